//
// Generated by NVIDIA NVVM Compiler
//
// Compiler Build ID: CL-36424714
// Cuda compilation tools, release 13.0, V13.0.88
// Based on NVVM 20.0.0
//

.version 9.0
.target sm_100
.address_size 64

	// .globl	_Z25nvfp4_gemm_small_m_kernelPKfPKhS0_S0_Pfiiii
.const .align 4 .b8 NVFP4_DECODE[64] = {0, 0, 0, 0, 0, 0, 0, 63, 0, 0, 128, 63, 0, 0, 192, 63, 0, 0, 0, 64, 0, 0, 64, 64, 0, 0, 128, 64, 0, 0, 192, 64, 0, 0, 0, 128, 0, 0, 0, 191, 0, 0, 128, 191, 0, 0, 192, 191, 0, 0, 0, 192, 0, 0, 64, 192, 0, 0, 128, 192, 0, 0, 192, 192};
// _ZZ23nvfp4_gemm_tiled_kernelILi4ELi4EEvPKfPKhS1_S1_PfiiiiE2As has been demoted
// _ZZ23nvfp4_gemm_tiled_kernelILi4ELi4EEvPKfPKhS1_S1_PfiiiiE2Ws has been demoted

.visible .entry _Z25nvfp4_gemm_small_m_kernelPKfPKhS0_S0_Pfiiii(
	.param .u64 .ptr .align 1 _Z25nvfp4_gemm_small_m_kernelPKfPKhS0_S0_Pfiiii_param_0,
	.param .u64 .ptr .align 1 _Z25nvfp4_gemm_small_m_kernelPKfPKhS0_S0_Pfiiii_param_1,
	.param .u64 .ptr .align 1 _Z25nvfp4_gemm_small_m_kernelPKfPKhS0_S0_Pfiiii_param_2,
	.param .u64 .ptr .align 1 _Z25nvfp4_gemm_small_m_kernelPKfPKhS0_S0_Pfiiii_param_3,
	.param .u64 .ptr .align 1 _Z25nvfp4_gemm_small_m_kernelPKfPKhS0_S0_Pfiiii_param_4,
	.param .u32 _Z25nvfp4_gemm_small_m_kernelPKfPKhS0_S0_Pfiiii_param_5,
	.param .u32 _Z25nvfp4_gemm_small_m_kernelPKfPKhS0_S0_Pfiiii_param_6,
	.param .u32 _Z25nvfp4_gemm_small_m_kernelPKfPKhS0_S0_Pfiiii_param_7,
	.param .u32 _Z25nvfp4_gemm_small_m_kernelPKfPKhS0_S0_Pfiiii_param_8
)
{
	.reg .pred 	%p<24>;
	.reg .b16 	%rs<36>;
	.reg .b32 	%r<118>;
	.reg .b32 	%f<104>;
	.reg .b64 	%rd<67>;

	ld.param.u64 	%rd6, [_Z25nvfp4_gemm_small_m_kernelPKfPKhS0_S0_Pfiiii_param_0];
	ld.param.u64 	%rd7, [_Z25nvfp4_gemm_small_m_kernelPKfPKhS0_S0_Pfiiii_param_1];
	ld.param.u64 	%rd8, [_Z25nvfp4_gemm_small_m_kernelPKfPKhS0_S0_Pfiiii_param_2];
	ld.param.u64 	%rd4, [_Z25nvfp4_gemm_small_m_kernelPKfPKhS0_S0_Pfiiii_param_3];
	ld.param.u32 	%r35, [_Z25nvfp4_gemm_small_m_kernelPKfPKhS0_S0_Pfiiii_param_5];
	ld.param.u32 	%r32, [_Z25nvfp4_gemm_small_m_kernelPKfPKhS0_S0_Pfiiii_param_6];
	ld.param.u32 	%r33, [_Z25nvfp4_gemm_small_m_kernelPKfPKhS0_S0_Pfiiii_param_7];
	cvta.to.global.u64 	%rd1, %rd8;
	cvta.to.global.u64 	%rd2, %rd7;
	cvta.to.global.u64 	%rd3, %rd6;
	mov.u32 	%r36, %ctaid.x;
	mov.u32 	%r37, %ntid.x;
	mov.u32 	%r1, %tid.x;
	mad.lo.s32 	%r38, %r36, %r37, %r1;
	shr.u32 	%r2, %r38, 5;
	and.b32  	%r3, %r1, 31;
	mul.lo.s32 	%r39, %r32, %r35;
	setp.ge.s32 	%p1, %r2, %r39;
	@%p1 bra 	$L__BB0_18;
	div.s32 	%r4, %r2, %r32;
	mul.lo.s32 	%r40, %r4, %r32;
	sub.s32 	%r5, %r2, %r40;
	shr.s32 	%r41, %r33, 31;
	shr.u32 	%r42, %r41, 27;
	add.s32 	%r43, %r33, %r42;
	shr.s32 	%r6, %r43, 5;
	setp.lt.s32 	%p2, %r33, 32;
	mov.f32 	%f101, 0f00000000;
	@%p2 bra 	$L__BB0_10;
	mul.lo.s32 	%r7, %r6, %r3;
	mul.lo.s32 	%r8, %r4, %r33;
	shr.u32 	%r45, %r33, 1;
	mul.lo.s32 	%r9, %r5, %r45;
	add.s32 	%r46, %r6, -1;
	setp.lt.u32 	%p3, %r46, 3;
	mov.f32 	%f101, 0f00000000;
	mov.b32 	%r112, 0;
	@%p3 bra 	$L__BB0_5;
	and.b32  	%r47, %r1, %r6;
	and.b32  	%r10, %r47, 1;
	and.b32  	%r48, %r6, 67108860;
	neg.s32 	%r117, %r48;
	add.s32 	%r116, %r7, 3;
	add.s32 	%r49, %r7, 1;
	shr.u32 	%r50, %r49, 1;
	add.s32 	%r115, %r50, %r9;
	shr.u32 	%r51, %r7, 1;
	add.s32 	%r114, %r51, %r9;
	add.s32 	%r113, %r8, %r7;
	mov.f32 	%f101, 0f00000000;
	mov.u64 	%rd14, NVFP4_DECODE;
$L__BB0_4:
	.pragma "nounroll";
	and.b32  	%r112, %r6, 67108860;
	setp.eq.s32 	%p4, %r10, 0;
	mul.wide.s32 	%rd9, %r113, 4;
	add.s64 	%rd10, %rd3, %rd9;
	add.s32 	%r52, %r116, -2;
	add.s32 	%r53, %r116, -3;
	ld.global.nc.f32 	%f20, [%rd10];
	cvt.u64.u32 	%rd11, %r114;
	add.s64 	%rd12, %rd2, %rd11;
	ld.global.nc.u8 	%rs1, [%rd12];
	cvt.u16.u8 	%rs2, %rs1;
	shr.u16 	%rs3, %rs2, 4;
	and.b16  	%rs4, %rs2, 15;
	selp.b16 	%rs5, %rs4, %rs3, %p4;
	cvt.u32.u16 	%r54, %rs5;
	mul.wide.u32 	%rd13, %r54, 4;
	add.s64 	%rd15, %rd14, %rd13;
	ld.const.f32 	%f21, [%rd15];
	shr.u32 	%r55, %r53, 5;
	mul.lo.s32 	%r56, %r5, %r6;
	add.s32 	%r57, %r55, %r56;
	mul.wide.u32 	%rd16, %r57, 4;
	add.s64 	%rd17, %rd1, %rd16;
	ld.global.nc.f32 	%f22, [%rd17];
	mul.f32 	%f23, %f20, %f21;
	fma.rn.f32 	%f24, %f23, %f22, %f101;
	ld.global.nc.f32 	%f25, [%rd10+4];
	cvt.u64.u32 	%rd18, %r115;
	add.s64 	%rd19, %rd2, %rd18;
	ld.global.nc.u8 	%rs6, [%rd19];
	cvt.u16.u8 	%rs7, %rs6;
	and.b32  	%r58, %r7, 1;
	setp.eq.b32 	%p5, %r58, 1;
	shr.u16 	%rs8, %rs7, 4;
	and.b16  	%rs9, %rs7, 15;
	selp.b16 	%rs10, %rs9, %rs8, %p5;
	cvt.u32.u16 	%r59, %rs10;
	mul.wide.u32 	%rd20, %r59, 4;
	add.s64 	%rd21, %rd14, %rd20;
	ld.const.f32 	%f26, [%rd21];
	shr.u32 	%r60, %r52, 5;
	add.s32 	%r61, %r60, %r56;
	mul.wide.u32 	%rd22, %r61, 4;
	add.s64 	%rd23, %rd1, %rd22;
	ld.global.nc.f32 	%f27, [%rd23];
	mul.f32 	%f28, %f25, %f26;
	fma.rn.f32 	%f29, %f28, %f27, %f24;
	add.s32 	%r62, %r116, -1;
	ld.global.nc.f32 	%f30, [%rd10+8];
	shr.u32 	%r63, %r62, 1;
	add.s32 	%r64, %r63, %r9;
	cvt.u64.u32 	%rd24, %r64;
	add.s64 	%rd25, %rd2, %rd24;
	ld.global.nc.u8 	%rs11, [%rd25];
	cvt.u16.u8 	%rs12, %rs11;
	shr.u16 	%rs13, %rs12, 4;
	and.b16  	%rs14, %rs12, 15;
	selp.b16 	%rs15, %rs14, %rs13, %p4;
	cvt.u32.u16 	%r65, %rs15;
	mul.wide.u32 	%rd26, %r65, 4;
	add.s64 	%rd27, %rd14, %rd26;
	ld.const.f32 	%f31, [%rd27];
	shr.u32 	%r66, %r62, 5;
	add.s32 	%r67, %r66, %r56;
	mul.wide.u32 	%rd28, %r67, 4;
	add.s64 	%rd29, %rd1, %rd28;
	ld.global.nc.f32 	%f32, [%rd29];
	mul.f32 	%f33, %f30, %f31;
	fma.rn.f32 	%f34, %f33, %f32, %f29;
	ld.global.nc.f32 	%f35, [%rd10+12];
	shr.u32 	%r68, %r116, 1;
	add.s32 	%r69, %r68, %r9;
	cvt.u64.u32 	%rd30, %r69;
	add.s64 	%rd31, %rd2, %rd30;
	ld.global.nc.u8 	%rs16, [%rd31];
	cvt.u16.u8 	%rs17, %rs16;
	shr.u16 	%rs18, %rs17, 4;
	and.b16  	%rs19, %rs17, 15;
	selp.b16 	%rs20, %rs18, %rs19, %p4;
	cvt.u32.u16 	%r70, %rs20;
	mul.wide.u32 	%rd32, %r70, 4;
	add.s64 	%rd33, %rd14, %rd32;
	ld.const.f32 	%f36, [%rd33];
	shr.u32 	%r71, %r116, 5;
	add.s32 	%r72, %r71, %r56;
	mul.wide.u32 	%rd34, %r72, 4;
	add.s64 	%rd35, %rd1, %rd34;
	ld.global.nc.f32 	%f37, [%rd35];
	mul.f32 	%f38, %f35, %f36;
	fma.rn.f32 	%f101, %f38, %f37, %f34;
	add.s32 	%r117, %r117, 4;
	add.s32 	%r116, %r116, 4;
	add.s32 	%r115, %r115, 2;
	add.s32 	%r114, %r114, 2;
	add.s32 	%r113, %r113, 4;
	setp.eq.s32 	%p6, %r117, 0;
	@%p6 bra 	$L__BB0_5;
	bra.uni 	$L__BB0_4;
$L__BB0_5:
	and.b32  	%r17, %r6, 3;
	setp.eq.s32 	%p7, %r17, 0;
	@%p7 bra 	$L__BB0_10;
	mul.lo.s32 	%r18, %r5, %r6;
	setp.eq.s32 	%p8, %r17, 1;
	@%p8 bra 	$L__BB0_8;
	add.s32 	%r73, %r112, %r7;
	add.s32 	%r74, %r73, %r8;
	mul.wide.s32 	%rd36, %r74, 4;
	add.s64 	%rd37, %rd3, %rd36;
	ld.global.nc.f32 	%f40, [%rd37];
	shr.u32 	%r75, %r73, 1;
	add.s32 	%r76, %r75, %r9;
	cvt.u64.u32 	%rd38, %r76;
	add.s64 	%rd39, %rd2, %rd38;
	ld.global.nc.u8 	%rs21, [%rd39];
	cvt.u16.u8 	%rs22, %rs21;
	and.b32  	%r77, %r73, 1;
	setp.eq.b32 	%p9, %r77, 1;
	shr.u16 	%rs23, %rs22, 4;
	and.b16  	%rs24, %rs22, 15;
	selp.b16 	%rs25, %rs23, %rs24, %p9;
	cvt.u32.u16 	%r78, %rs25;
	mul.wide.u32 	%rd40, %r78, 4;
	mov.u64 	%rd41, NVFP4_DECODE;
	add.s64 	%rd42, %rd41, %rd40;
	ld.const.f32 	%f41, [%rd42];
	shr.u32 	%r79, %r73, 5;
	add.s32 	%r80, %r79, %r18;
	mul.wide.u32 	%rd43, %r80, 4;
	add.s64 	%rd44, %rd1, %rd43;
	ld.global.nc.f32 	%f42, [%rd44];
	mul.f32 	%f43, %f40, %f41;
	fma.rn.f32 	%f44, %f43, %f42, %f101;
	add.s32 	%r81, %r73, 1;
	ld.global.nc.f32 	%f45, [%rd37+4];
	shr.u32 	%r82, %r81, 1;
	add.s32 	%r83, %r82, %r9;
	cvt.u64.u32 	%rd45, %r83;
	add.s64 	%rd46, %rd2, %rd45;
	ld.global.nc.u8 	%rs26, [%rd46];
	cvt.u16.u8 	%rs27, %rs26;
	shr.u16 	%rs28, %rs27, 4;
	and.b16  	%rs29, %rs27, 15;
	selp.b16 	%rs30, %rs29, %rs28, %p9;
	cvt.u32.u16 	%r84, %rs30;
	mul.wide.u32 	%rd47, %r84, 4;
	add.s64 	%rd48, %rd41, %rd47;
	ld.const.f32 	%f46, [%rd48];
	shr.u32 	%r85, %r81, 5;
	add.s32 	%r86, %r85, %r18;
	mul.wide.u32 	%rd49, %r86, 4;
	add.s64 	%rd50, %rd1, %rd49;
	ld.global.nc.f32 	%f47, [%rd50];
	mul.f32 	%f48, %f45, %f46;
	fma.rn.f32 	%f101, %f48, %f47, %f44;
	add.s32 	%r112, %r112, 2;
$L__BB0_8:
	and.b32  	%r87, %r6, 1;
	setp.eq.b32 	%p10, %r87, 1;
	not.pred 	%p11, %p10;
	@%p11 bra 	$L__BB0_10;
	add.s32 	%r88, %r112, %r7;
	add.s32 	%r89, %r88, %r8;
	mul.wide.s32 	%rd51, %r89, 4;
	add.s64 	%rd52, %rd3, %rd51;
	ld.global.nc.f32 	%f49, [%rd52];
	shr.u32 	%r90, %r88, 1;
	add.s32 	%r91, %r90, %r9;
	cvt.u64.u32 	%rd53, %r91;
	add.s64 	%rd54, %rd2, %rd53;
	ld.global.nc.u8 	%rs31, [%rd54];
	cvt.u16.u8 	%rs32, %rs31;
	and.b32  	%r92, %r88, 1;
	setp.eq.b32 	%p12, %r92, 1;
	shr.u16 	%rs33, %rs32, 4;
	and.b16  	%rs34, %rs32, 15;
	selp.b16 	%rs35, %rs33, %rs34, %p12;
	cvt.u32.u16 	%r93, %rs35;
	mul.wide.u32 	%rd55, %r93, 4;
	mov.u64 	%rd56, NVFP4_DECODE;
	add.s64 	%rd57, %rd56, %rd55;
	ld.const.f32 	%f50, [%rd57];
	shr.u32 	%r94, %r88, 5;
	add.s32 	%r95, %r94, %r18;
	mul.wide.u32 	%rd58, %r95, 4;
	add.s64 	%rd59, %rd1, %rd58;
	ld.global.nc.f32 	%f51, [%rd59];
	mul.f32 	%f52, %f49, %f50;
	fma.rn.f32 	%f101, %f52, %f51, %f101;
$L__BB0_10:
	mov.b32 	%r96, %f101;
	shfl.sync.down.b32	%r97|%p13, %r96, 16, 31, -1;
	mov.b32 	%f53, %r97;
	add.f32 	%f54, %f101, %f53;
	mov.b32 	%r98, %f54;
	shfl.sync.down.b32	%r99|%p14, %r98, 8, 31, -1;
	mov.b32 	%f55, %r99;
	add.f32 	%f56, %f54, %f55;
	mov.b32 	%r100, %f56;
	shfl.sync.down.b32	%r101|%p15, %r100, 4, 31, -1;
	mov.b32 	%f57, %r101;
	add.f32 	%f58, %f56, %f57;
	mov.b32 	%r102, %f58;
	shfl.sync.down.b32	%r103|%p16, %r102, 2, 31, -1;
	mov.b32 	%f59, %r103;
	add.f32 	%f60, %f58, %f59;
	mov.b32 	%r104, %f60;
	shfl.sync.down.b32	%r105|%p17, %r104, 1, 31, -1;
	mov.b32 	%f61, %r105;
	add.f32 	%f103, %f60, %f61;
	setp.ne.s32 	%p18, %r3, 0;
	@%p18 bra 	$L__BB0_18;
	setp.eq.s64 	%p19, %rd4, 0;
	@%p19 bra 	$L__BB0_13;
	cvta.to.global.u64 	%rd60, %rd4;
	mul.wide.u32 	%rd61, %r5, 4;
	add.s64 	%rd62, %rd60, %rd61;
	ld.global.nc.f32 	%f62, [%rd62];
	add.f32 	%f103, %f103, %f62;
$L__BB0_13:
	ld.param.u32 	%r109, [_Z25nvfp4_gemm_small_m_kernelPKfPKhS0_S0_Pfiiii_param_8];
	setp.eq.s32 	%p20, %r109, 2;
	@%p20 bra 	$L__BB0_16;
	ld.param.u32 	%r110, [_Z25nvfp4_gemm_small_m_kernelPKfPKhS0_S0_Pfiiii_param_8];
	setp.ne.s32 	%p21, %r110, 1;
	@%p21 bra 	$L__BB0_17;
	mul.f32 	%f75, %f103, %f103;
	mul.f32 	%f76, %f103, %f75;
	fma.rn.f32 	%f77, %f76, 0f3D372713, %f103;
	mul.f32 	%f78, %f77, 0f3F4C422A;
	mul.f32 	%f79, %f103, 0f3F000000;
	abs.f32 	%f80, %f78;
	mul.f32 	%f81, %f80, 0f4038AA3B;
	ex2.approx.ftz.f32 	%f82, %f81;
	add.f32 	%f83, %f82, 0f3F800000;
	rcp.approx.ftz.f32 	%f84, %f83;
	fma.rn.f32 	%f85, %f84, 0fC0000000, 0f3F800000;
	setp.ge.f32 	%p22, %f80, 0f41102CB4;
	selp.f32 	%f86, 0f3F800000, %f85, %p22;
	copysign.f32 	%f87, %f78, %f86;
	mul.f32 	%f88, %f78, %f78;
	fma.rn.f32 	%f89, %f88, 0f3C80F082, 0fBD563CAE;
	fma.rn.f32 	%f90, %f89, %f88, 0f3E085941;
	fma.rn.f32 	%f91, %f90, %f88, 0fBEAAA9ED;
	fma.rn.f32 	%f92, %f91, %f88, 0f00000000;
	fma.rn.f32 	%f93, %f92, %f78, %f78;
	setp.ge.f32 	%p23, %f80, 0f3F19999A;
	selp.f32 	%f94, %f87, %f93, %p23;
	add.f32 	%f95, %f94, 0f3F800000;
	mul.f32 	%f103, %f79, %f95;
	bra.uni 	$L__BB0_17;
$L__BB0_16:
	fma.rn.f32 	%f63, %f103, 0fBBBB989D, 0f3F000000;
	cvt.sat.f32.f32 	%f64, %f63;
	mov.f32 	%f65, 0f4B400001;
	mov.f32 	%f66, 0f437C0000;
	fma.rm.f32 	%f67, %f64, %f66, %f65;
	add.f32 	%f68, %f67, 0fCB40007F;
	neg.f32 	%f69, %f68;
	fma.rn.f32 	%f70, %f103, 0fBFB8AA3B, %f69;
	fma.rn.f32 	%f71, %f103, 0fB2A57060, %f70;
	mov.b32 	%r106, %f67;
	shl.b32 	%r107, %r106, 23;
	mov.b32 	%f72, %r107;
	ex2.approx.ftz.f32 	%f73, %f71;
	fma.rn.f32 	%f74, %f73, %f72, 0f3F800000;
	div.rn.f32 	%f103, %f103, %f74;
$L__BB0_17:
	ld.param.u64 	%rd66, [_Z25nvfp4_gemm_small_m_kernelPKfPKhS0_S0_Pfiiii_param_4];
	mad.lo.s32 	%r108, %r4, %r32, %r5;
	cvta.to.global.u64 	%rd63, %rd66;
	mul.wide.s32 	%rd64, %r108, 4;
	add.s64 	%rd65, %rd63, %rd64;
	st.global.f32 	[%rd65], %f103;
$L__BB0_18:
	ret;

}
	// .globl	_Z23nvfp4_gemm_tiled_kernelILi4ELi4EEvPKfPKhS1_S1_Pfiiii
.visible .entry _Z23nvfp4_gemm_tiled_kernelILi4ELi4EEvPKfPKhS1_S1_Pfiiii(
	.param .u64 .ptr .align 1 _Z23nvfp4_gemm_tiled_kernelILi4ELi4EEvPKfPKhS1_S1_Pfiiii_param_0,
	.param .u64 .ptr .align 1 _Z23nvfp4_gemm_tiled_kernelILi4ELi4EEvPKfPKhS1_S1_Pfiiii_param_1,
	.param .u64 .ptr .align 1 _Z23nvfp4_gemm_tiled_kernelILi4ELi4EEvPKfPKhS1_S1_Pfiiii_param_2,
	.param .u64 .ptr .align 1 _Z23nvfp4_gemm_tiled_kernelILi4ELi4EEvPKfPKhS1_S1_Pfiiii_param_3,
	.param .u64 .ptr .align 1 _Z23nvfp4_gemm_tiled_kernelILi4ELi4EEvPKfPKhS1_S1_Pfiiii_param_4,
	.param .u32 _Z23nvfp4_gemm_tiled_kernelILi4ELi4EEvPKfPKhS1_S1_Pfiiii_param_5,
	.param .u32 _Z23nvfp4_gemm_tiled_kernelILi4ELi4EEvPKfPKhS1_S1_Pfiiii_param_6,
	.param .u32 _Z23nvfp4_gemm_tiled_kernelILi4ELi4EEvPKfPKhS1_S1_Pfiiii_param_7,
	.param .u32 _Z23nvfp4_gemm_tiled_kernelILi4ELi4EEvPKfPKhS1_S1_Pfiiii_param_8
)
{
	.reg .pred 	%p<421>;
	.reg .b16 	%rs<36>;
	.reg .b32 	%r<477>;
	.reg .b32 	%f<2091>;
	.reg .b64 	%rd<230>;
	// demoted variable
	.shared .align 4 .b8 _ZZ23nvfp4_gemm_tiled_kernelILi4ELi4EEvPKfPKhS1_S1_PfiiiiE2As[8448];
	// demoted variable
	.shared .align 4 .b8 _ZZ23nvfp4_gemm_tiled_kernelILi4ELi4EEvPKfPKhS1_S1_PfiiiiE2Ws[8320];
	ld.param.u64 	%rd40, [_Z23nvfp4_gemm_tiled_kernelILi4ELi4EEvPKfPKhS1_S1_Pfiiii_param_0];
	ld.param.u64 	%rd41, [_Z23nvfp4_gemm_tiled_kernelILi4ELi4EEvPKfPKhS1_S1_Pfiiii_param_1];
	ld.param.u64 	%rd42, [_Z23nvfp4_gemm_tiled_kernelILi4ELi4EEvPKfPKhS1_S1_Pfiiii_param_2];
	ld.param.u64 	%rd39, [_Z23nvfp4_gemm_tiled_kernelILi4ELi4EEvPKfPKhS1_S1_Pfiiii_param_3];
	ld.param.u64 	%rd43, [_Z23nvfp4_gemm_tiled_kernelILi4ELi4EEvPKfPKhS1_S1_Pfiiii_param_4];
	ld.param.u32 	%r160, [_Z23nvfp4_gemm_tiled_kernelILi4ELi4EEvPKfPKhS1_S1_Pfiiii_param_5];
	ld.param.u32 	%r161, [_Z23nvfp4_gemm_tiled_kernelILi4ELi4EEvPKfPKhS1_S1_Pfiiii_param_6];
	ld.param.u32 	%r162, [_Z23nvfp4_gemm_tiled_kernelILi4ELi4EEvPKfPKhS1_S1_Pfiiii_param_7];
	ld.param.u32 	%r163, [_Z23nvfp4_gemm_tiled_kernelILi4ELi4EEvPKfPKhS1_S1_Pfiiii_param_8];
	cvta.to.global.u64 	%rd1, %rd40;
	cvta.to.global.u64 	%rd2, %rd42;
	cvta.to.global.u64 	%rd3, %rd41;
	cvta.to.global.u64 	%rd4, %rd43;
	cvta.to.global.u64 	%rd5, %rd39;
	mov.u32 	%r164, %ctaid.x;
	mov.u32 	%r165, %ctaid.y;
	mov.u32 	%r1, %tid.x;
	mov.u32 	%r2, %tid.y;
	shl.b32 	%r3, %r165, 6;
	shl.b32 	%r4, %r164, 6;
	shr.s32 	%r166, %r162, 31;
	shr.u32 	%r167, %r166, 27;
	add.s32 	%r168, %r162, %r167;
	shr.s32 	%r5, %r168, 5;
	mov.u32 	%r169, %ntid.x;
	mov.u32 	%r170, %ntid.y;
	mul.lo.s32 	%r6, %r169, %r170;
	mad.lo.s32 	%r7, %r2, %r169, %r1;
	setp.lt.s32 	%p1, %r162, 1;
	mov.f32 	%f21, 0f00000000;
	mov.f32 	%f22, %f21;
	mov.f32 	%f23, %f21;
	mov.f32 	%f24, %f21;
	mov.f32 	%f25, %f21;
	mov.f32 	%f26, %f21;
	mov.f32 	%f27, %f21;
	mov.f32 	%f28, %f21;
	mov.f32 	%f29, %f21;
	mov.f32 	%f30, %f21;
	mov.f32 	%f31, %f21;
	mov.f32 	%f32, %f21;
	mov.f32 	%f33, %f21;
	mov.f32 	%f34, %f21;
	mov.f32 	%f35, %f21;
	mov.f32 	%f36, %f21;
	@%p1 bra 	$L__BB1_17;
	shr.u32 	%r8, %r162, 1;
	add.s32 	%r9, %r7, %r6;
	max.u32 	%r172, %r9, 2048;
	setp.lt.u32 	%p2, %r9, 2048;
	selp.u32 	%r173, 1, 0, %p2;
	add.s32 	%r174, %r9, %r173;
	sub.s32 	%r175, %r172, %r174;
	div.u32 	%r176, %r175, %r6;
	add.s32 	%r10, %r176, %r173;
	add.s32 	%r177, %r10, 1;
	and.b32  	%r11, %r177, 3;
	shr.u32 	%r178, %r7, 5;
	and.b32  	%r12, %r7, 31;
	add.s32 	%r13, %r178, %r3;
	mov.u32 	%r179, _ZZ23nvfp4_gemm_tiled_kernelILi4ELi4EEvPKfPKhS1_S1_PfiiiiE2As;
	mad.lo.s32 	%r180, %r178, 132, %r179;
	shl.b32 	%r181, %r7, 2;
	and.b32  	%r182, %r181, 124;
	add.s32 	%r14, %r180, %r182;
	mul.lo.s32 	%r15, %r13, %r162;
	shr.u32 	%r183, %r9, 5;
	and.b32  	%r16, %r9, 31;
	add.s32 	%r17, %r183, %r3;
	mad.lo.s32 	%r184, %r183, 132, %r179;
	shl.b32 	%r185, %r9, 2;
	and.b32  	%r186, %r185, 124;
	add.s32 	%r18, %r184, %r186;
	mul.lo.s32 	%r19, %r17, %r162;
	add.s32 	%r20, %r9, %r6;
	shr.u32 	%r187, %r20, 5;
	and.b32  	%r21, %r20, 31;
	add.s32 	%r22, %r187, %r3;
	mad.lo.s32 	%r188, %r187, 132, %r179;
	shl.b32 	%r189, %r20, 2;
	and.b32  	%r190, %r189, 124;
	add.s32 	%r23, %r188, %r190;
	mul.lo.s32 	%r24, %r22, %r162;
	add.s32 	%r25, %r20, %r6;
	shr.u32 	%r26, %r7, 6;
	and.b32  	%r191, %r7, 63;
	add.s32 	%r27, %r191, %r4;
	mov.u32 	%r192, _ZZ23nvfp4_gemm_tiled_kernelILi4ELi4EEvPKfPKhS1_S1_PfiiiiE2Ws;
	mad.lo.s32 	%r193, %r26, 260, %r192;
	and.b32  	%r194, %r181, 252;
	add.s32 	%r28, %r193, %r194;
	shr.u32 	%r29, %r9, 6;
	and.b32  	%r195, %r9, 63;
	add.s32 	%r30, %r195, %r4;
	mad.lo.s32 	%r196, %r29, 260, %r192;
	and.b32  	%r197, %r185, 252;
	add.s32 	%r31, %r196, %r197;
	shr.u32 	%r32, %r20, 6;
	and.b32  	%r198, %r20, 63;
	add.s32 	%r33, %r198, %r4;
	mad.lo.s32 	%r199, %r32, 260, %r192;
	and.b32  	%r200, %r189, 252;
	add.s32 	%r34, %r199, %r200;
	mad.lo.s32 	%r35, %r2, 528, %r179;
	shl.b32 	%r201, %r1, 4;
	add.s32 	%r36, %r192, %r201;
	shl.b32 	%r37, %r6, 2;
	mov.b32 	%r469, 0;
	mov.f32 	%f21, 0f00000000;
$L__BB1_2:
	setp.gt.u32 	%p3, %r7, 2047;
	@%p3 bra 	$L__BB1_217;
	setp.eq.s32 	%p4, %r11, 0;
	mov.u32 	%r470, %r7;
	@%p4 bra 	$L__BB1_13;
	setp.ge.s32 	%p5, %r13, %r160;
	add.s32 	%r39, %r12, %r469;
	setp.ge.s32 	%p6, %r39, %r162;
	mov.f32 	%f2071, 0f00000000;
	or.pred  	%p7, %p5, %p6;
	@%p7 bra 	$L__BB1_6;
	add.s32 	%r203, %r15, %r39;
	mul.wide.u32 	%rd44, %r203, 4;
	add.s64 	%rd45, %rd1, %rd44;
	ld.global.nc.f32 	%f2071, [%rd45];
$L__BB1_6:
	setp.eq.s32 	%p8, %r11, 1;
	st.shared.f32 	[%r14], %f2071;
	mov.u32 	%r470, %r9;
	@%p8 bra 	$L__BB1_13;
	setp.ge.s32 	%p9, %r17, %r160;
	add.s32 	%r40, %r16, %r469;
	setp.ge.s32 	%p10, %r40, %r162;
	mov.f32 	%f2072, 0f00000000;
	or.pred  	%p11, %p9, %p10;
	@%p11 bra 	$L__BB1_9;
	add.s32 	%r205, %r19, %r40;
	mul.wide.u32 	%rd46, %r205, 4;
	add.s64 	%rd47, %rd1, %rd46;
	ld.global.nc.f32 	%f2072, [%rd47];
$L__BB1_9:
	setp.eq.s32 	%p12, %r11, 2;
	st.shared.f32 	[%r18], %f2072;
	mov.u32 	%r470, %r20;
	@%p12 bra 	$L__BB1_13;
	setp.lt.s32 	%p13, %r22, %r160;
	add.s32 	%r41, %r21, %r469;
	setp.lt.s32 	%p14, %r41, %r162;
	and.pred  	%p15, %p13, %p14;
	@%p15 bra 	$L__BB1_12;
	mov.b32 	%r207, 0;
	st.shared.u32 	[%r23], %r207;
	mov.u32 	%r470, %r25;
	bra.uni 	$L__BB1_13;
$L__BB1_12:
	add.s32 	%r208, %r24, %r41;
	mul.wide.u32 	%rd48, %r208, 4;
	add.s64 	%rd49, %rd1, %rd48;
	ld.global.nc.f32 	%f61, [%rd49];
	st.shared.f32 	[%r23], %f61;
	mov.u32 	%r470, %r25;
$L__BB1_13:
	setp.lt.u32 	%p16, %r10, 3;
	@%p16 bra 	$L__BB1_182;
	shl.b32 	%r209, %r6, 1;
	add.s32 	%r474, %r209, %r470;
	mad.lo.s32 	%r473, %r6, 3, %r470;
	add.s32 	%r472, %r6, %r470;
$L__BB1_15:
	.pragma "nounroll";
	shr.u32 	%r106, %r470, 5;
	and.b32  	%r107, %r470, 31;
	add.s32 	%r108, %r106, %r3;
	add.s32 	%r109, %r107, %r469;
	setp.ge.s32 	%p17, %r108, %r160;
	setp.ge.s32 	%p18, %r109, %r162;
	or.pred  	%p19, %p17, %p18;
	@%p19 bra 	$L__BB1_195;
	mad.lo.s32 	%r215, %r108, %r162, %r109;
	mul.wide.u32 	%rd50, %r215, 4;
	add.s64 	%rd51, %rd1, %rd50;
	ld.global.nc.f32 	%f62, [%rd51];
	mov.u32 	%r216, _ZZ23nvfp4_gemm_tiled_kernelILi4ELi4EEvPKfPKhS1_S1_PfiiiiE2As;
	mad.lo.s32 	%r217, %r106, 132, %r216;
	shl.b32 	%r218, %r107, 2;
	add.s32 	%r219, %r217, %r218;
	st.shared.f32 	[%r219], %f62;
	bra.uni 	$L__BB1_196;
$L__BB1_17:
	shl.b32 	%r337, %r2, 2;
	add.s32 	%r46, %r3, %r337;
	shl.b32 	%r338, %r1, 2;
	add.s32 	%r47, %r4, %r338;
	setp.eq.s32 	%p64, %r163, 2;
	@%p64 bra 	$L__BB1_84;
	setp.ne.s32 	%p65, %r163, 1;
	@%p65 bra 	$L__BB1_149;
	setp.ne.s64 	%p163, %rd39, 0;
	@%p163 bra 	$L__BB1_75;
	setp.lt.s32 	%p244, %r46, %r160;
	mul.lo.s32 	%r48, %r46, %r161;
	setp.lt.s32 	%p245, %r47, %r161;
	and.pred  	%p246, %p244, %p245;
	@%p246 bra 	$L__BB1_21;
	bra.uni 	$L__BB1_22;
$L__BB1_21:
	mul.f32 	%f1671, %f28, %f28;
	mul.f32 	%f1672, %f28, %f1671;
	fma.rn.f32 	%f1673, %f1672, 0f3D372713, %f28;
	mul.f32 	%f1674, %f1673, 0f3F4C422A;
	mul.f32 	%f1675, %f28, 0f3F000000;
	abs.f32 	%f1676, %f1674;
	mul.f32 	%f1677, %f1676, 0f4038AA3B;
	ex2.approx.ftz.f32 	%f1678, %f1677;
	add.f32 	%f1679, %f1678, 0f3F800000;
	rcp.approx.ftz.f32 	%f1680, %f1679;
	fma.rn.f32 	%f1681, %f1680, 0fC0000000, 0f3F800000;
	setp.ge.f32 	%p247, %f1676, 0f41102CB4;
	selp.f32 	%f1682, 0f3F800000, %f1681, %p247;
	copysign.f32 	%f1683, %f1674, %f1682;
	mul.f32 	%f1684, %f1674, %f1674;
	fma.rn.f32 	%f1685, %f1684, 0f3C80F082, 0fBD563CAE;
	fma.rn.f32 	%f1686, %f1685, %f1684, 0f3E085941;
	fma.rn.f32 	%f1687, %f1686, %f1684, 0fBEAAA9ED;
	fma.rn.f32 	%f1688, %f1687, %f1684, 0f00000000;
	fma.rn.f32 	%f1689, %f1688, %f1674, %f1674;
	setp.ge.f32 	%p248, %f1676, 0f3F19999A;
	selp.f32 	%f1690, %f1683, %f1689, %p248;
	add.f32 	%f1691, %f1690, 0f3F800000;
	mul.f32 	%f1692, %f1675, %f1691;
	add.s32 	%r437, %r47, %r48;
	mul.wide.s32 	%rd169, %r437, 4;
	add.s64 	%rd170, %rd4, %rd169;
	st.global.f32 	[%rd170], %f1692;
$L__BB1_22:
	setp.ge.s32 	%p249, %r46, %r160;
	add.s32 	%r53, %r47, 1;
	setp.ge.s32 	%p250, %r53, %r161;
	cvt.s64.s32 	%rd171, %r48;
	cvt.u64.u32 	%rd9, %r47;
	add.s64 	%rd172, %rd9, %rd171;
	shl.b64 	%rd173, %rd172, 2;
	add.s64 	%rd10, %rd4, %rd173;
	or.pred  	%p251, %p249, %p250;
	@%p251 bra 	$L__BB1_24;
	mul.f32 	%f1693, %f27, %f27;
	mul.f32 	%f1694, %f27, %f1693;
	fma.rn.f32 	%f1695, %f1694, 0f3D372713, %f27;
	mul.f32 	%f1696, %f1695, 0f3F4C422A;
	mul.f32 	%f1697, %f27, 0f3F000000;
	abs.f32 	%f1698, %f1696;
	mul.f32 	%f1699, %f1698, 0f4038AA3B;
	ex2.approx.ftz.f32 	%f1700, %f1699;
	add.f32 	%f1701, %f1700, 0f3F800000;
	rcp.approx.ftz.f32 	%f1702, %f1701;
	fma.rn.f32 	%f1703, %f1702, 0fC0000000, 0f3F800000;
	setp.ge.f32 	%p252, %f1698, 0f41102CB4;
	selp.f32 	%f1704, 0f3F800000, %f1703, %p252;
	copysign.f32 	%f1705, %f1696, %f1704;
	mul.f32 	%f1706, %f1696, %f1696;
	fma.rn.f32 	%f1707, %f1706, 0f3C80F082, 0fBD563CAE;
	fma.rn.f32 	%f1708, %f1707, %f1706, 0f3E085941;
	fma.rn.f32 	%f1709, %f1708, %f1706, 0fBEAAA9ED;
	fma.rn.f32 	%f1710, %f1709, %f1706, 0f00000000;
	fma.rn.f32 	%f1711, %f1710, %f1696, %f1696;
	setp.ge.f32 	%p253, %f1698, 0f3F19999A;
	selp.f32 	%f1712, %f1705, %f1711, %p253;
	add.f32 	%f1713, %f1712, 0f3F800000;
	mul.f32 	%f1714, %f1697, %f1713;
	st.global.f32 	[%rd10+4], %f1714;
$L__BB1_24:
	setp.ge.s32 	%p254, %r46, %r160;
	add.s32 	%r54, %r47, 2;
	setp.ge.s32 	%p255, %r54, %r161;
	or.pred  	%p256, %p254, %p255;
	@%p256 bra 	$L__BB1_26;
	mul.f32 	%f1715, %f26, %f26;
	mul.f32 	%f1716, %f26, %f1715;
	fma.rn.f32 	%f1717, %f1716, 0f3D372713, %f26;
	mul.f32 	%f1718, %f1717, 0f3F4C422A;
	mul.f32 	%f1719, %f26, 0f3F000000;
	abs.f32 	%f1720, %f1718;
	mul.f32 	%f1721, %f1720, 0f4038AA3B;
	ex2.approx.ftz.f32 	%f1722, %f1721;
	add.f32 	%f1723, %f1722, 0f3F800000;
	rcp.approx.ftz.f32 	%f1724, %f1723;
	fma.rn.f32 	%f1725, %f1724, 0fC0000000, 0f3F800000;
	setp.ge.f32 	%p257, %f1720, 0f41102CB4;
	selp.f32 	%f1726, 0f3F800000, %f1725, %p257;
	copysign.f32 	%f1727, %f1718, %f1726;
	mul.f32 	%f1728, %f1718, %f1718;
	fma.rn.f32 	%f1729, %f1728, 0f3C80F082, 0fBD563CAE;
	fma.rn.f32 	%f1730, %f1729, %f1728, 0f3E085941;
	fma.rn.f32 	%f1731, %f1730, %f1728, 0fBEAAA9ED;
	fma.rn.f32 	%f1732, %f1731, %f1728, 0f00000000;
	fma.rn.f32 	%f1733, %f1732, %f1718, %f1718;
	setp.ge.f32 	%p258, %f1720, 0f3F19999A;
	selp.f32 	%f1734, %f1727, %f1733, %p258;
	add.f32 	%f1735, %f1734, 0f3F800000;
	mul.f32 	%f1736, %f1719, %f1735;
	st.global.f32 	[%rd10+8], %f1736;
$L__BB1_26:
	setp.ge.s32 	%p259, %r46, %r160;
	add.s32 	%r55, %r47, 3;
	setp.ge.s32 	%p260, %r55, %r161;
	or.pred  	%p261, %p259, %p260;
	@%p261 bra 	$L__BB1_28;
	mul.f32 	%f1737, %f25, %f25;
	mul.f32 	%f1738, %f25, %f1737;
	fma.rn.f32 	%f1739, %f1738, 0f3D372713, %f25;
	mul.f32 	%f1740, %f1739, 0f3F4C422A;
	mul.f32 	%f1741, %f25, 0f3F000000;
	abs.f32 	%f1742, %f1740;
	mul.f32 	%f1743, %f1742, 0f4038AA3B;
	ex2.approx.ftz.f32 	%f1744, %f1743;
	add.f32 	%f1745, %f1744, 0f3F800000;
	rcp.approx.ftz.f32 	%f1746, %f1745;
	fma.rn.f32 	%f1747, %f1746, 0fC0000000, 0f3F800000;
	setp.ge.f32 	%p262, %f1742, 0f41102CB4;
	selp.f32 	%f1748, 0f3F800000, %f1747, %p262;
	copysign.f32 	%f1749, %f1740, %f1748;
	mul.f32 	%f1750, %f1740, %f1740;
	fma.rn.f32 	%f1751, %f1750, 0f3C80F082, 0fBD563CAE;
	fma.rn.f32 	%f1752, %f1751, %f1750, 0f3E085941;
	fma.rn.f32 	%f1753, %f1752, %f1750, 0fBEAAA9ED;
	fma.rn.f32 	%f1754, %f1753, %f1750, 0f00000000;
	fma.rn.f32 	%f1755, %f1754, %f1740, %f1740;
	setp.ge.f32 	%p263, %f1742, 0f3F19999A;
	selp.f32 	%f1756, %f1749, %f1755, %p263;
	add.f32 	%f1757, %f1756, 0f3F800000;
	mul.f32 	%f1758, %f1741, %f1757;
	st.global.f32 	[%rd10+12], %f1758;
$L__BB1_28:
	setp.lt.s32 	%p264, %r47, %r161;
	add.s32 	%r56, %r46, 1;
	setp.lt.s32 	%p265, %r56, %r160;
	add.s32 	%r57, %r48, %r161;
	and.pred  	%p266, %p265, %p264;
	@%p266 bra 	$L__BB1_29;
	bra.uni 	$L__BB1_30;
$L__BB1_29:
	mul.f32 	%f1759, %f24, %f24;
	mul.f32 	%f1760, %f24, %f1759;
	fma.rn.f32 	%f1761, %f1760, 0f3D372713, %f24;
	mul.f32 	%f1762, %f1761, 0f3F4C422A;
	mul.f32 	%f1763, %f24, 0f3F000000;
	abs.f32 	%f1764, %f1762;
	mul.f32 	%f1765, %f1764, 0f4038AA3B;
	ex2.approx.ftz.f32 	%f1766, %f1765;
	add.f32 	%f1767, %f1766, 0f3F800000;
	rcp.approx.ftz.f32 	%f1768, %f1767;
	fma.rn.f32 	%f1769, %f1768, 0fC0000000, 0f3F800000;
	setp.ge.f32 	%p267, %f1764, 0f41102CB4;
	selp.f32 	%f1770, 0f3F800000, %f1769, %p267;
	copysign.f32 	%f1771, %f1762, %f1770;
	mul.f32 	%f1772, %f1762, %f1762;
	fma.rn.f32 	%f1773, %f1772, 0f3C80F082, 0fBD563CAE;
	fma.rn.f32 	%f1774, %f1773, %f1772, 0f3E085941;
	fma.rn.f32 	%f1775, %f1774, %f1772, 0fBEAAA9ED;
	fma.rn.f32 	%f1776, %f1775, %f1772, 0f00000000;
	fma.rn.f32 	%f1777, %f1776, %f1762, %f1762;
	setp.ge.f32 	%p268, %f1764, 0f3F19999A;
	selp.f32 	%f1778, %f1771, %f1777, %p268;
	add.f32 	%f1779, %f1778, 0f3F800000;
	mul.f32 	%f1780, %f1763, %f1779;
	add.s32 	%r442, %r47, %r57;
	mul.wide.s32 	%rd174, %r442, 4;
	add.s64 	%rd175, %rd4, %rd174;
	st.global.f32 	[%rd175], %f1780;
$L__BB1_30:
	setp.ge.s32 	%p269, %r56, %r160;
	setp.ge.s32 	%p270, %r53, %r161;
	cvt.s64.s32 	%rd176, %r57;
	add.s64 	%rd177, %rd9, %rd176;
	shl.b64 	%rd178, %rd177, 2;
	add.s64 	%rd6, %rd4, %rd178;
	or.pred  	%p271, %p269, %p270;
	@%p271 bra 	$L__BB1_32;
	mul.f32 	%f1781, %f23, %f23;
	mul.f32 	%f1782, %f23, %f1781;
	fma.rn.f32 	%f1783, %f1782, 0f3D372713, %f23;
	mul.f32 	%f1784, %f1783, 0f3F4C422A;
	mul.f32 	%f1785, %f23, 0f3F000000;
	abs.f32 	%f1786, %f1784;
	mul.f32 	%f1787, %f1786, 0f4038AA3B;
	ex2.approx.ftz.f32 	%f1788, %f1787;
	add.f32 	%f1789, %f1788, 0f3F800000;
	rcp.approx.ftz.f32 	%f1790, %f1789;
	fma.rn.f32 	%f1791, %f1790, 0fC0000000, 0f3F800000;
	setp.ge.f32 	%p272, %f1786, 0f41102CB4;
	selp.f32 	%f1792, 0f3F800000, %f1791, %p272;
	copysign.f32 	%f1793, %f1784, %f1792;
	mul.f32 	%f1794, %f1784, %f1784;
	fma.rn.f32 	%f1795, %f1794, 0f3C80F082, 0fBD563CAE;
	fma.rn.f32 	%f1796, %f1795, %f1794, 0f3E085941;
	fma.rn.f32 	%f1797, %f1796, %f1794, 0fBEAAA9ED;
	fma.rn.f32 	%f1798, %f1797, %f1794, 0f00000000;
	fma.rn.f32 	%f1799, %f1798, %f1784, %f1784;
	setp.ge.f32 	%p273, %f1786, 0f3F19999A;
	selp.f32 	%f1800, %f1793, %f1799, %p273;
	add.f32 	%f1801, %f1800, 0f3F800000;
	mul.f32 	%f1802, %f1785, %f1801;
	st.global.f32 	[%rd6+4], %f1802;
$L__BB1_32:
	setp.ge.s32 	%p274, %r56, %r160;
	setp.ge.s32 	%p275, %r54, %r161;
	or.pred  	%p276, %p274, %p275;
	@%p276 bra 	$L__BB1_34;
	mul.f32 	%f1803, %f22, %f22;
	mul.f32 	%f1804, %f22, %f1803;
	fma.rn.f32 	%f1805, %f1804, 0f3D372713, %f22;
	mul.f32 	%f1806, %f1805, 0f3F4C422A;
	mul.f32 	%f1807, %f22, 0f3F000000;
	abs.f32 	%f1808, %f1806;
	mul.f32 	%f1809, %f1808, 0f4038AA3B;
	ex2.approx.ftz.f32 	%f1810, %f1809;
	add.f32 	%f1811, %f1810, 0f3F800000;
	rcp.approx.ftz.f32 	%f1812, %f1811;
	fma.rn.f32 	%f1813, %f1812, 0fC0000000, 0f3F800000;
	setp.ge.f32 	%p277, %f1808, 0f41102CB4;
	selp.f32 	%f1814, 0f3F800000, %f1813, %p277;
	copysign.f32 	%f1815, %f1806, %f1814;
	mul.f32 	%f1816, %f1806, %f1806;
	fma.rn.f32 	%f1817, %f1816, 0f3C80F082, 0fBD563CAE;
	fma.rn.f32 	%f1818, %f1817, %f1816, 0f3E085941;
	fma.rn.f32 	%f1819, %f1818, %f1816, 0fBEAAA9ED;
	fma.rn.f32 	%f1820, %f1819, %f1816, 0f00000000;
	fma.rn.f32 	%f1821, %f1820, %f1806, %f1806;
	setp.ge.f32 	%p278, %f1808, 0f3F19999A;
	selp.f32 	%f1822, %f1815, %f1821, %p278;
	add.f32 	%f1823, %f1822, 0f3F800000;
	mul.f32 	%f1824, %f1807, %f1823;
	st.global.f32 	[%rd6+8], %f1824;
$L__BB1_34:
	setp.ge.s32 	%p279, %r56, %r160;
	setp.ge.s32 	%p280, %r55, %r161;
	or.pred  	%p281, %p279, %p280;
	@%p281 bra 	$L__BB1_36;
	mul.f32 	%f1825, %f21, %f21;
	mul.f32 	%f1826, %f21, %f1825;
	fma.rn.f32 	%f1827, %f1826, 0f3D372713, %f21;
	mul.f32 	%f1828, %f1827, 0f3F4C422A;
	mul.f32 	%f1829, %f21, 0f3F000000;
	abs.f32 	%f1830, %f1828;
	mul.f32 	%f1831, %f1830, 0f4038AA3B;
	ex2.approx.ftz.f32 	%f1832, %f1831;
	add.f32 	%f1833, %f1832, 0f3F800000;
	rcp.approx.ftz.f32 	%f1834, %f1833;
	fma.rn.f32 	%f1835, %f1834, 0fC0000000, 0f3F800000;
	setp.ge.f32 	%p282, %f1830, 0f41102CB4;
	selp.f32 	%f1836, 0f3F800000, %f1835, %p282;
	copysign.f32 	%f1837, %f1828, %f1836;
	mul.f32 	%f1838, %f1828, %f1828;
	fma.rn.f32 	%f1839, %f1838, 0f3C80F082, 0fBD563CAE;
	fma.rn.f32 	%f1840, %f1839, %f1838, 0f3E085941;
	fma.rn.f32 	%f1841, %f1840, %f1838, 0fBEAAA9ED;
	fma.rn.f32 	%f1842, %f1841, %f1838, 0f00000000;
	fma.rn.f32 	%f1843, %f1842, %f1828, %f1828;
	setp.ge.f32 	%p283, %f1830, 0f3F19999A;
	selp.f32 	%f1844, %f1837, %f1843, %p283;
	add.f32 	%f1845, %f1844, 0f3F800000;
	mul.f32 	%f1846, %f1829, %f1845;
	st.global.f32 	[%rd6+12], %f1846;
$L__BB1_36:
	setp.ge.s32 	%p284, %r47, %r161;
	add.s32 	%r49, %r46, 2;
	setp.ge.s32 	%p285, %r49, %r160;
	add.s32 	%r50, %r57, %r161;
	or.pred  	%p286, %p285, %p284;
	@%p286 bra 	$L__BB1_38;
	mul.f32 	%f1847, %f29, %f29;
	mul.f32 	%f1848, %f29, %f1847;
	fma.rn.f32 	%f1849, %f1848, 0f3D372713, %f29;
	mul.f32 	%f1850, %f1849, 0f3F4C422A;
	mul.f32 	%f1851, %f29, 0f3F000000;
	abs.f32 	%f1852, %f1850;
	mul.f32 	%f1853, %f1852, 0f4038AA3B;
	ex2.approx.ftz.f32 	%f1854, %f1853;
	add.f32 	%f1855, %f1854, 0f3F800000;
	rcp.approx.ftz.f32 	%f1856, %f1855;
	fma.rn.f32 	%f1857, %f1856, 0fC0000000, 0f3F800000;
	setp.ge.f32 	%p287, %f1852, 0f41102CB4;
	selp.f32 	%f1858, 0f3F800000, %f1857, %p287;
	copysign.f32 	%f1859, %f1850, %f1858;
	mul.f32 	%f1860, %f1850, %f1850;
	fma.rn.f32 	%f1861, %f1860, 0f3C80F082, 0fBD563CAE;
	fma.rn.f32 	%f1862, %f1861, %f1860, 0f3E085941;
	fma.rn.f32 	%f1863, %f1862, %f1860, 0fBEAAA9ED;
	fma.rn.f32 	%f1864, %f1863, %f1860, 0f00000000;
	fma.rn.f32 	%f1865, %f1864, %f1850, %f1850;
	setp.ge.f32 	%p288, %f1852, 0f3F19999A;
	selp.f32 	%f1866, %f1859, %f1865, %p288;
	add.f32 	%f1867, %f1866, 0f3F800000;
	mul.f32 	%f1868, %f1851, %f1867;
	add.s32 	%r444, %r47, %r50;
	mul.wide.s32 	%rd179, %r444, 4;
	add.s64 	%rd180, %rd4, %rd179;
	st.global.f32 	[%rd180], %f1868;
$L__BB1_38:
	setp.ge.s32 	%p289, %r53, %r161;
	setp.ge.s32 	%p290, %r49, %r160;
	cvt.s64.s32 	%rd181, %r50;
	add.s64 	%rd182, %rd9, %rd181;
	shl.b64 	%rd183, %rd182, 2;
	add.s64 	%rd7, %rd4, %rd183;
	or.pred  	%p291, %p290, %p289;
	@%p291 bra 	$L__BB1_40;
	mul.f32 	%f1869, %f30, %f30;
	mul.f32 	%f1870, %f30, %f1869;
	fma.rn.f32 	%f1871, %f1870, 0f3D372713, %f30;
	mul.f32 	%f1872, %f1871, 0f3F4C422A;
	mul.f32 	%f1873, %f30, 0f3F000000;
	abs.f32 	%f1874, %f1872;
	mul.f32 	%f1875, %f1874, 0f4038AA3B;
	ex2.approx.ftz.f32 	%f1876, %f1875;
	add.f32 	%f1877, %f1876, 0f3F800000;
	rcp.approx.ftz.f32 	%f1878, %f1877;
	fma.rn.f32 	%f1879, %f1878, 0fC0000000, 0f3F800000;
	setp.ge.f32 	%p292, %f1874, 0f41102CB4;
	selp.f32 	%f1880, 0f3F800000, %f1879, %p292;
	copysign.f32 	%f1881, %f1872, %f1880;
	mul.f32 	%f1882, %f1872, %f1872;
	fma.rn.f32 	%f1883, %f1882, 0f3C80F082, 0fBD563CAE;
	fma.rn.f32 	%f1884, %f1883, %f1882, 0f3E085941;
	fma.rn.f32 	%f1885, %f1884, %f1882, 0fBEAAA9ED;
	fma.rn.f32 	%f1886, %f1885, %f1882, 0f00000000;
	fma.rn.f32 	%f1887, %f1886, %f1872, %f1872;
	setp.ge.f32 	%p293, %f1874, 0f3F19999A;
	selp.f32 	%f1888, %f1881, %f1887, %p293;
	add.f32 	%f1889, %f1888, 0f3F800000;
	mul.f32 	%f1890, %f1873, %f1889;
	st.global.f32 	[%rd7+4], %f1890;
$L__BB1_40:
	setp.ge.s32 	%p294, %r54, %r161;
	setp.ge.s32 	%p295, %r49, %r160;
	or.pred  	%p296, %p295, %p294;
	@%p296 bra 	$L__BB1_42;
	mul.f32 	%f1891, %f31, %f31;
	mul.f32 	%f1892, %f31, %f1891;
	fma.rn.f32 	%f1893, %f1892, 0f3D372713, %f31;
	mul.f32 	%f1894, %f1893, 0f3F4C422A;
	mul.f32 	%f1895, %f31, 0f3F000000;
	abs.f32 	%f1896, %f1894;
	mul.f32 	%f1897, %f1896, 0f4038AA3B;
	ex2.approx.ftz.f32 	%f1898, %f1897;
	add.f32 	%f1899, %f1898, 0f3F800000;
	rcp.approx.ftz.f32 	%f1900, %f1899;
	fma.rn.f32 	%f1901, %f1900, 0fC0000000, 0f3F800000;
	setp.ge.f32 	%p297, %f1896, 0f41102CB4;
	selp.f32 	%f1902, 0f3F800000, %f1901, %p297;
	copysign.f32 	%f1903, %f1894, %f1902;
	mul.f32 	%f1904, %f1894, %f1894;
	fma.rn.f32 	%f1905, %f1904, 0f3C80F082, 0fBD563CAE;
	fma.rn.f32 	%f1906, %f1905, %f1904, 0f3E085941;
	fma.rn.f32 	%f1907, %f1906, %f1904, 0fBEAAA9ED;
	fma.rn.f32 	%f1908, %f1907, %f1904, 0f00000000;
	fma.rn.f32 	%f1909, %f1908, %f1894, %f1894;
	setp.ge.f32 	%p298, %f1896, 0f3F19999A;
	selp.f32 	%f1910, %f1903, %f1909, %p298;
	add.f32 	%f1911, %f1910, 0f3F800000;
	mul.f32 	%f1912, %f1895, %f1911;
	st.global.f32 	[%rd7+8], %f1912;
$L__BB1_42:
	setp.ge.s32 	%p299, %r55, %r161;
	setp.ge.s32 	%p300, %r49, %r160;
	or.pred  	%p301, %p300, %p299;
	@%p301 bra 	$L__BB1_44;
	mul.f32 	%f1913, %f32, %f32;
	mul.f32 	%f1914, %f32, %f1913;
	fma.rn.f32 	%f1915, %f1914, 0f3D372713, %f32;
	mul.f32 	%f1916, %f1915, 0f3F4C422A;
	mul.f32 	%f1917, %f32, 0f3F000000;
	abs.f32 	%f1918, %f1916;
	mul.f32 	%f1919, %f1918, 0f4038AA3B;
	ex2.approx.ftz.f32 	%f1920, %f1919;
	add.f32 	%f1921, %f1920, 0f3F800000;
	rcp.approx.ftz.f32 	%f1922, %f1921;
	fma.rn.f32 	%f1923, %f1922, 0fC0000000, 0f3F800000;
	setp.ge.f32 	%p302, %f1918, 0f41102CB4;
	selp.f32 	%f1924, 0f3F800000, %f1923, %p302;
	copysign.f32 	%f1925, %f1916, %f1924;
	mul.f32 	%f1926, %f1916, %f1916;
	fma.rn.f32 	%f1927, %f1926, 0f3C80F082, 0fBD563CAE;
	fma.rn.f32 	%f1928, %f1927, %f1926, 0f3E085941;
	fma.rn.f32 	%f1929, %f1928, %f1926, 0fBEAAA9ED;
	fma.rn.f32 	%f1930, %f1929, %f1926, 0f00000000;
	fma.rn.f32 	%f1931, %f1930, %f1916, %f1916;
	setp.ge.f32 	%p303, %f1918, 0f3F19999A;
	selp.f32 	%f1932, %f1925, %f1931, %p303;
	add.f32 	%f1933, %f1932, 0f3F800000;
	mul.f32 	%f1934, %f1917, %f1933;
	st.global.f32 	[%rd7+12], %f1934;
$L__BB1_44:
	setp.ge.s32 	%p304, %r47, %r161;
	add.s32 	%r51, %r46, 3;
	setp.ge.s32 	%p305, %r51, %r160;
	add.s32 	%r52, %r50, %r161;
	or.pred  	%p306, %p305, %p304;
	@%p306 bra 	$L__BB1_46;
	mul.f32 	%f1935, %f33, %f33;
	mul.f32 	%f1936, %f33, %f1935;
	fma.rn.f32 	%f1937, %f1936, 0f3D372713, %f33;
	mul.f32 	%f1938, %f1937, 0f3F4C422A;
	mul.f32 	%f1939, %f33, 0f3F000000;
	abs.f32 	%f1940, %f1938;
	mul.f32 	%f1941, %f1940, 0f4038AA3B;
	ex2.approx.ftz.f32 	%f1942, %f1941;
	add.f32 	%f1943, %f1942, 0f3F800000;
	rcp.approx.ftz.f32 	%f1944, %f1943;
	fma.rn.f32 	%f1945, %f1944, 0fC0000000, 0f3F800000;
	setp.ge.f32 	%p307, %f1940, 0f41102CB4;
	selp.f32 	%f1946, 0f3F800000, %f1945, %p307;
	copysign.f32 	%f1947, %f1938, %f1946;
	mul.f32 	%f1948, %f1938, %f1938;
	fma.rn.f32 	%f1949, %f1948, 0f3C80F082, 0fBD563CAE;
	fma.rn.f32 	%f1950, %f1949, %f1948, 0f3E085941;
	fma.rn.f32 	%f1951, %f1950, %f1948, 0fBEAAA9ED;
	fma.rn.f32 	%f1952, %f1951, %f1948, 0f00000000;
	fma.rn.f32 	%f1953, %f1952, %f1938, %f1938;
	setp.ge.f32 	%p308, %f1940, 0f3F19999A;
	selp.f32 	%f1954, %f1947, %f1953, %p308;
	add.f32 	%f1955, %f1954, 0f3F800000;
	mul.f32 	%f1956, %f1939, %f1955;
	add.s32 	%r446, %r47, %r52;
	mul.wide.s32 	%rd184, %r446, 4;
	add.s64 	%rd185, %rd4, %rd184;
	st.global.f32 	[%rd185], %f1956;
$L__BB1_46:
	setp.ge.s32 	%p309, %r53, %r161;
	setp.ge.s32 	%p310, %r51, %r160;
	cvt.s64.s32 	%rd186, %r52;
	add.s64 	%rd187, %rd9, %rd186;
	shl.b64 	%rd188, %rd187, 2;
	add.s64 	%rd8, %rd4, %rd188;
	or.pred  	%p311, %p310, %p309;
	@%p311 bra 	$L__BB1_48;
	mul.f32 	%f1957, %f34, %f34;
	mul.f32 	%f1958, %f34, %f1957;
	fma.rn.f32 	%f1959, %f1958, 0f3D372713, %f34;
	mul.f32 	%f1960, %f1959, 0f3F4C422A;
	mul.f32 	%f1961, %f34, 0f3F000000;
	abs.f32 	%f1962, %f1960;
	mul.f32 	%f1963, %f1962, 0f4038AA3B;
	ex2.approx.ftz.f32 	%f1964, %f1963;
	add.f32 	%f1965, %f1964, 0f3F800000;
	rcp.approx.ftz.f32 	%f1966, %f1965;
	fma.rn.f32 	%f1967, %f1966, 0fC0000000, 0f3F800000;
	setp.ge.f32 	%p312, %f1962, 0f41102CB4;
	selp.f32 	%f1968, 0f3F800000, %f1967, %p312;
	copysign.f32 	%f1969, %f1960, %f1968;
	mul.f32 	%f1970, %f1960, %f1960;
	fma.rn.f32 	%f1971, %f1970, 0f3C80F082, 0fBD563CAE;
	fma.rn.f32 	%f1972, %f1971, %f1970, 0f3E085941;
	fma.rn.f32 	%f1973, %f1972, %f1970, 0fBEAAA9ED;
	fma.rn.f32 	%f1974, %f1973, %f1970, 0f00000000;
	fma.rn.f32 	%f1975, %f1974, %f1960, %f1960;
	setp.ge.f32 	%p313, %f1962, 0f3F19999A;
	selp.f32 	%f1976, %f1969, %f1975, %p313;
	add.f32 	%f1977, %f1976, 0f3F800000;
	mul.f32 	%f1978, %f1961, %f1977;
	st.global.f32 	[%rd8+4], %f1978;
$L__BB1_48:
	setp.ge.s32 	%p314, %r54, %r161;
	setp.ge.s32 	%p315, %r51, %r160;
	or.pred  	%p316, %p315, %p314;
	@%p316 bra 	$L__BB1_50;
	mul.f32 	%f1979, %f35, %f35;
	mul.f32 	%f1980, %f35, %f1979;
	fma.rn.f32 	%f1981, %f1980, 0f3D372713, %f35;
	mul.f32 	%f1982, %f1981, 0f3F4C422A;
	mul.f32 	%f1983, %f35, 0f3F000000;
	abs.f32 	%f1984, %f1982;
	mul.f32 	%f1985, %f1984, 0f4038AA3B;
	ex2.approx.ftz.f32 	%f1986, %f1985;
	add.f32 	%f1987, %f1986, 0f3F800000;
	rcp.approx.ftz.f32 	%f1988, %f1987;
	fma.rn.f32 	%f1989, %f1988, 0fC0000000, 0f3F800000;
	setp.ge.f32 	%p317, %f1984, 0f41102CB4;
	selp.f32 	%f1990, 0f3F800000, %f1989, %p317;
	copysign.f32 	%f1991, %f1982, %f1990;
	mul.f32 	%f1992, %f1982, %f1982;
	fma.rn.f32 	%f1993, %f1992, 0f3C80F082, 0fBD563CAE;
	fma.rn.f32 	%f1994, %f1993, %f1992, 0f3E085941;
	fma.rn.f32 	%f1995, %f1994, %f1992, 0fBEAAA9ED;
	fma.rn.f32 	%f1996, %f1995, %f1992, 0f00000000;
	fma.rn.f32 	%f1997, %f1996, %f1982, %f1982;
	setp.ge.f32 	%p318, %f1984, 0f3F19999A;
	selp.f32 	%f1998, %f1991, %f1997, %p318;
	add.f32 	%f1999, %f1998, 0f3F800000;
	mul.f32 	%f2000, %f1983, %f1999;
	st.global.f32 	[%rd8+8], %f2000;
$L__BB1_50:
	setp.ge.s32 	%p319, %r55, %r161;
	setp.ge.s32 	%p320, %r51, %r160;
	or.pred  	%p321, %p320, %p319;
	@%p321 bra 	$L__BB1_250;
	mul.f32 	%f2001, %f36, %f36;
	mul.f32 	%f2002, %f36, %f2001;
	fma.rn.f32 	%f2003, %f2002, 0f3D372713, %f36;
	mul.f32 	%f2004, %f2003, 0f3F4C422A;
	mul.f32 	%f2005, %f36, 0f3F000000;
	abs.f32 	%f2006, %f2004;
	mul.f32 	%f2007, %f2006, 0f4038AA3B;
	ex2.approx.ftz.f32 	%f2008, %f2007;
	add.f32 	%f2009, %f2008, 0f3F800000;
	rcp.approx.ftz.f32 	%f2010, %f2009;
	fma.rn.f32 	%f2011, %f2010, 0fC0000000, 0f3F800000;
	setp.ge.f32 	%p322, %f2006, 0f41102CB4;
	selp.f32 	%f2012, 0f3F800000, %f2011, %p322;
	copysign.f32 	%f2013, %f2004, %f2012;
	mul.f32 	%f2014, %f2004, %f2004;
	fma.rn.f32 	%f2015, %f2014, 0f3C80F082, 0fBD563CAE;
	fma.rn.f32 	%f2016, %f2015, %f2014, 0f3E085941;
	fma.rn.f32 	%f2017, %f2016, %f2014, 0fBEAAA9ED;
	fma.rn.f32 	%f2018, %f2017, %f2014, 0f00000000;
	fma.rn.f32 	%f2019, %f2018, %f2004, %f2004;
	setp.ge.f32 	%p323, %f2006, 0f3F19999A;
	selp.f32 	%f2020, %f2013, %f2019, %p323;
	add.f32 	%f2021, %f2020, 0f3F800000;
	mul.f32 	%f2022, %f2005, %f2021;
	st.global.f32 	[%rd8+12], %f2022;
	bra.uni 	$L__BB1_250;
$L__BB1_52:
	ld.global.nc.f32 	%f1383, [%rd12];
	add.f32 	%f1384, %f24, %f1383;
	mul.f32 	%f1385, %f1384, %f1384;
	mul.f32 	%f1386, %f1384, %f1385;
	fma.rn.f32 	%f1387, %f1386, 0f3D372713, %f1384;
	mul.f32 	%f1388, %f1387, 0f3F4C422A;
	mul.f32 	%f1389, %f1384, 0f3F000000;
	abs.f32 	%f1390, %f1388;
	mul.f32 	%f1391, %f1390, 0f4038AA3B;
	ex2.approx.ftz.f32 	%f1392, %f1391;
	add.f32 	%f1393, %f1392, 0f3F800000;
	rcp.approx.ftz.f32 	%f1394, %f1393;
	fma.rn.f32 	%f1395, %f1394, 0fC0000000, 0f3F800000;
	setp.ge.f32 	%p187, %f1390, 0f41102CB4;
	selp.f32 	%f1396, 0f3F800000, %f1395, %p187;
	copysign.f32 	%f1397, %f1388, %f1396;
	mul.f32 	%f1398, %f1388, %f1388;
	fma.rn.f32 	%f1399, %f1398, 0f3C80F082, 0fBD563CAE;
	fma.rn.f32 	%f1400, %f1399, %f1398, 0f3E085941;
	fma.rn.f32 	%f1401, %f1400, %f1398, 0fBEAAA9ED;
	fma.rn.f32 	%f1402, %f1401, %f1398, 0f00000000;
	fma.rn.f32 	%f1403, %f1402, %f1388, %f1388;
	setp.ge.f32 	%p188, %f1390, 0f3F19999A;
	selp.f32 	%f1404, %f1397, %f1403, %p188;
	add.f32 	%f1405, %f1404, 0f3F800000;
	mul.f32 	%f1406, %f1389, %f1405;
	add.s32 	%r431, %r47, %r67;
	mul.wide.s32 	%rd154, %r431, 4;
	add.s64 	%rd155, %rd4, %rd154;
	st.global.f32 	[%rd155], %f1406;
$L__BB1_53:
	setp.ge.s32 	%p189, %r66, %r160;
	setp.ge.s32 	%p190, %r63, %r161;
	cvt.s64.s32 	%rd156, %r67;
	add.s64 	%rd157, %rd11, %rd156;
	shl.b64 	%rd158, %rd157, 2;
	add.s64 	%rd13, %rd4, %rd158;
	or.pred  	%p191, %p189, %p190;
	@%p191 bra 	$L__BB1_55;
	ld.global.nc.f32 	%f1407, [%rd12+4];
	add.f32 	%f1408, %f23, %f1407;
	mul.f32 	%f1409, %f1408, %f1408;
	mul.f32 	%f1410, %f1408, %f1409;
	fma.rn.f32 	%f1411, %f1410, 0f3D372713, %f1408;
	mul.f32 	%f1412, %f1411, 0f3F4C422A;
	mul.f32 	%f1413, %f1408, 0f3F000000;
	abs.f32 	%f1414, %f1412;
	mul.f32 	%f1415, %f1414, 0f4038AA3B;
	ex2.approx.ftz.f32 	%f1416, %f1415;
	add.f32 	%f1417, %f1416, 0f3F800000;
	rcp.approx.ftz.f32 	%f1418, %f1417;
	fma.rn.f32 	%f1419, %f1418, 0fC0000000, 0f3F800000;
	setp.ge.f32 	%p192, %f1414, 0f41102CB4;
	selp.f32 	%f1420, 0f3F800000, %f1419, %p192;
	copysign.f32 	%f1421, %f1412, %f1420;
	mul.f32 	%f1422, %f1412, %f1412;
	fma.rn.f32 	%f1423, %f1422, 0f3C80F082, 0fBD563CAE;
	fma.rn.f32 	%f1424, %f1423, %f1422, 0f3E085941;
	fma.rn.f32 	%f1425, %f1424, %f1422, 0fBEAAA9ED;
	fma.rn.f32 	%f1426, %f1425, %f1422, 0f00000000;
	fma.rn.f32 	%f1427, %f1426, %f1412, %f1412;
	setp.ge.f32 	%p193, %f1414, 0f3F19999A;
	selp.f32 	%f1428, %f1421, %f1427, %p193;
	add.f32 	%f1429, %f1428, 0f3F800000;
	mul.f32 	%f1430, %f1413, %f1429;
	st.global.f32 	[%rd13+4], %f1430;
$L__BB1_55:
	setp.ge.s32 	%p194, %r66, %r160;
	setp.ge.s32 	%p195, %r64, %r161;
	or.pred  	%p196, %p194, %p195;
	@%p196 bra 	$L__BB1_57;
	ld.global.nc.f32 	%f1431, [%rd12+8];
	add.f32 	%f1432, %f22, %f1431;
	mul.f32 	%f1433, %f1432, %f1432;
	mul.f32 	%f1434, %f1432, %f1433;
	fma.rn.f32 	%f1435, %f1434, 0f3D372713, %f1432;
	mul.f32 	%f1436, %f1435, 0f3F4C422A;
	mul.f32 	%f1437, %f1432, 0f3F000000;
	abs.f32 	%f1438, %f1436;
	mul.f32 	%f1439, %f1438, 0f4038AA3B;
	ex2.approx.ftz.f32 	%f1440, %f1439;
	add.f32 	%f1441, %f1440, 0f3F800000;
	rcp.approx.ftz.f32 	%f1442, %f1441;
	fma.rn.f32 	%f1443, %f1442, 0fC0000000, 0f3F800000;
	setp.ge.f32 	%p197, %f1438, 0f41102CB4;
	selp.f32 	%f1444, 0f3F800000, %f1443, %p197;
	copysign.f32 	%f1445, %f1436, %f1444;
	mul.f32 	%f1446, %f1436, %f1436;
	fma.rn.f32 	%f1447, %f1446, 0f3C80F082, 0fBD563CAE;
	fma.rn.f32 	%f1448, %f1447, %f1446, 0f3E085941;
	fma.rn.f32 	%f1449, %f1448, %f1446, 0fBEAAA9ED;
	fma.rn.f32 	%f1450, %f1449, %f1446, 0f00000000;
	fma.rn.f32 	%f1451, %f1450, %f1436, %f1436;
	setp.ge.f32 	%p198, %f1438, 0f3F19999A;
	selp.f32 	%f1452, %f1445, %f1451, %p198;
	add.f32 	%f1453, %f1452, 0f3F800000;
	mul.f32 	%f1454, %f1437, %f1453;
	st.global.f32 	[%rd13+8], %f1454;
$L__BB1_57:
	setp.ge.s32 	%p199, %r66, %r160;
	setp.ge.s32 	%p200, %r65, %r161;
	or.pred  	%p201, %p199, %p200;
	@%p201 bra 	$L__BB1_59;
	ld.global.nc.f32 	%f1455, [%rd12+12];
	add.f32 	%f1456, %f21, %f1455;
	mul.f32 	%f1457, %f1456, %f1456;
	mul.f32 	%f1458, %f1456, %f1457;
	fma.rn.f32 	%f1459, %f1458, 0f3D372713, %f1456;
	mul.f32 	%f1460, %f1459, 0f3F4C422A;
	mul.f32 	%f1461, %f1456, 0f3F000000;
	abs.f32 	%f1462, %f1460;
	mul.f32 	%f1463, %f1462, 0f4038AA3B;
	ex2.approx.ftz.f32 	%f1464, %f1463;
	add.f32 	%f1465, %f1464, 0f3F800000;
	rcp.approx.ftz.f32 	%f1466, %f1465;
	fma.rn.f32 	%f1467, %f1466, 0fC0000000, 0f3F800000;
	setp.ge.f32 	%p202, %f1462, 0f41102CB4;
	selp.f32 	%f1468, 0f3F800000, %f1467, %p202;
	copysign.f32 	%f1469, %f1460, %f1468;
	mul.f32 	%f1470, %f1460, %f1460;
	fma.rn.f32 	%f1471, %f1470, 0f3C80F082, 0fBD563CAE;
	fma.rn.f32 	%f1472, %f1471, %f1470, 0f3E085941;
	fma.rn.f32 	%f1473, %f1472, %f1470, 0fBEAAA9ED;
	fma.rn.f32 	%f1474, %f1473, %f1470, 0f00000000;
	fma.rn.f32 	%f1475, %f1474, %f1460, %f1460;
	setp.ge.f32 	%p203, %f1462, 0f3F19999A;
	selp.f32 	%f1476, %f1469, %f1475, %p203;
	add.f32 	%f1477, %f1476, 0f3F800000;
	mul.f32 	%f1478, %f1461, %f1477;
	st.global.f32 	[%rd13+12], %f1478;
$L__BB1_59:
	setp.ge.s32 	%p204, %r47, %r161;
	add.s32 	%r59, %r46, 2;
	setp.ge.s32 	%p205, %r59, %r160;
	add.s32 	%r60, %r67, %r161;
	or.pred  	%p206, %p205, %p204;
	@%p206 bra 	$L__BB1_61;
	ld.global.nc.f32 	%f1479, [%rd12];
	add.f32 	%f1480, %f29, %f1479;
	mul.f32 	%f1481, %f1480, %f1480;
	mul.f32 	%f1482, %f1480, %f1481;
	fma.rn.f32 	%f1483, %f1482, 0f3D372713, %f1480;
	mul.f32 	%f1484, %f1483, 0f3F4C422A;
	mul.f32 	%f1485, %f1480, 0f3F000000;
	abs.f32 	%f1486, %f1484;
	mul.f32 	%f1487, %f1486, 0f4038AA3B;
	ex2.approx.ftz.f32 	%f1488, %f1487;
	add.f32 	%f1489, %f1488, 0f3F800000;
	rcp.approx.ftz.f32 	%f1490, %f1489;
	fma.rn.f32 	%f1491, %f1490, 0fC0000000, 0f3F800000;
	setp.ge.f32 	%p207, %f1486, 0f41102CB4;
	selp.f32 	%f1492, 0f3F800000, %f1491, %p207;
	copysign.f32 	%f1493, %f1484, %f1492;
	mul.f32 	%f1494, %f1484, %f1484;
	fma.rn.f32 	%f1495, %f1494, 0f3C80F082, 0fBD563CAE;
	fma.rn.f32 	%f1496, %f1495, %f1494, 0f3E085941;
	fma.rn.f32 	%f1497, %f1496, %f1494, 0fBEAAA9ED;
	fma.rn.f32 	%f1498, %f1497, %f1494, 0f00000000;
	fma.rn.f32 	%f1499, %f1498, %f1484, %f1484;
	setp.ge.f32 	%p208, %f1486, 0f3F19999A;
	selp.f32 	%f1500, %f1493, %f1499, %p208;
	add.f32 	%f1501, %f1500, 0f3F800000;
	mul.f32 	%f1502, %f1485, %f1501;
	add.s32 	%r433, %r47, %r60;
	mul.wide.s32 	%rd159, %r433, 4;
	add.s64 	%rd160, %rd4, %rd159;
	st.global.f32 	[%rd160], %f1502;
$L__BB1_61:
	setp.ge.s32 	%p209, %r63, %r161;
	setp.ge.s32 	%p210, %r59, %r160;
	cvt.s64.s32 	%rd161, %r60;
	add.s64 	%rd162, %rd11, %rd161;
	shl.b64 	%rd163, %rd162, 2;
	add.s64 	%rd14, %rd4, %rd163;
	or.pred  	%p211, %p210, %p209;
	@%p211 bra 	$L__BB1_63;
	ld.global.nc.f32 	%f1503, [%rd12+4];
	add.f32 	%f1504, %f30, %f1503;
	mul.f32 	%f1505, %f1504, %f1504;
	mul.f32 	%f1506, %f1504, %f1505;
	fma.rn.f32 	%f1507, %f1506, 0f3D372713, %f1504;
	mul.f32 	%f1508, %f1507, 0f3F4C422A;
	mul.f32 	%f1509, %f1504, 0f3F000000;
	abs.f32 	%f1510, %f1508;
	mul.f32 	%f1511, %f1510, 0f4038AA3B;
	ex2.approx.ftz.f32 	%f1512, %f1511;
	add.f32 	%f1513, %f1512, 0f3F800000;
	rcp.approx.ftz.f32 	%f1514, %f1513;
	fma.rn.f32 	%f1515, %f1514, 0fC0000000, 0f3F800000;
	setp.ge.f32 	%p212, %f1510, 0f41102CB4;
	selp.f32 	%f1516, 0f3F800000, %f1515, %p212;
	copysign.f32 	%f1517, %f1508, %f1516;
	mul.f32 	%f1518, %f1508, %f1508;
	fma.rn.f32 	%f1519, %f1518, 0f3C80F082, 0fBD563CAE;
	fma.rn.f32 	%f1520, %f1519, %f1518, 0f3E085941;
	fma.rn.f32 	%f1521, %f1520, %f1518, 0fBEAAA9ED;
	fma.rn.f32 	%f1522, %f1521, %f1518, 0f00000000;
	fma.rn.f32 	%f1523, %f1522, %f1508, %f1508;
	setp.ge.f32 	%p213, %f1510, 0f3F19999A;
	selp.f32 	%f1524, %f1517, %f1523, %p213;
	add.f32 	%f1525, %f1524, 0f3F800000;
	mul.f32 	%f1526, %f1509, %f1525;
	st.global.f32 	[%rd14+4], %f1526;
$L__BB1_63:
	setp.ge.s32 	%p214, %r64, %r161;
	setp.ge.s32 	%p215, %r59, %r160;
	or.pred  	%p216, %p215, %p214;
	@%p216 bra 	$L__BB1_65;
	ld.global.nc.f32 	%f1527, [%rd12+8];
	add.f32 	%f1528, %f31, %f1527;
	mul.f32 	%f1529, %f1528, %f1528;
	mul.f32 	%f1530, %f1528, %f1529;
	fma.rn.f32 	%f1531, %f1530, 0f3D372713, %f1528;
	mul.f32 	%f1532, %f1531, 0f3F4C422A;
	mul.f32 	%f1533, %f1528, 0f3F000000;
	abs.f32 	%f1534, %f1532;
	mul.f32 	%f1535, %f1534, 0f4038AA3B;
	ex2.approx.ftz.f32 	%f1536, %f1535;
	add.f32 	%f1537, %f1536, 0f3F800000;
	rcp.approx.ftz.f32 	%f1538, %f1537;
	fma.rn.f32 	%f1539, %f1538, 0fC0000000, 0f3F800000;
	setp.ge.f32 	%p217, %f1534, 0f41102CB4;
	selp.f32 	%f1540, 0f3F800000, %f1539, %p217;
	copysign.f32 	%f1541, %f1532, %f1540;
	mul.f32 	%f1542, %f1532, %f1532;
	fma.rn.f32 	%f1543, %f1542, 0f3C80F082, 0fBD563CAE;
	fma.rn.f32 	%f1544, %f1543, %f1542, 0f3E085941;
	fma.rn.f32 	%f1545, %f1544, %f1542, 0fBEAAA9ED;
	fma.rn.f32 	%f1546, %f1545, %f1542, 0f00000000;
	fma.rn.f32 	%f1547, %f1546, %f1532, %f1532;
	setp.ge.f32 	%p218, %f1534, 0f3F19999A;
	selp.f32 	%f1548, %f1541, %f1547, %p218;
	add.f32 	%f1549, %f1548, 0f3F800000;
	mul.f32 	%f1550, %f1533, %f1549;
	st.global.f32 	[%rd14+8], %f1550;
$L__BB1_65:
	setp.ge.s32 	%p219, %r65, %r161;
	setp.ge.s32 	%p220, %r59, %r160;
	or.pred  	%p221, %p220, %p219;
	@%p221 bra 	$L__BB1_67;
	ld.global.nc.f32 	%f1551, [%rd12+12];
	add.f32 	%f1552, %f32, %f1551;
	mul.f32 	%f1553, %f1552, %f1552;
	mul.f32 	%f1554, %f1552, %f1553;
	fma.rn.f32 	%f1555, %f1554, 0f3D372713, %f1552;
	mul.f32 	%f1556, %f1555, 0f3F4C422A;
	mul.f32 	%f1557, %f1552, 0f3F000000;
	abs.f32 	%f1558, %f1556;
	mul.f32 	%f1559, %f1558, 0f4038AA3B;
	ex2.approx.ftz.f32 	%f1560, %f1559;
	add.f32 	%f1561, %f1560, 0f3F800000;
	rcp.approx.ftz.f32 	%f1562, %f1561;
	fma.rn.f32 	%f1563, %f1562, 0fC0000000, 0f3F800000;
	setp.ge.f32 	%p222, %f1558, 0f41102CB4;
	selp.f32 	%f1564, 0f3F800000, %f1563, %p222;
	copysign.f32 	%f1565, %f1556, %f1564;
	mul.f32 	%f1566, %f1556, %f1556;
	fma.rn.f32 	%f1567, %f1566, 0f3C80F082, 0fBD563CAE;
	fma.rn.f32 	%f1568, %f1567, %f1566, 0f3E085941;
	fma.rn.f32 	%f1569, %f1568, %f1566, 0fBEAAA9ED;
	fma.rn.f32 	%f1570, %f1569, %f1566, 0f00000000;
	fma.rn.f32 	%f1571, %f1570, %f1556, %f1556;
	setp.ge.f32 	%p223, %f1558, 0f3F19999A;
	selp.f32 	%f1572, %f1565, %f1571, %p223;
	add.f32 	%f1573, %f1572, 0f3F800000;
	mul.f32 	%f1574, %f1557, %f1573;
	st.global.f32 	[%rd14+12], %f1574;
$L__BB1_67:
	setp.ge.s32 	%p224, %r47, %r161;
	add.s32 	%r61, %r46, 3;
	setp.ge.s32 	%p225, %r61, %r160;
	add.s32 	%r62, %r60, %r161;
	or.pred  	%p226, %p225, %p224;
	@%p226 bra 	$L__BB1_69;
	ld.global.nc.f32 	%f1575, [%rd12];
	add.f32 	%f1576, %f33, %f1575;
	mul.f32 	%f1577, %f1576, %f1576;
	mul.f32 	%f1578, %f1576, %f1577;
	fma.rn.f32 	%f1579, %f1578, 0f3D372713, %f1576;
	mul.f32 	%f1580, %f1579, 0f3F4C422A;
	mul.f32 	%f1581, %f1576, 0f3F000000;
	abs.f32 	%f1582, %f1580;
	mul.f32 	%f1583, %f1582, 0f4038AA3B;
	ex2.approx.ftz.f32 	%f1584, %f1583;
	add.f32 	%f1585, %f1584, 0f3F800000;
	rcp.approx.ftz.f32 	%f1586, %f1585;
	fma.rn.f32 	%f1587, %f1586, 0fC0000000, 0f3F800000;
	setp.ge.f32 	%p227, %f1582, 0f41102CB4;
	selp.f32 	%f1588, 0f3F800000, %f1587, %p227;
	copysign.f32 	%f1589, %f1580, %f1588;
	mul.f32 	%f1590, %f1580, %f1580;
	fma.rn.f32 	%f1591, %f1590, 0f3C80F082, 0fBD563CAE;
	fma.rn.f32 	%f1592, %f1591, %f1590, 0f3E085941;
	fma.rn.f32 	%f1593, %f1592, %f1590, 0fBEAAA9ED;
	fma.rn.f32 	%f1594, %f1593, %f1590, 0f00000000;
	fma.rn.f32 	%f1595, %f1594, %f1580, %f1580;
	setp.ge.f32 	%p228, %f1582, 0f3F19999A;
	selp.f32 	%f1596, %f1589, %f1595, %p228;
	add.f32 	%f1597, %f1596, 0f3F800000;
	mul.f32 	%f1598, %f1581, %f1597;
	add.s32 	%r435, %r47, %r62;
	mul.wide.s32 	%rd164, %r435, 4;
	add.s64 	%rd165, %rd4, %rd164;
	st.global.f32 	[%rd165], %f1598;
$L__BB1_69:
	setp.ge.s32 	%p229, %r63, %r161;
	setp.ge.s32 	%p230, %r61, %r160;
	cvt.s64.s32 	%rd166, %r62;
	add.s64 	%rd167, %rd11, %rd166;
	shl.b64 	%rd168, %rd167, 2;
	add.s64 	%rd15, %rd4, %rd168;
	or.pred  	%p231, %p230, %p229;
	@%p231 bra 	$L__BB1_71;
	ld.global.nc.f32 	%f1599, [%rd12+4];
	add.f32 	%f1600, %f34, %f1599;
	mul.f32 	%f1601, %f1600, %f1600;
	mul.f32 	%f1602, %f1600, %f1601;
	fma.rn.f32 	%f1603, %f1602, 0f3D372713, %f1600;
	mul.f32 	%f1604, %f1603, 0f3F4C422A;
	mul.f32 	%f1605, %f1600, 0f3F000000;
	abs.f32 	%f1606, %f1604;
	mul.f32 	%f1607, %f1606, 0f4038AA3B;
	ex2.approx.ftz.f32 	%f1608, %f1607;
	add.f32 	%f1609, %f1608, 0f3F800000;
	rcp.approx.ftz.f32 	%f1610, %f1609;
	fma.rn.f32 	%f1611, %f1610, 0fC0000000, 0f3F800000;
	setp.ge.f32 	%p232, %f1606, 0f41102CB4;
	selp.f32 	%f1612, 0f3F800000, %f1611, %p232;
	copysign.f32 	%f1613, %f1604, %f1612;
	mul.f32 	%f1614, %f1604, %f1604;
	fma.rn.f32 	%f1615, %f1614, 0f3C80F082, 0fBD563CAE;
	fma.rn.f32 	%f1616, %f1615, %f1614, 0f3E085941;
	fma.rn.f32 	%f1617, %f1616, %f1614, 0fBEAAA9ED;
	fma.rn.f32 	%f1618, %f1617, %f1614, 0f00000000;
	fma.rn.f32 	%f1619, %f1618, %f1604, %f1604;
	setp.ge.f32 	%p233, %f1606, 0f3F19999A;
	selp.f32 	%f1620, %f1613, %f1619, %p233;
	add.f32 	%f1621, %f1620, 0f3F800000;
	mul.f32 	%f1622, %f1605, %f1621;
	st.global.f32 	[%rd15+4], %f1622;
$L__BB1_71:
	setp.ge.s32 	%p234, %r64, %r161;
	setp.ge.s32 	%p235, %r61, %r160;
	or.pred  	%p236, %p235, %p234;
	@%p236 bra 	$L__BB1_73;
	ld.global.nc.f32 	%f1623, [%rd12+8];
	add.f32 	%f1624, %f35, %f1623;
	mul.f32 	%f1625, %f1624, %f1624;
	mul.f32 	%f1626, %f1624, %f1625;
	fma.rn.f32 	%f1627, %f1626, 0f3D372713, %f1624;
	mul.f32 	%f1628, %f1627, 0f3F4C422A;
	mul.f32 	%f1629, %f1624, 0f3F000000;
	abs.f32 	%f1630, %f1628;
	mul.f32 	%f1631, %f1630, 0f4038AA3B;
	ex2.approx.ftz.f32 	%f1632, %f1631;
	add.f32 	%f1633, %f1632, 0f3F800000;
	rcp.approx.ftz.f32 	%f1634, %f1633;
	fma.rn.f32 	%f1635, %f1634, 0fC0000000, 0f3F800000;
	setp.ge.f32 	%p237, %f1630, 0f41102CB4;
	selp.f32 	%f1636, 0f3F800000, %f1635, %p237;
	copysign.f32 	%f1637, %f1628, %f1636;
	mul.f32 	%f1638, %f1628, %f1628;
	fma.rn.f32 	%f1639, %f1638, 0f3C80F082, 0fBD563CAE;
	fma.rn.f32 	%f1640, %f1639, %f1638, 0f3E085941;
	fma.rn.f32 	%f1641, %f1640, %f1638, 0fBEAAA9ED;
	fma.rn.f32 	%f1642, %f1641, %f1638, 0f00000000;
	fma.rn.f32 	%f1643, %f1642, %f1628, %f1628;
	setp.ge.f32 	%p238, %f1630, 0f3F19999A;
	selp.f32 	%f1644, %f1637, %f1643, %p238;
	add.f32 	%f1645, %f1644, 0f3F800000;
	mul.f32 	%f1646, %f1629, %f1645;
	st.global.f32 	[%rd15+8], %f1646;
$L__BB1_73:
	setp.ge.s32 	%p239, %r65, %r161;
	setp.ge.s32 	%p240, %r61, %r160;
	or.pred  	%p241, %p240, %p239;
	@%p241 bra 	$L__BB1_250;
	ld.global.nc.f32 	%f1647, [%rd12+12];
	add.f32 	%f1648, %f36, %f1647;
	mul.f32 	%f1649, %f1648, %f1648;
	mul.f32 	%f1650, %f1648, %f1649;
	fma.rn.f32 	%f1651, %f1650, 0f3D372713, %f1648;
	mul.f32 	%f1652, %f1651, 0f3F4C422A;
	mul.f32 	%f1653, %f1648, 0f3F000000;
	abs.f32 	%f1654, %f1652;
	mul.f32 	%f1655, %f1654, 0f4038AA3B;
	ex2.approx.ftz.f32 	%f1656, %f1655;
	add.f32 	%f1657, %f1656, 0f3F800000;
	rcp.approx.ftz.f32 	%f1658, %f1657;
	fma.rn.f32 	%f1659, %f1658, 0fC0000000, 0f3F800000;
	setp.ge.f32 	%p242, %f1654, 0f41102CB4;
	selp.f32 	%f1660, 0f3F800000, %f1659, %p242;
	copysign.f32 	%f1661, %f1652, %f1660;
	mul.f32 	%f1662, %f1652, %f1652;
	fma.rn.f32 	%f1663, %f1662, 0f3C80F082, 0fBD563CAE;
	fma.rn.f32 	%f1664, %f1663, %f1662, 0f3E085941;
	fma.rn.f32 	%f1665, %f1664, %f1662, 0fBEAAA9ED;
	fma.rn.f32 	%f1666, %f1665, %f1662, 0f00000000;
	fma.rn.f32 	%f1667, %f1666, %f1652, %f1652;
	setp.ge.f32 	%p243, %f1654, 0f3F19999A;
	selp.f32 	%f1668, %f1661, %f1667, %p243;
	add.f32 	%f1669, %f1668, 0f3F800000;
	mul.f32 	%f1670, %f1653, %f1669;
	st.global.f32 	[%rd15+12], %f1670;
	bra.uni 	$L__BB1_250;
$L__BB1_75:
	setp.lt.s32 	%p164, %r46, %r160;
	mul.lo.s32 	%r58, %r46, %r161;
	setp.lt.s32 	%p165, %r47, %r161;
	and.pred  	%p166, %p164, %p165;
	cvt.u64.u32 	%rd11, %r47;
	mul.wide.u32 	%rd148, %r47, 4;
	add.s64 	%rd12, %rd5, %rd148;
	@%p166 bra 	$L__BB1_76;
	bra.uni 	$L__BB1_77;
$L__BB1_76:
	ld.global.nc.f32 	%f1287, [%rd12];
	add.f32 	%f1288, %f28, %f1287;
	mul.f32 	%f1289, %f1288, %f1288;
	mul.f32 	%f1290, %f1288, %f1289;
	fma.rn.f32 	%f1291, %f1290, 0f3D372713, %f1288;
	mul.f32 	%f1292, %f1291, 0f3F4C422A;
	mul.f32 	%f1293, %f1288, 0f3F000000;
	abs.f32 	%f1294, %f1292;
	mul.f32 	%f1295, %f1294, 0f4038AA3B;
	ex2.approx.ftz.f32 	%f1296, %f1295;
	add.f32 	%f1297, %f1296, 0f3F800000;
	rcp.approx.ftz.f32 	%f1298, %f1297;
	fma.rn.f32 	%f1299, %f1298, 0fC0000000, 0f3F800000;
	setp.ge.f32 	%p167, %f1294, 0f41102CB4;
	selp.f32 	%f1300, 0f3F800000, %f1299, %p167;
	copysign.f32 	%f1301, %f1292, %f1300;
	mul.f32 	%f1302, %f1292, %f1292;
	fma.rn.f32 	%f1303, %f1302, 0f3C80F082, 0fBD563CAE;
	fma.rn.f32 	%f1304, %f1303, %f1302, 0f3E085941;
	fma.rn.f32 	%f1305, %f1304, %f1302, 0fBEAAA9ED;
	fma.rn.f32 	%f1306, %f1305, %f1302, 0f00000000;
	fma.rn.f32 	%f1307, %f1306, %f1292, %f1292;
	setp.ge.f32 	%p168, %f1294, 0f3F19999A;
	selp.f32 	%f1308, %f1301, %f1307, %p168;
	add.f32 	%f1309, %f1308, 0f3F800000;
	mul.f32 	%f1310, %f1293, %f1309;
	add.s32 	%r426, %r47, %r58;
	mul.wide.s32 	%rd149, %r426, 4;
	add.s64 	%rd150, %rd4, %rd149;
	st.global.f32 	[%rd150], %f1310;
$L__BB1_77:
	setp.ge.s32 	%p169, %r46, %r160;
	add.s32 	%r63, %r47, 1;
	setp.ge.s32 	%p170, %r63, %r161;
	cvt.s64.s32 	%rd151, %r58;
	add.s64 	%rd152, %rd11, %rd151;
	shl.b64 	%rd153, %rd152, 2;
	add.s64 	%rd16, %rd4, %rd153;
	or.pred  	%p171, %p169, %p170;
	@%p171 bra 	$L__BB1_79;
	ld.global.nc.f32 	%f1311, [%rd12+4];
	add.f32 	%f1312, %f27, %f1311;
	mul.f32 	%f1313, %f1312, %f1312;
	mul.f32 	%f1314, %f1312, %f1313;
	fma.rn.f32 	%f1315, %f1314, 0f3D372713, %f1312;
	mul.f32 	%f1316, %f1315, 0f3F4C422A;
	mul.f32 	%f1317, %f1312, 0f3F000000;
	abs.f32 	%f1318, %f1316;
	mul.f32 	%f1319, %f1318, 0f4038AA3B;
	ex2.approx.ftz.f32 	%f1320, %f1319;
	add.f32 	%f1321, %f1320, 0f3F800000;
	rcp.approx.ftz.f32 	%f1322, %f1321;
	fma.rn.f32 	%f1323, %f1322, 0fC0000000, 0f3F800000;
	setp.ge.f32 	%p172, %f1318, 0f41102CB4;
	selp.f32 	%f1324, 0f3F800000, %f1323, %p172;
	copysign.f32 	%f1325, %f1316, %f1324;
	mul.f32 	%f1326, %f1316, %f1316;
	fma.rn.f32 	%f1327, %f1326, 0f3C80F082, 0fBD563CAE;
	fma.rn.f32 	%f1328, %f1327, %f1326, 0f3E085941;
	fma.rn.f32 	%f1329, %f1328, %f1326, 0fBEAAA9ED;
	fma.rn.f32 	%f1330, %f1329, %f1326, 0f00000000;
	fma.rn.f32 	%f1331, %f1330, %f1316, %f1316;
	setp.ge.f32 	%p173, %f1318, 0f3F19999A;
	selp.f32 	%f1332, %f1325, %f1331, %p173;
	add.f32 	%f1333, %f1332, 0f3F800000;
	mul.f32 	%f1334, %f1317, %f1333;
	st.global.f32 	[%rd16+4], %f1334;
$L__BB1_79:
	setp.ge.s32 	%p174, %r46, %r160;
	add.s32 	%r64, %r47, 2;
	setp.ge.s32 	%p175, %r64, %r161;
	or.pred  	%p176, %p174, %p175;
	@%p176 bra 	$L__BB1_81;
	ld.global.nc.f32 	%f1335, [%rd12+8];
	add.f32 	%f1336, %f26, %f1335;
	mul.f32 	%f1337, %f1336, %f1336;
	mul.f32 	%f1338, %f1336, %f1337;
	fma.rn.f32 	%f1339, %f1338, 0f3D372713, %f1336;
	mul.f32 	%f1340, %f1339, 0f3F4C422A;
	mul.f32 	%f1341, %f1336, 0f3F000000;
	abs.f32 	%f1342, %f1340;
	mul.f32 	%f1343, %f1342, 0f4038AA3B;
	ex2.approx.ftz.f32 	%f1344, %f1343;
	add.f32 	%f1345, %f1344, 0f3F800000;
	rcp.approx.ftz.f32 	%f1346, %f1345;
	fma.rn.f32 	%f1347, %f1346, 0fC0000000, 0f3F800000;
	setp.ge.f32 	%p177, %f1342, 0f41102CB4;
	selp.f32 	%f1348, 0f3F800000, %f1347, %p177;
	copysign.f32 	%f1349, %f1340, %f1348;
	mul.f32 	%f1350, %f1340, %f1340;
	fma.rn.f32 	%f1351, %f1350, 0f3C80F082, 0fBD563CAE;
	fma.rn.f32 	%f1352, %f1351, %f1350, 0f3E085941;
	fma.rn.f32 	%f1353, %f1352, %f1350, 0fBEAAA9ED;
	fma.rn.f32 	%f1354, %f1353, %f1350, 0f00000000;
	fma.rn.f32 	%f1355, %f1354, %f1340, %f1340;
	setp.ge.f32 	%p178, %f1342, 0f3F19999A;
	selp.f32 	%f1356, %f1349, %f1355, %p178;
	add.f32 	%f1357, %f1356, 0f3F800000;
	mul.f32 	%f1358, %f1341, %f1357;
	st.global.f32 	[%rd16+8], %f1358;
$L__BB1_81:
	setp.ge.s32 	%p179, %r46, %r160;
	add.s32 	%r65, %r47, 3;
	setp.ge.s32 	%p180, %r65, %r161;
	or.pred  	%p181, %p179, %p180;
	@%p181 bra 	$L__BB1_83;
	ld.global.nc.f32 	%f1359, [%rd12+12];
	add.f32 	%f1360, %f25, %f1359;
	mul.f32 	%f1361, %f1360, %f1360;
	mul.f32 	%f1362, %f1360, %f1361;
	fma.rn.f32 	%f1363, %f1362, 0f3D372713, %f1360;
	mul.f32 	%f1364, %f1363, 0f3F4C422A;
	mul.f32 	%f1365, %f1360, 0f3F000000;
	abs.f32 	%f1366, %f1364;
	mul.f32 	%f1367, %f1366, 0f4038AA3B;
	ex2.approx.ftz.f32 	%f1368, %f1367;
	add.f32 	%f1369, %f1368, 0f3F800000;
	rcp.approx.ftz.f32 	%f1370, %f1369;
	fma.rn.f32 	%f1371, %f1370, 0fC0000000, 0f3F800000;
	setp.ge.f32 	%p182, %f1366, 0f41102CB4;
	selp.f32 	%f1372, 0f3F800000, %f1371, %p182;
	copysign.f32 	%f1373, %f1364, %f1372;
	mul.f32 	%f1374, %f1364, %f1364;
	fma.rn.f32 	%f1375, %f1374, 0f3C80F082, 0fBD563CAE;
	fma.rn.f32 	%f1376, %f1375, %f1374, 0f3E085941;
	fma.rn.f32 	%f1377, %f1376, %f1374, 0fBEAAA9ED;
	fma.rn.f32 	%f1378, %f1377, %f1374, 0f00000000;
	fma.rn.f32 	%f1379, %f1378, %f1364, %f1364;
	setp.ge.f32 	%p183, %f1366, 0f3F19999A;
	selp.f32 	%f1380, %f1373, %f1379, %p183;
	add.f32 	%f1381, %f1380, 0f3F800000;
	mul.f32 	%f1382, %f1365, %f1381;
	st.global.f32 	[%rd16+12], %f1382;
$L__BB1_83:
	setp.lt.s32 	%p184, %r47, %r161;
	add.s32 	%r66, %r46, 1;
	setp.lt.s32 	%p185, %r66, %r160;
	add.s32 	%r67, %r58, %r161;
	and.pred  	%p186, %p185, %p184;
	@%p186 bra 	$L__BB1_52;
	bra.uni 	$L__BB1_53;
$L__BB1_84:
	setp.ne.s64 	%p66, %rd39, 0;
	@%p66 bra 	$L__BB1_140;
	setp.lt.s32 	%p115, %r46, %r160;
	mul.lo.s32 	%r68, %r46, %r161;
	setp.lt.s32 	%p116, %r47, %r161;
	and.pred  	%p117, %p115, %p116;
	@%p117 bra 	$L__BB1_86;
	bra.uni 	$L__BB1_87;
$L__BB1_86:
	fma.rn.f32 	%f1079, %f28, 0fBBBB989D, 0f3F000000;
	cvt.sat.f32.f32 	%f1080, %f1079;
	mov.f32 	%f1081, 0f4B400001;
	mov.f32 	%f1082, 0f437C0000;
	fma.rm.f32 	%f1083, %f1080, %f1082, %f1081;
	add.f32 	%f1084, %f1083, 0fCB40007F;
	neg.f32 	%f1085, %f1084;
	fma.rn.f32 	%f1086, %f28, 0fBFB8AA3B, %f1085;
	fma.rn.f32 	%f1087, %f28, 0fB2A57060, %f1086;
	mov.b32 	%r383, %f1083;
	shl.b32 	%r384, %r383, 23;
	mov.b32 	%f1088, %r384;
	ex2.approx.ftz.f32 	%f1089, %f1087;
	fma.rn.f32 	%f1090, %f1089, %f1088, 0f3F800000;
	div.rn.f32 	%f1091, %f28, %f1090;
	add.s32 	%r385, %r47, %r68;
	mul.wide.s32 	%rd128, %r385, 4;
	add.s64 	%rd129, %rd4, %rd128;
	st.global.f32 	[%rd129], %f1091;
$L__BB1_87:
	setp.ge.s32 	%p118, %r46, %r160;
	add.s32 	%r73, %r47, 1;
	setp.ge.s32 	%p119, %r73, %r161;
	cvt.s64.s32 	%rd130, %r68;
	cvt.u64.u32 	%rd20, %r47;
	add.s64 	%rd131, %rd20, %rd130;
	shl.b64 	%rd132, %rd131, 2;
	add.s64 	%rd21, %rd4, %rd132;
	or.pred  	%p120, %p118, %p119;
	@%p120 bra 	$L__BB1_89;
	fma.rn.f32 	%f1092, %f27, 0fBBBB989D, 0f3F000000;
	cvt.sat.f32.f32 	%f1093, %f1092;
	mov.f32 	%f1094, 0f4B400001;
	mov.f32 	%f1095, 0f437C0000;
	fma.rm.f32 	%f1096, %f1093, %f1095, %f1094;
	add.f32 	%f1097, %f1096, 0fCB40007F;
	neg.f32 	%f1098, %f1097;
	fma.rn.f32 	%f1099, %f27, 0fBFB8AA3B, %f1098;
	fma.rn.f32 	%f1100, %f27, 0fB2A57060, %f1099;
	mov.b32 	%r387, %f1096;
	shl.b32 	%r388, %r387, 23;
	mov.b32 	%f1101, %r388;
	ex2.approx.ftz.f32 	%f1102, %f1100;
	fma.rn.f32 	%f1103, %f1102, %f1101, 0f3F800000;
	div.rn.f32 	%f1104, %f27, %f1103;
	st.global.f32 	[%rd21+4], %f1104;
$L__BB1_89:
	setp.ge.s32 	%p121, %r46, %r160;
	add.s32 	%r74, %r47, 2;
	setp.ge.s32 	%p122, %r74, %r161;
	or.pred  	%p123, %p121, %p122;
	@%p123 bra 	$L__BB1_91;
	fma.rn.f32 	%f1105, %f26, 0fBBBB989D, 0f3F000000;
	cvt.sat.f32.f32 	%f1106, %f1105;
	mov.f32 	%f1107, 0f4B400001;
	mov.f32 	%f1108, 0f437C0000;
	fma.rm.f32 	%f1109, %f1106, %f1108, %f1107;
	add.f32 	%f1110, %f1109, 0fCB40007F;
	neg.f32 	%f1111, %f1110;
	fma.rn.f32 	%f1112, %f26, 0fBFB8AA3B, %f1111;
	fma.rn.f32 	%f1113, %f26, 0fB2A57060, %f1112;
	mov.b32 	%r390, %f1109;
	shl.b32 	%r391, %r390, 23;
	mov.b32 	%f1114, %r391;
	ex2.approx.ftz.f32 	%f1115, %f1113;
	fma.rn.f32 	%f1116, %f1115, %f1114, 0f3F800000;
	div.rn.f32 	%f1117, %f26, %f1116;
	st.global.f32 	[%rd21+8], %f1117;
$L__BB1_91:
	setp.ge.s32 	%p124, %r46, %r160;
	add.s32 	%r75, %r47, 3;
	setp.ge.s32 	%p125, %r75, %r161;
	or.pred  	%p126, %p124, %p125;
	@%p126 bra 	$L__BB1_93;
	fma.rn.f32 	%f1118, %f25, 0fBBBB989D, 0f3F000000;
	cvt.sat.f32.f32 	%f1119, %f1118;
	mov.f32 	%f1120, 0f4B400001;
	mov.f32 	%f1121, 0f437C0000;
	fma.rm.f32 	%f1122, %f1119, %f1121, %f1120;
	add.f32 	%f1123, %f1122, 0fCB40007F;
	neg.f32 	%f1124, %f1123;
	fma.rn.f32 	%f1125, %f25, 0fBFB8AA3B, %f1124;
	fma.rn.f32 	%f1126, %f25, 0fB2A57060, %f1125;
	mov.b32 	%r393, %f1122;
	shl.b32 	%r394, %r393, 23;
	mov.b32 	%f1127, %r394;
	ex2.approx.ftz.f32 	%f1128, %f1126;
	fma.rn.f32 	%f1129, %f1128, %f1127, 0f3F800000;
	div.rn.f32 	%f1130, %f25, %f1129;
	st.global.f32 	[%rd21+12], %f1130;
$L__BB1_93:
	setp.lt.s32 	%p127, %r47, %r161;
	add.s32 	%r76, %r46, 1;
	setp.lt.s32 	%p128, %r76, %r160;
	add.s32 	%r77, %r68, %r161;
	and.pred  	%p129, %p128, %p127;
	@%p129 bra 	$L__BB1_94;
	bra.uni 	$L__BB1_95;
$L__BB1_94:
	fma.rn.f32 	%f1131, %f24, 0fBBBB989D, 0f3F000000;
	cvt.sat.f32.f32 	%f1132, %f1131;
	mov.f32 	%f1133, 0f4B400001;
	mov.f32 	%f1134, 0f437C0000;
	fma.rm.f32 	%f1135, %f1132, %f1134, %f1133;
	add.f32 	%f1136, %f1135, 0fCB40007F;
	neg.f32 	%f1137, %f1136;
	fma.rn.f32 	%f1138, %f24, 0fBFB8AA3B, %f1137;
	fma.rn.f32 	%f1139, %f24, 0fB2A57060, %f1138;
	mov.b32 	%r396, %f1135;
	shl.b32 	%r397, %r396, 23;
	mov.b32 	%f1140, %r397;
	ex2.approx.ftz.f32 	%f1141, %f1139;
	fma.rn.f32 	%f1142, %f1141, %f1140, 0f3F800000;
	div.rn.f32 	%f1143, %f24, %f1142;
	add.s32 	%r398, %r47, %r77;
	mul.wide.s32 	%rd133, %r398, 4;
	add.s64 	%rd134, %rd4, %rd133;
	st.global.f32 	[%rd134], %f1143;
$L__BB1_95:
	setp.ge.s32 	%p130, %r76, %r160;
	setp.ge.s32 	%p131, %r73, %r161;
	cvt.s64.s32 	%rd135, %r77;
	add.s64 	%rd136, %rd20, %rd135;
	shl.b64 	%rd137, %rd136, 2;
	add.s64 	%rd17, %rd4, %rd137;
	or.pred  	%p132, %p130, %p131;
	@%p132 bra 	$L__BB1_97;
	fma.rn.f32 	%f1144, %f23, 0fBBBB989D, 0f3F000000;
	cvt.sat.f32.f32 	%f1145, %f1144;
	mov.f32 	%f1146, 0f4B400001;
	mov.f32 	%f1147, 0f437C0000;
	fma.rm.f32 	%f1148, %f1145, %f1147, %f1146;
	add.f32 	%f1149, %f1148, 0fCB40007F;
	neg.f32 	%f1150, %f1149;
	fma.rn.f32 	%f1151, %f23, 0fBFB8AA3B, %f1150;
	fma.rn.f32 	%f1152, %f23, 0fB2A57060, %f1151;
	mov.b32 	%r399, %f1148;
	shl.b32 	%r400, %r399, 23;
	mov.b32 	%f1153, %r400;
	ex2.approx.ftz.f32 	%f1154, %f1152;
	fma.rn.f32 	%f1155, %f1154, %f1153, 0f3F800000;
	div.rn.f32 	%f1156, %f23, %f1155;
	st.global.f32 	[%rd17+4], %f1156;
$L__BB1_97:
	setp.ge.s32 	%p133, %r76, %r160;
	setp.ge.s32 	%p134, %r74, %r161;
	or.pred  	%p135, %p133, %p134;
	@%p135 bra 	$L__BB1_99;
	fma.rn.f32 	%f1157, %f22, 0fBBBB989D, 0f3F000000;
	cvt.sat.f32.f32 	%f1158, %f1157;
	mov.f32 	%f1159, 0f4B400001;
	mov.f32 	%f1160, 0f437C0000;
	fma.rm.f32 	%f1161, %f1158, %f1160, %f1159;
	add.f32 	%f1162, %f1161, 0fCB40007F;
	neg.f32 	%f1163, %f1162;
	fma.rn.f32 	%f1164, %f22, 0fBFB8AA3B, %f1163;
	fma.rn.f32 	%f1165, %f22, 0fB2A57060, %f1164;
	mov.b32 	%r401, %f1161;
	shl.b32 	%r402, %r401, 23;
	mov.b32 	%f1166, %r402;
	ex2.approx.ftz.f32 	%f1167, %f1165;
	fma.rn.f32 	%f1168, %f1167, %f1166, 0f3F800000;
	div.rn.f32 	%f1169, %f22, %f1168;
	st.global.f32 	[%rd17+8], %f1169;
$L__BB1_99:
	setp.ge.s32 	%p136, %r76, %r160;
	setp.ge.s32 	%p137, %r75, %r161;
	or.pred  	%p138, %p136, %p137;
	@%p138 bra 	$L__BB1_101;
	fma.rn.f32 	%f1170, %f21, 0fBBBB989D, 0f3F000000;
	cvt.sat.f32.f32 	%f1171, %f1170;
	mov.f32 	%f1172, 0f4B400001;
	mov.f32 	%f1173, 0f437C0000;
	fma.rm.f32 	%f1174, %f1171, %f1173, %f1172;
	add.f32 	%f1175, %f1174, 0fCB40007F;
	neg.f32 	%f1176, %f1175;
	fma.rn.f32 	%f1177, %f21, 0fBFB8AA3B, %f1176;
	fma.rn.f32 	%f1178, %f21, 0fB2A57060, %f1177;
	mov.b32 	%r403, %f1174;
	shl.b32 	%r404, %r403, 23;
	mov.b32 	%f1179, %r404;
	ex2.approx.ftz.f32 	%f1180, %f1178;
	fma.rn.f32 	%f1181, %f1180, %f1179, 0f3F800000;
	div.rn.f32 	%f1182, %f21, %f1181;
	st.global.f32 	[%rd17+12], %f1182;
$L__BB1_101:
	setp.ge.s32 	%p139, %r47, %r161;
	add.s32 	%r69, %r46, 2;
	setp.ge.s32 	%p140, %r69, %r160;
	add.s32 	%r70, %r77, %r161;
	or.pred  	%p141, %p140, %p139;
	@%p141 bra 	$L__BB1_103;
	fma.rn.f32 	%f1183, %f29, 0fBBBB989D, 0f3F000000;
	cvt.sat.f32.f32 	%f1184, %f1183;
	mov.f32 	%f1185, 0f4B400001;
	mov.f32 	%f1186, 0f437C0000;
	fma.rm.f32 	%f1187, %f1184, %f1186, %f1185;
	add.f32 	%f1188, %f1187, 0fCB40007F;
	neg.f32 	%f1189, %f1188;
	fma.rn.f32 	%f1190, %f29, 0fBFB8AA3B, %f1189;
	fma.rn.f32 	%f1191, %f29, 0fB2A57060, %f1190;
	mov.b32 	%r406, %f1187;
	shl.b32 	%r407, %r406, 23;
	mov.b32 	%f1192, %r407;
	ex2.approx.ftz.f32 	%f1193, %f1191;
	fma.rn.f32 	%f1194, %f1193, %f1192, 0f3F800000;
	div.rn.f32 	%f1195, %f29, %f1194;
	add.s32 	%r408, %r47, %r70;
	mul.wide.s32 	%rd138, %r408, 4;
	add.s64 	%rd139, %rd4, %rd138;
	st.global.f32 	[%rd139], %f1195;
$L__BB1_103:
	setp.ge.s32 	%p142, %r73, %r161;
	setp.ge.s32 	%p143, %r69, %r160;
	cvt.s64.s32 	%rd140, %r70;
	add.s64 	%rd141, %rd20, %rd140;
	shl.b64 	%rd142, %rd141, 2;
	add.s64 	%rd18, %rd4, %rd142;
	or.pred  	%p144, %p143, %p142;
	@%p144 bra 	$L__BB1_105;
	fma.rn.f32 	%f1196, %f30, 0fBBBB989D, 0f3F000000;
	cvt.sat.f32.f32 	%f1197, %f1196;
	mov.f32 	%f1198, 0f4B400001;
	mov.f32 	%f1199, 0f437C0000;
	fma.rm.f32 	%f1200, %f1197, %f1199, %f1198;
	add.f32 	%f1201, %f1200, 0fCB40007F;
	neg.f32 	%f1202, %f1201;
	fma.rn.f32 	%f1203, %f30, 0fBFB8AA3B, %f1202;
	fma.rn.f32 	%f1204, %f30, 0fB2A57060, %f1203;
	mov.b32 	%r409, %f1200;
	shl.b32 	%r410, %r409, 23;
	mov.b32 	%f1205, %r410;
	ex2.approx.ftz.f32 	%f1206, %f1204;
	fma.rn.f32 	%f1207, %f1206, %f1205, 0f3F800000;
	div.rn.f32 	%f1208, %f30, %f1207;
	st.global.f32 	[%rd18+4], %f1208;
$L__BB1_105:
	setp.ge.s32 	%p145, %r74, %r161;
	setp.ge.s32 	%p146, %r69, %r160;
	or.pred  	%p147, %p146, %p145;
	@%p147 bra 	$L__BB1_107;
	fma.rn.f32 	%f1209, %f31, 0fBBBB989D, 0f3F000000;
	cvt.sat.f32.f32 	%f1210, %f1209;
	mov.f32 	%f1211, 0f4B400001;
	mov.f32 	%f1212, 0f437C0000;
	fma.rm.f32 	%f1213, %f1210, %f1212, %f1211;
	add.f32 	%f1214, %f1213, 0fCB40007F;
	neg.f32 	%f1215, %f1214;
	fma.rn.f32 	%f1216, %f31, 0fBFB8AA3B, %f1215;
	fma.rn.f32 	%f1217, %f31, 0fB2A57060, %f1216;
	mov.b32 	%r411, %f1213;
	shl.b32 	%r412, %r411, 23;
	mov.b32 	%f1218, %r412;
	ex2.approx.ftz.f32 	%f1219, %f1217;
	fma.rn.f32 	%f1220, %f1219, %f1218, 0f3F800000;
	div.rn.f32 	%f1221, %f31, %f1220;
	st.global.f32 	[%rd18+8], %f1221;
$L__BB1_107:
	setp.ge.s32 	%p148, %r75, %r161;
	setp.ge.s32 	%p149, %r69, %r160;
	or.pred  	%p150, %p149, %p148;
	@%p150 bra 	$L__BB1_109;
	fma.rn.f32 	%f1222, %f32, 0fBBBB989D, 0f3F000000;
	cvt.sat.f32.f32 	%f1223, %f1222;
	mov.f32 	%f1224, 0f4B400001;
	mov.f32 	%f1225, 0f437C0000;
	fma.rm.f32 	%f1226, %f1223, %f1225, %f1224;
	add.f32 	%f1227, %f1226, 0fCB40007F;
	neg.f32 	%f1228, %f1227;
	fma.rn.f32 	%f1229, %f32, 0fBFB8AA3B, %f1228;
	fma.rn.f32 	%f1230, %f32, 0fB2A57060, %f1229;
	mov.b32 	%r413, %f1226;
	shl.b32 	%r414, %r413, 23;
	mov.b32 	%f1231, %r414;
	ex2.approx.ftz.f32 	%f1232, %f1230;
	fma.rn.f32 	%f1233, %f1232, %f1231, 0f3F800000;
	div.rn.f32 	%f1234, %f32, %f1233;
	st.global.f32 	[%rd18+12], %f1234;
$L__BB1_109:
	setp.ge.s32 	%p151, %r47, %r161;
	add.s32 	%r71, %r46, 3;
	setp.ge.s32 	%p152, %r71, %r160;
	add.s32 	%r72, %r70, %r161;
	or.pred  	%p153, %p152, %p151;
	@%p153 bra 	$L__BB1_111;
	fma.rn.f32 	%f1235, %f33, 0fBBBB989D, 0f3F000000;
	cvt.sat.f32.f32 	%f1236, %f1235;
	mov.f32 	%f1237, 0f4B400001;
	mov.f32 	%f1238, 0f437C0000;
	fma.rm.f32 	%f1239, %f1236, %f1238, %f1237;
	add.f32 	%f1240, %f1239, 0fCB40007F;
	neg.f32 	%f1241, %f1240;
	fma.rn.f32 	%f1242, %f33, 0fBFB8AA3B, %f1241;
	fma.rn.f32 	%f1243, %f33, 0fB2A57060, %f1242;
	mov.b32 	%r416, %f1239;
	shl.b32 	%r417, %r416, 23;
	mov.b32 	%f1244, %r417;
	ex2.approx.ftz.f32 	%f1245, %f1243;
	fma.rn.f32 	%f1246, %f1245, %f1244, 0f3F800000;
	div.rn.f32 	%f1247, %f33, %f1246;
	add.s32 	%r418, %r47, %r72;
	mul.wide.s32 	%rd143, %r418, 4;
	add.s64 	%rd144, %rd4, %rd143;
	st.global.f32 	[%rd144], %f1247;
$L__BB1_111:
	setp.ge.s32 	%p154, %r73, %r161;
	setp.ge.s32 	%p155, %r71, %r160;
	cvt.s64.s32 	%rd145, %r72;
	add.s64 	%rd146, %rd20, %rd145;
	shl.b64 	%rd147, %rd146, 2;
	add.s64 	%rd19, %rd4, %rd147;
	or.pred  	%p156, %p155, %p154;
	@%p156 bra 	$L__BB1_113;
	fma.rn.f32 	%f1248, %f34, 0fBBBB989D, 0f3F000000;
	cvt.sat.f32.f32 	%f1249, %f1248;
	mov.f32 	%f1250, 0f4B400001;
	mov.f32 	%f1251, 0f437C0000;
	fma.rm.f32 	%f1252, %f1249, %f1251, %f1250;
	add.f32 	%f1253, %f1252, 0fCB40007F;
	neg.f32 	%f1254, %f1253;
	fma.rn.f32 	%f1255, %f34, 0fBFB8AA3B, %f1254;
	fma.rn.f32 	%f1256, %f34, 0fB2A57060, %f1255;
	mov.b32 	%r419, %f1252;
	shl.b32 	%r420, %r419, 23;
	mov.b32 	%f1257, %r420;
	ex2.approx.ftz.f32 	%f1258, %f1256;
	fma.rn.f32 	%f1259, %f1258, %f1257, 0f3F800000;
	div.rn.f32 	%f1260, %f34, %f1259;
	st.global.f32 	[%rd19+4], %f1260;
$L__BB1_113:
	setp.ge.s32 	%p157, %r74, %r161;
	setp.ge.s32 	%p158, %r71, %r160;
	or.pred  	%p159, %p158, %p157;
	@%p159 bra 	$L__BB1_115;
	fma.rn.f32 	%f1261, %f35, 0fBBBB989D, 0f3F000000;
	cvt.sat.f32.f32 	%f1262, %f1261;
	mov.f32 	%f1263, 0f4B400001;
	mov.f32 	%f1264, 0f437C0000;
	fma.rm.f32 	%f1265, %f1262, %f1264, %f1263;
	add.f32 	%f1266, %f1265, 0fCB40007F;
	neg.f32 	%f1267, %f1266;
	fma.rn.f32 	%f1268, %f35, 0fBFB8AA3B, %f1267;
	fma.rn.f32 	%f1269, %f35, 0fB2A57060, %f1268;
	mov.b32 	%r421, %f1265;
	shl.b32 	%r422, %r421, 23;
	mov.b32 	%f1270, %r422;
	ex2.approx.ftz.f32 	%f1271, %f1269;
	fma.rn.f32 	%f1272, %f1271, %f1270, 0f3F800000;
	div.rn.f32 	%f1273, %f35, %f1272;
	st.global.f32 	[%rd19+8], %f1273;
$L__BB1_115:
	setp.ge.s32 	%p160, %r75, %r161;
	setp.ge.s32 	%p161, %r71, %r160;
	or.pred  	%p162, %p161, %p160;
	@%p162 bra 	$L__BB1_250;
	fma.rn.f32 	%f1274, %f36, 0fBBBB989D, 0f3F000000;
	cvt.sat.f32.f32 	%f1275, %f1274;
	mov.f32 	%f1276, 0f4B400001;
	mov.f32 	%f1277, 0f437C0000;
	fma.rm.f32 	%f1278, %f1275, %f1277, %f1276;
	add.f32 	%f1279, %f1278, 0fCB40007F;
	neg.f32 	%f1280, %f1279;
	fma.rn.f32 	%f1281, %f36, 0fBFB8AA3B, %f1280;
	fma.rn.f32 	%f1282, %f36, 0fB2A57060, %f1281;
	mov.b32 	%r423, %f1278;
	shl.b32 	%r424, %r423, 23;
	mov.b32 	%f1283, %r424;
	ex2.approx.ftz.f32 	%f1284, %f1282;
	fma.rn.f32 	%f1285, %f1284, %f1283, 0f3F800000;
	div.rn.f32 	%f1286, %f36, %f1285;
	st.global.f32 	[%rd19+12], %f1286;
	bra.uni 	$L__BB1_250;
$L__BB1_117:
	ld.global.nc.f32 	%f899, [%rd23];
	add.f32 	%f900, %f24, %f899;
	fma.rn.f32 	%f901, %f900, 0fBBBB989D, 0f3F000000;
	cvt.sat.f32.f32 	%f902, %f901;
	mov.f32 	%f903, 0f4B400001;
	mov.f32 	%f904, 0f437C0000;
	fma.rm.f32 	%f905, %f902, %f904, %f903;
	add.f32 	%f906, %f905, 0fCB40007F;
	neg.f32 	%f907, %f906;
	fma.rn.f32 	%f908, %f900, 0fBFB8AA3B, %f907;
	fma.rn.f32 	%f909, %f900, 0fB2A57060, %f908;
	mov.b32 	%r353, %f905;
	shl.b32 	%r354, %r353, 23;
	mov.b32 	%f910, %r354;
	ex2.approx.ftz.f32 	%f911, %f909;
	fma.rn.f32 	%f912, %f911, %f910, 0f3F800000;
	div.rn.f32 	%f913, %f900, %f912;
	add.s32 	%r355, %r47, %r87;
	mul.wide.s32 	%rd113, %r355, 4;
	add.s64 	%rd114, %rd4, %rd113;
	st.global.f32 	[%rd114], %f913;
$L__BB1_118:
	setp.ge.s32 	%p82, %r86, %r160;
	setp.ge.s32 	%p83, %r83, %r161;
	cvt.s64.s32 	%rd115, %r87;
	add.s64 	%rd116, %rd22, %rd115;
	shl.b64 	%rd117, %rd116, 2;
	add.s64 	%rd24, %rd4, %rd117;
	or.pred  	%p84, %p82, %p83;
	@%p84 bra 	$L__BB1_120;
	ld.global.nc.f32 	%f914, [%rd23+4];
	add.f32 	%f915, %f23, %f914;
	fma.rn.f32 	%f916, %f915, 0fBBBB989D, 0f3F000000;
	cvt.sat.f32.f32 	%f917, %f916;
	mov.f32 	%f918, 0f4B400001;
	mov.f32 	%f919, 0f437C0000;
	fma.rm.f32 	%f920, %f917, %f919, %f918;
	add.f32 	%f921, %f920, 0fCB40007F;
	neg.f32 	%f922, %f921;
	fma.rn.f32 	%f923, %f915, 0fBFB8AA3B, %f922;
	fma.rn.f32 	%f924, %f915, 0fB2A57060, %f923;
	mov.b32 	%r356, %f920;
	shl.b32 	%r357, %r356, 23;
	mov.b32 	%f925, %r357;
	ex2.approx.ftz.f32 	%f926, %f924;
	fma.rn.f32 	%f927, %f926, %f925, 0f3F800000;
	div.rn.f32 	%f928, %f915, %f927;
	st.global.f32 	[%rd24+4], %f928;
$L__BB1_120:
	setp.ge.s32 	%p85, %r86, %r160;
	setp.ge.s32 	%p86, %r84, %r161;
	or.pred  	%p87, %p85, %p86;
	@%p87 bra 	$L__BB1_122;
	ld.global.nc.f32 	%f929, [%rd23+8];
	add.f32 	%f930, %f22, %f929;
	fma.rn.f32 	%f931, %f930, 0fBBBB989D, 0f3F000000;
	cvt.sat.f32.f32 	%f932, %f931;
	mov.f32 	%f933, 0f4B400001;
	mov.f32 	%f934, 0f437C0000;
	fma.rm.f32 	%f935, %f932, %f934, %f933;
	add.f32 	%f936, %f935, 0fCB40007F;
	neg.f32 	%f937, %f936;
	fma.rn.f32 	%f938, %f930, 0fBFB8AA3B, %f937;
	fma.rn.f32 	%f939, %f930, 0fB2A57060, %f938;
	mov.b32 	%r358, %f935;
	shl.b32 	%r359, %r358, 23;
	mov.b32 	%f940, %r359;
	ex2.approx.ftz.f32 	%f941, %f939;
	fma.rn.f32 	%f942, %f941, %f940, 0f3F800000;
	div.rn.f32 	%f943, %f930, %f942;
	st.global.f32 	[%rd24+8], %f943;
$L__BB1_122:
	setp.ge.s32 	%p88, %r86, %r160;
	setp.ge.s32 	%p89, %r85, %r161;
	or.pred  	%p90, %p88, %p89;
	@%p90 bra 	$L__BB1_124;
	ld.global.nc.f32 	%f944, [%rd23+12];
	add.f32 	%f945, %f21, %f944;
	fma.rn.f32 	%f946, %f945, 0fBBBB989D, 0f3F000000;
	cvt.sat.f32.f32 	%f947, %f946;
	mov.f32 	%f948, 0f4B400001;
	mov.f32 	%f949, 0f437C0000;
	fma.rm.f32 	%f950, %f947, %f949, %f948;
	add.f32 	%f951, %f950, 0fCB40007F;
	neg.f32 	%f952, %f951;
	fma.rn.f32 	%f953, %f945, 0fBFB8AA3B, %f952;
	fma.rn.f32 	%f954, %f945, 0fB2A57060, %f953;
	mov.b32 	%r360, %f950;
	shl.b32 	%r361, %r360, 23;
	mov.b32 	%f955, %r361;
	ex2.approx.ftz.f32 	%f956, %f954;
	fma.rn.f32 	%f957, %f956, %f955, 0f3F800000;
	div.rn.f32 	%f958, %f945, %f957;
	st.global.f32 	[%rd24+12], %f958;
$L__BB1_124:
	setp.ge.s32 	%p91, %r47, %r161;
	add.s32 	%r79, %r46, 2;
	setp.ge.s32 	%p92, %r79, %r160;
	add.s32 	%r80, %r87, %r161;
	or.pred  	%p93, %p92, %p91;
	@%p93 bra 	$L__BB1_126;
	ld.global.nc.f32 	%f959, [%rd23];
	add.f32 	%f960, %f29, %f959;
	fma.rn.f32 	%f961, %f960, 0fBBBB989D, 0f3F000000;
	cvt.sat.f32.f32 	%f962, %f961;
	mov.f32 	%f963, 0f4B400001;
	mov.f32 	%f964, 0f437C0000;
	fma.rm.f32 	%f965, %f962, %f964, %f963;
	add.f32 	%f966, %f965, 0fCB40007F;
	neg.f32 	%f967, %f966;
	fma.rn.f32 	%f968, %f960, 0fBFB8AA3B, %f967;
	fma.rn.f32 	%f969, %f960, 0fB2A57060, %f968;
	mov.b32 	%r363, %f965;
	shl.b32 	%r364, %r363, 23;
	mov.b32 	%f970, %r364;
	ex2.approx.ftz.f32 	%f971, %f969;
	fma.rn.f32 	%f972, %f971, %f970, 0f3F800000;
	div.rn.f32 	%f973, %f960, %f972;
	add.s32 	%r365, %r47, %r80;
	mul.wide.s32 	%rd118, %r365, 4;
	add.s64 	%rd119, %rd4, %rd118;
	st.global.f32 	[%rd119], %f973;
$L__BB1_126:
	setp.ge.s32 	%p94, %r83, %r161;
	setp.ge.s32 	%p95, %r79, %r160;
	cvt.s64.s32 	%rd120, %r80;
	add.s64 	%rd121, %rd22, %rd120;
	shl.b64 	%rd122, %rd121, 2;
	add.s64 	%rd25, %rd4, %rd122;
	or.pred  	%p96, %p95, %p94;
	@%p96 bra 	$L__BB1_128;
	ld.global.nc.f32 	%f974, [%rd23+4];
	add.f32 	%f975, %f30, %f974;
	fma.rn.f32 	%f976, %f975, 0fBBBB989D, 0f3F000000;
	cvt.sat.f32.f32 	%f977, %f976;
	mov.f32 	%f978, 0f4B400001;
	mov.f32 	%f979, 0f437C0000;
	fma.rm.f32 	%f980, %f977, %f979, %f978;
	add.f32 	%f981, %f980, 0fCB40007F;
	neg.f32 	%f982, %f981;
	fma.rn.f32 	%f983, %f975, 0fBFB8AA3B, %f982;
	fma.rn.f32 	%f984, %f975, 0fB2A57060, %f983;
	mov.b32 	%r366, %f980;
	shl.b32 	%r367, %r366, 23;
	mov.b32 	%f985, %r367;
	ex2.approx.ftz.f32 	%f986, %f984;
	fma.rn.f32 	%f987, %f986, %f985, 0f3F800000;
	div.rn.f32 	%f988, %f975, %f987;
	st.global.f32 	[%rd25+4], %f988;
$L__BB1_128:
	setp.ge.s32 	%p97, %r84, %r161;
	setp.ge.s32 	%p98, %r79, %r160;
	or.pred  	%p99, %p98, %p97;
	@%p99 bra 	$L__BB1_130;
	ld.global.nc.f32 	%f989, [%rd23+8];
	add.f32 	%f990, %f31, %f989;
	fma.rn.f32 	%f991, %f990, 0fBBBB989D, 0f3F000000;
	cvt.sat.f32.f32 	%f992, %f991;
	mov.f32 	%f993, 0f4B400001;
	mov.f32 	%f994, 0f437C0000;
	fma.rm.f32 	%f995, %f992, %f994, %f993;
	add.f32 	%f996, %f995, 0fCB40007F;
	neg.f32 	%f997, %f996;
	fma.rn.f32 	%f998, %f990, 0fBFB8AA3B, %f997;
	fma.rn.f32 	%f999, %f990, 0fB2A57060, %f998;
	mov.b32 	%r368, %f995;
	shl.b32 	%r369, %r368, 23;
	mov.b32 	%f1000, %r369;
	ex2.approx.ftz.f32 	%f1001, %f999;
	fma.rn.f32 	%f1002, %f1001, %f1000, 0f3F800000;
	div.rn.f32 	%f1003, %f990, %f1002;
	st.global.f32 	[%rd25+8], %f1003;
$L__BB1_130:
	setp.ge.s32 	%p100, %r85, %r161;
	setp.ge.s32 	%p101, %r79, %r160;
	or.pred  	%p102, %p101, %p100;
	@%p102 bra 	$L__BB1_132;
	ld.global.nc.f32 	%f1004, [%rd23+12];
	add.f32 	%f1005, %f32, %f1004;
	fma.rn.f32 	%f1006, %f1005, 0fBBBB989D, 0f3F000000;
	cvt.sat.f32.f32 	%f1007, %f1006;
	mov.f32 	%f1008, 0f4B400001;
	mov.f32 	%f1009, 0f437C0000;
	fma.rm.f32 	%f1010, %f1007, %f1009, %f1008;
	add.f32 	%f1011, %f1010, 0fCB40007F;
	neg.f32 	%f1012, %f1011;
	fma.rn.f32 	%f1013, %f1005, 0fBFB8AA3B, %f1012;
	fma.rn.f32 	%f1014, %f1005, 0fB2A57060, %f1013;
	mov.b32 	%r370, %f1010;
	shl.b32 	%r371, %r370, 23;
	mov.b32 	%f1015, %r371;
	ex2.approx.ftz.f32 	%f1016, %f1014;
	fma.rn.f32 	%f1017, %f1016, %f1015, 0f3F800000;
	div.rn.f32 	%f1018, %f1005, %f1017;
	st.global.f32 	[%rd25+12], %f1018;
$L__BB1_132:
	setp.ge.s32 	%p103, %r47, %r161;
	add.s32 	%r81, %r46, 3;
	setp.ge.s32 	%p104, %r81, %r160;
	add.s32 	%r82, %r80, %r161;
	or.pred  	%p105, %p104, %p103;
	@%p105 bra 	$L__BB1_134;
	ld.global.nc.f32 	%f1019, [%rd23];
	add.f32 	%f1020, %f33, %f1019;
	fma.rn.f32 	%f1021, %f1020, 0fBBBB989D, 0f3F000000;
	cvt.sat.f32.f32 	%f1022, %f1021;
	mov.f32 	%f1023, 0f4B400001;
	mov.f32 	%f1024, 0f437C0000;
	fma.rm.f32 	%f1025, %f1022, %f1024, %f1023;
	add.f32 	%f1026, %f1025, 0fCB40007F;
	neg.f32 	%f1027, %f1026;
	fma.rn.f32 	%f1028, %f1020, 0fBFB8AA3B, %f1027;
	fma.rn.f32 	%f1029, %f1020, 0fB2A57060, %f1028;
	mov.b32 	%r373, %f1025;
	shl.b32 	%r374, %r373, 23;
	mov.b32 	%f1030, %r374;
	ex2.approx.ftz.f32 	%f1031, %f1029;
	fma.rn.f32 	%f1032, %f1031, %f1030, 0f3F800000;
	div.rn.f32 	%f1033, %f1020, %f1032;
	add.s32 	%r375, %r47, %r82;
	mul.wide.s32 	%rd123, %r375, 4;
	add.s64 	%rd124, %rd4, %rd123;
	st.global.f32 	[%rd124], %f1033;
$L__BB1_134:
	setp.ge.s32 	%p106, %r83, %r161;
	setp.ge.s32 	%p107, %r81, %r160;
	cvt.s64.s32 	%rd125, %r82;
	add.s64 	%rd126, %rd22, %rd125;
	shl.b64 	%rd127, %rd126, 2;
	add.s64 	%rd26, %rd4, %rd127;
	or.pred  	%p108, %p107, %p106;
	@%p108 bra 	$L__BB1_136;
	ld.global.nc.f32 	%f1034, [%rd23+4];
	add.f32 	%f1035, %f34, %f1034;
	fma.rn.f32 	%f1036, %f1035, 0fBBBB989D, 0f3F000000;
	cvt.sat.f32.f32 	%f1037, %f1036;
	mov.f32 	%f1038, 0f4B400001;
	mov.f32 	%f1039, 0f437C0000;
	fma.rm.f32 	%f1040, %f1037, %f1039, %f1038;
	add.f32 	%f1041, %f1040, 0fCB40007F;
	neg.f32 	%f1042, %f1041;
	fma.rn.f32 	%f1043, %f1035, 0fBFB8AA3B, %f1042;
	fma.rn.f32 	%f1044, %f1035, 0fB2A57060, %f1043;
	mov.b32 	%r376, %f1040;
	shl.b32 	%r377, %r376, 23;
	mov.b32 	%f1045, %r377;
	ex2.approx.ftz.f32 	%f1046, %f1044;
	fma.rn.f32 	%f1047, %f1046, %f1045, 0f3F800000;
	div.rn.f32 	%f1048, %f1035, %f1047;
	st.global.f32 	[%rd26+4], %f1048;
$L__BB1_136:
	setp.ge.s32 	%p109, %r84, %r161;
	setp.ge.s32 	%p110, %r81, %r160;
	or.pred  	%p111, %p110, %p109;
	@%p111 bra 	$L__BB1_138;
	ld.global.nc.f32 	%f1049, [%rd23+8];
	add.f32 	%f1050, %f35, %f1049;
	fma.rn.f32 	%f1051, %f1050, 0fBBBB989D, 0f3F000000;
	cvt.sat.f32.f32 	%f1052, %f1051;
	mov.f32 	%f1053, 0f4B400001;
	mov.f32 	%f1054, 0f437C0000;
	fma.rm.f32 	%f1055, %f1052, %f1054, %f1053;
	add.f32 	%f1056, %f1055, 0fCB40007F;
	neg.f32 	%f1057, %f1056;
	fma.rn.f32 	%f1058, %f1050, 0fBFB8AA3B, %f1057;
	fma.rn.f32 	%f1059, %f1050, 0fB2A57060, %f1058;
	mov.b32 	%r378, %f1055;
	shl.b32 	%r379, %r378, 23;
	mov.b32 	%f1060, %r379;
	ex2.approx.ftz.f32 	%f1061, %f1059;
	fma.rn.f32 	%f1062, %f1061, %f1060, 0f3F800000;
	div.rn.f32 	%f1063, %f1050, %f1062;
	st.global.f32 	[%rd26+8], %f1063;
$L__BB1_138:
	setp.ge.s32 	%p112, %r85, %r161;
	setp.ge.s32 	%p113, %r81, %r160;
	or.pred  	%p114, %p113, %p112;
	@%p114 bra 	$L__BB1_250;
	ld.global.nc.f32 	%f1064, [%rd23+12];
	add.f32 	%f1065, %f36, %f1064;
	fma.rn.f32 	%f1066, %f1065, 0fBBBB989D, 0f3F000000;
	cvt.sat.f32.f32 	%f1067, %f1066;
	mov.f32 	%f1068, 0f4B400001;
	mov.f32 	%f1069, 0f437C0000;
	fma.rm.f32 	%f1070, %f1067, %f1069, %f1068;
	add.f32 	%f1071, %f1070, 0fCB40007F;
	neg.f32 	%f1072, %f1071;
	fma.rn.f32 	%f1073, %f1065, 0fBFB8AA3B, %f1072;
	fma.rn.f32 	%f1074, %f1065, 0fB2A57060, %f1073;
	mov.b32 	%r380, %f1070;
	shl.b32 	%r381, %r380, 23;
	mov.b32 	%f1075, %r381;
	ex2.approx.ftz.f32 	%f1076, %f1074;
	fma.rn.f32 	%f1077, %f1076, %f1075, 0f3F800000;
	div.rn.f32 	%f1078, %f1065, %f1077;
	st.global.f32 	[%rd26+12], %f1078;
	bra.uni 	$L__BB1_250;
$L__BB1_140:
	setp.lt.s32 	%p67, %r46, %r160;
	mul.lo.s32 	%r78, %r46, %r161;
	setp.lt.s32 	%p68, %r47, %r161;
	and.pred  	%p69, %p67, %p68;
	cvt.u64.u32 	%rd22, %r47;
	mul.wide.u32 	%rd107, %r47, 4;
	add.s64 	%rd23, %rd5, %rd107;
	@%p69 bra 	$L__BB1_141;
	bra.uni 	$L__BB1_142;
$L__BB1_141:
	ld.global.nc.f32 	%f839, [%rd23];
	add.f32 	%f840, %f28, %f839;
	fma.rn.f32 	%f841, %f840, 0fBBBB989D, 0f3F000000;
	cvt.sat.f32.f32 	%f842, %f841;
	mov.f32 	%f843, 0f4B400001;
	mov.f32 	%f844, 0f437C0000;
	fma.rm.f32 	%f845, %f842, %f844, %f843;
	add.f32 	%f846, %f845, 0fCB40007F;
	neg.f32 	%f847, %f846;
	fma.rn.f32 	%f848, %f840, 0fBFB8AA3B, %f847;
	fma.rn.f32 	%f849, %f840, 0fB2A57060, %f848;
	mov.b32 	%r340, %f845;
	shl.b32 	%r341, %r340, 23;
	mov.b32 	%f850, %r341;
	ex2.approx.ftz.f32 	%f851, %f849;
	fma.rn.f32 	%f852, %f851, %f850, 0f3F800000;
	div.rn.f32 	%f853, %f840, %f852;
	add.s32 	%r342, %r47, %r78;
	mul.wide.s32 	%rd108, %r342, 4;
	add.s64 	%rd109, %rd4, %rd108;
	st.global.f32 	[%rd109], %f853;
$L__BB1_142:
	setp.ge.s32 	%p70, %r46, %r160;
	add.s32 	%r83, %r47, 1;
	setp.ge.s32 	%p71, %r83, %r161;
	cvt.s64.s32 	%rd110, %r78;
	add.s64 	%rd111, %rd22, %rd110;
	shl.b64 	%rd112, %rd111, 2;
	add.s64 	%rd27, %rd4, %rd112;
	or.pred  	%p72, %p70, %p71;
	@%p72 bra 	$L__BB1_144;
	ld.global.nc.f32 	%f854, [%rd23+4];
	add.f32 	%f855, %f27, %f854;
	fma.rn.f32 	%f856, %f855, 0fBBBB989D, 0f3F000000;
	cvt.sat.f32.f32 	%f857, %f856;
	mov.f32 	%f858, 0f4B400001;
	mov.f32 	%f859, 0f437C0000;
	fma.rm.f32 	%f860, %f857, %f859, %f858;
	add.f32 	%f861, %f860, 0fCB40007F;
	neg.f32 	%f862, %f861;
	fma.rn.f32 	%f863, %f855, 0fBFB8AA3B, %f862;
	fma.rn.f32 	%f864, %f855, 0fB2A57060, %f863;
	mov.b32 	%r344, %f860;
	shl.b32 	%r345, %r344, 23;
	mov.b32 	%f865, %r345;
	ex2.approx.ftz.f32 	%f866, %f864;
	fma.rn.f32 	%f867, %f866, %f865, 0f3F800000;
	div.rn.f32 	%f868, %f855, %f867;
	st.global.f32 	[%rd27+4], %f868;
$L__BB1_144:
	setp.ge.s32 	%p73, %r46, %r160;
	add.s32 	%r84, %r47, 2;
	setp.ge.s32 	%p74, %r84, %r161;
	or.pred  	%p75, %p73, %p74;
	@%p75 bra 	$L__BB1_146;
	ld.global.nc.f32 	%f869, [%rd23+8];
	add.f32 	%f870, %f26, %f869;
	fma.rn.f32 	%f871, %f870, 0fBBBB989D, 0f3F000000;
	cvt.sat.f32.f32 	%f872, %f871;
	mov.f32 	%f873, 0f4B400001;
	mov.f32 	%f874, 0f437C0000;
	fma.rm.f32 	%f875, %f872, %f874, %f873;
	add.f32 	%f876, %f875, 0fCB40007F;
	neg.f32 	%f877, %f876;
	fma.rn.f32 	%f878, %f870, 0fBFB8AA3B, %f877;
	fma.rn.f32 	%f879, %f870, 0fB2A57060, %f878;
	mov.b32 	%r347, %f875;
	shl.b32 	%r348, %r347, 23;
	mov.b32 	%f880, %r348;
	ex2.approx.ftz.f32 	%f881, %f879;
	fma.rn.f32 	%f882, %f881, %f880, 0f3F800000;
	div.rn.f32 	%f883, %f870, %f882;
	st.global.f32 	[%rd27+8], %f883;
$L__BB1_146:
	setp.ge.s32 	%p76, %r46, %r160;
	add.s32 	%r85, %r47, 3;
	setp.ge.s32 	%p77, %r85, %r161;
	or.pred  	%p78, %p76, %p77;
	@%p78 bra 	$L__BB1_148;
	ld.global.nc.f32 	%f884, [%rd23+12];
	add.f32 	%f885, %f25, %f884;
	fma.rn.f32 	%f886, %f885, 0fBBBB989D, 0f3F000000;
	cvt.sat.f32.f32 	%f887, %f886;
	mov.f32 	%f888, 0f4B400001;
	mov.f32 	%f889, 0f437C0000;
	fma.rm.f32 	%f890, %f887, %f889, %f888;
	add.f32 	%f891, %f890, 0fCB40007F;
	neg.f32 	%f892, %f891;
	fma.rn.f32 	%f893, %f885, 0fBFB8AA3B, %f892;
	fma.rn.f32 	%f894, %f885, 0fB2A57060, %f893;
	mov.b32 	%r350, %f890;
	shl.b32 	%r351, %r350, 23;
	mov.b32 	%f895, %r351;
	ex2.approx.ftz.f32 	%f896, %f894;
	fma.rn.f32 	%f897, %f896, %f895, 0f3F800000;
	div.rn.f32 	%f898, %f885, %f897;
	st.global.f32 	[%rd27+12], %f898;
$L__BB1_148:
	setp.lt.s32 	%p79, %r47, %r161;
	add.s32 	%r86, %r46, 1;
	setp.lt.s32 	%p80, %r86, %r160;
	add.s32 	%r87, %r78, %r161;
	and.pred  	%p81, %p80, %p79;
	@%p81 bra 	$L__BB1_117;
	bra.uni 	$L__BB1_118;
$L__BB1_149:
	setp.ne.s64 	%p324, %rd39, 0;
	@%p324 bra 	$L__BB1_218;
	setp.lt.s32 	%p373, %r46, %r160;
	mul.lo.s32 	%r88, %r46, %r161;
	setp.lt.s32 	%p374, %r47, %r161;
	and.pred  	%p375, %p373, %p374;
	@%p375 bra 	$L__BB1_151;
	bra.uni 	$L__BB1_152;
$L__BB1_151:
	add.s32 	%r459, %r47, %r88;
	mul.wide.s32 	%rd210, %r459, 4;
	add.s64 	%rd211, %rd4, %rd210;
	st.global.f32 	[%rd211], %f28;
$L__BB1_152:
	setp.ge.s32 	%p376, %r46, %r160;
	add.s32 	%r93, %r47, 1;
	setp.ge.s32 	%p377, %r93, %r161;
	cvt.s64.s32 	%rd212, %r88;
	cvt.u64.u32 	%rd31, %r47;
	add.s64 	%rd213, %rd31, %rd212;
	shl.b64 	%rd214, %rd213, 2;
	add.s64 	%rd32, %rd4, %rd214;
	or.pred  	%p378, %p376, %p377;
	@%p378 bra 	$L__BB1_154;
	st.global.f32 	[%rd32+4], %f27;
$L__BB1_154:
	setp.ge.s32 	%p379, %r46, %r160;
	add.s32 	%r94, %r47, 2;
	setp.ge.s32 	%p380, %r94, %r161;
	or.pred  	%p381, %p379, %p380;
	@%p381 bra 	$L__BB1_156;
	st.global.f32 	[%rd32+8], %f26;
$L__BB1_156:
	setp.ge.s32 	%p382, %r46, %r160;
	add.s32 	%r95, %r47, 3;
	setp.ge.s32 	%p383, %r95, %r161;
	or.pred  	%p384, %p382, %p383;
	@%p384 bra 	$L__BB1_158;
	st.global.f32 	[%rd32+12], %f25;
$L__BB1_158:
	setp.lt.s32 	%p385, %r47, %r161;
	add.s32 	%r96, %r46, 1;
	setp.lt.s32 	%p386, %r96, %r160;
	add.s32 	%r97, %r88, %r161;
	and.pred  	%p387, %p386, %p385;
	@%p387 bra 	$L__BB1_159;
	bra.uni 	$L__BB1_160;
$L__BB1_159:
	add.s32 	%r464, %r47, %r97;
	mul.wide.s32 	%rd215, %r464, 4;
	add.s64 	%rd216, %rd4, %rd215;
	st.global.f32 	[%rd216], %f24;
$L__BB1_160:
	setp.ge.s32 	%p388, %r96, %r160;
	setp.ge.s32 	%p389, %r93, %r161;
	cvt.s64.s32 	%rd217, %r97;
	add.s64 	%rd218, %rd31, %rd217;
	shl.b64 	%rd219, %rd218, 2;
	add.s64 	%rd28, %rd4, %rd219;
	or.pred  	%p390, %p388, %p389;
	@%p390 bra 	$L__BB1_162;
	st.global.f32 	[%rd28+4], %f23;
$L__BB1_162:
	setp.ge.s32 	%p391, %r96, %r160;
	setp.ge.s32 	%p392, %r94, %r161;
	or.pred  	%p393, %p391, %p392;
	@%p393 bra 	$L__BB1_164;
	st.global.f32 	[%rd28+8], %f22;
$L__BB1_164:
	setp.ge.s32 	%p394, %r96, %r160;
	setp.ge.s32 	%p395, %r95, %r161;
	or.pred  	%p396, %p394, %p395;
	@%p396 bra 	$L__BB1_166;
	st.global.f32 	[%rd28+12], %f21;
$L__BB1_166:
	setp.ge.s32 	%p397, %r47, %r161;
	add.s32 	%r89, %r46, 2;
	setp.ge.s32 	%p398, %r89, %r160;
	add.s32 	%r90, %r97, %r161;
	or.pred  	%p399, %p398, %p397;
	@%p399 bra 	$L__BB1_168;
	add.s32 	%r466, %r47, %r90;
	mul.wide.s32 	%rd220, %r466, 4;
	add.s64 	%rd221, %rd4, %rd220;
	st.global.f32 	[%rd221], %f29;
$L__BB1_168:
	setp.ge.s32 	%p400, %r93, %r161;
	setp.ge.s32 	%p401, %r89, %r160;
	cvt.s64.s32 	%rd222, %r90;
	add.s64 	%rd223, %rd31, %rd222;
	shl.b64 	%rd224, %rd223, 2;
	add.s64 	%rd29, %rd4, %rd224;
	or.pred  	%p402, %p401, %p400;
	@%p402 bra 	$L__BB1_170;
	st.global.f32 	[%rd29+4], %f30;
$L__BB1_170:
	setp.ge.s32 	%p403, %r94, %r161;
	setp.ge.s32 	%p404, %r89, %r160;
	or.pred  	%p405, %p404, %p403;
	@%p405 bra 	$L__BB1_172;
	st.global.f32 	[%rd29+8], %f31;
$L__BB1_172:
	setp.ge.s32 	%p406, %r95, %r161;
	setp.ge.s32 	%p407, %r89, %r160;
	or.pred  	%p408, %p407, %p406;
	@%p408 bra 	$L__BB1_174;
	st.global.f32 	[%rd29+12], %f32;
$L__BB1_174:
	setp.ge.s32 	%p409, %r47, %r161;
	add.s32 	%r91, %r46, 3;
	setp.ge.s32 	%p410, %r91, %r160;
	add.s32 	%r92, %r90, %r161;
	or.pred  	%p411, %p410, %p409;
	@%p411 bra 	$L__BB1_176;
	add.s32 	%r468, %r47, %r92;
	mul.wide.s32 	%rd225, %r468, 4;
	add.s64 	%rd226, %rd4, %rd225;
	st.global.f32 	[%rd226], %f33;
$L__BB1_176:
	setp.ge.s32 	%p412, %r93, %r161;
	setp.ge.s32 	%p413, %r91, %r160;
	cvt.s64.s32 	%rd227, %r92;
	add.s64 	%rd228, %rd31, %rd227;
	shl.b64 	%rd229, %rd228, 2;
	add.s64 	%rd30, %rd4, %rd229;
	or.pred  	%p414, %p413, %p412;
	@%p414 bra 	$L__BB1_178;
	st.global.f32 	[%rd30+4], %f34;
$L__BB1_178:
	setp.ge.s32 	%p415, %r94, %r161;
	setp.ge.s32 	%p416, %r91, %r160;
	or.pred  	%p417, %p416, %p415;
	@%p417 bra 	$L__BB1_180;
	st.global.f32 	[%rd30+8], %f35;
$L__BB1_180:
	setp.ge.s32 	%p418, %r95, %r161;
	setp.ge.s32 	%p419, %r91, %r160;
	or.pred  	%p420, %p419, %p418;
	@%p420 bra 	$L__BB1_250;
	st.global.f32 	[%rd30+12], %f36;
	bra.uni 	$L__BB1_250;
$L__BB1_182:
	mov.u32 	%r471, %r7;
	@%p4 bra 	$L__BB1_192;
	setp.ge.s32 	%p31, %r27, %r161;
	add.s32 	%r98, %r26, %r469;
	setp.ge.s32 	%p32, %r98, %r162;
	mov.f32 	%f2089, 0f00000000;
	or.pred  	%p33, %p32, %p31;
	@%p33 bra 	$L__BB1_185;
	and.b32  	%r252, %r7, 64;
	setp.eq.s32 	%p34, %r252, 0;
	shr.u32 	%r253, %r98, 1;
	mad.lo.s32 	%r254, %r27, %r8, %r253;
	cvt.u64.u32 	%rd58, %r254;
	add.s64 	%rd59, %rd3, %rd58;
	ld.global.nc.u8 	%rs1, [%rd59];
	cvt.u16.u8 	%rs2, %rs1;
	shr.u16 	%rs3, %rs2, 4;
	and.b16  	%rs4, %rs2, 15;
	selp.b16 	%rs5, %rs4, %rs3, %p34;
	cvt.u32.u16 	%r255, %rs5;
	mul.wide.u32 	%rd60, %r255, 4;
	mov.u64 	%rd61, NVFP4_DECODE;
	add.s64 	%rd62, %rd61, %rd60;
	ld.const.f32 	%f67, [%rd62];
	shr.u32 	%r256, %r98, 5;
	mad.lo.s32 	%r257, %r27, %r5, %r256;
	mul.wide.u32 	%rd63, %r257, 4;
	add.s64 	%rd64, %rd2, %rd63;
	ld.global.nc.f32 	%f68, [%rd64];
	mul.f32 	%f2089, %f67, %f68;
$L__BB1_185:
	setp.eq.s32 	%p35, %r11, 1;
	st.shared.f32 	[%r28], %f2089;
	mov.u32 	%r471, %r9;
	@%p35 bra 	$L__BB1_192;
	setp.ge.s32 	%p36, %r30, %r161;
	add.s32 	%r99, %r29, %r469;
	setp.ge.s32 	%p37, %r99, %r162;
	mov.f32 	%f2090, 0f00000000;
	or.pred  	%p38, %p37, %p36;
	@%p38 bra 	$L__BB1_188;
	and.b32  	%r259, %r9, 64;
	setp.eq.s32 	%p39, %r259, 0;
	shr.u32 	%r260, %r99, 1;
	mad.lo.s32 	%r261, %r30, %r8, %r260;
	cvt.u64.u32 	%rd65, %r261;
	add.s64 	%rd66, %rd3, %rd65;
	ld.global.nc.u8 	%rs6, [%rd66];
	cvt.u16.u8 	%rs7, %rs6;
	shr.u16 	%rs8, %rs7, 4;
	and.b16  	%rs9, %rs7, 15;
	selp.b16 	%rs10, %rs9, %rs8, %p39;
	cvt.u32.u16 	%r262, %rs10;
	mul.wide.u32 	%rd67, %r262, 4;
	mov.u64 	%rd68, NVFP4_DECODE;
	add.s64 	%rd69, %rd68, %rd67;
	ld.const.f32 	%f70, [%rd69];
	shr.u32 	%r263, %r99, 5;
	mad.lo.s32 	%r264, %r30, %r5, %r263;
	mul.wide.u32 	%rd70, %r264, 4;
	add.s64 	%rd71, %rd2, %rd70;
	ld.global.nc.f32 	%f71, [%rd71];
	mul.f32 	%f2090, %f70, %f71;
$L__BB1_188:
	setp.eq.s32 	%p40, %r11, 2;
	st.shared.f32 	[%r31], %f2090;
	mov.u32 	%r471, %r20;
	@%p40 bra 	$L__BB1_192;
	setp.lt.s32 	%p41, %r33, %r161;
	add.s32 	%r100, %r32, %r469;
	setp.lt.s32 	%p42, %r100, %r162;
	and.pred  	%p43, %p42, %p41;
	@%p43 bra 	$L__BB1_191;
	mov.b32 	%r266, 0;
	st.shared.u32 	[%r34], %r266;
	mov.u32 	%r471, %r25;
	bra.uni 	$L__BB1_192;
$L__BB1_191:
	and.b32  	%r267, %r20, 64;
	setp.eq.s32 	%p44, %r267, 0;
	shr.u32 	%r268, %r100, 1;
	mad.lo.s32 	%r269, %r33, %r8, %r268;
	cvt.u64.u32 	%rd72, %r269;
	add.s64 	%rd73, %rd3, %rd72;
	ld.global.nc.u8 	%rs11, [%rd73];
	cvt.u16.u8 	%rs12, %rs11;
	shr.u16 	%rs13, %rs12, 4;
	and.b16  	%rs14, %rs12, 15;
	selp.b16 	%rs15, %rs14, %rs13, %p44;
	cvt.u32.u16 	%r270, %rs15;
	mul.wide.u32 	%rd74, %r270, 4;
	mov.u64 	%rd75, NVFP4_DECODE;
	add.s64 	%rd76, %rd75, %rd74;
	ld.const.f32 	%f72, [%rd76];
	shr.u32 	%r271, %r100, 5;
	mad.lo.s32 	%r272, %r33, %r5, %r271;
	mul.wide.u32 	%rd77, %r272, 4;
	add.s64 	%rd78, %rd2, %rd77;
	ld.global.nc.f32 	%f73, [%rd78];
	mul.f32 	%f74, %f72, %f73;
	st.shared.f32 	[%r34], %f74;
	mov.u32 	%r471, %r25;
$L__BB1_192:
	@%p16 bra 	$L__BB1_217;
$L__BB1_193:
	.pragma "nounroll";
	shr.u32 	%r129, %r471, 6;
	and.b32  	%r130, %r471, 63;
	add.s32 	%r131, %r129, %r469;
	add.s32 	%r132, %r130, %r4;
	setp.ge.s32 	%p46, %r131, %r162;
	setp.ge.s32 	%p47, %r132, %r161;
	or.pred  	%p48, %p46, %p47;
	@%p48 bra 	$L__BB1_206;
	shr.u32 	%r279, %r131, 1;
	mad.lo.s32 	%r280, %r132, %r8, %r279;
	cvt.u64.u32 	%rd79, %r280;
	add.s64 	%rd80, %rd3, %rd79;
	ld.global.nc.u8 	%rs16, [%rd80];
	cvt.u16.u8 	%rs17, %rs16;
	and.b32  	%r281, %r471, 64;
	setp.eq.s32 	%p49, %r281, 0;
	shr.u16 	%rs18, %rs17, 4;
	and.b16  	%rs19, %rs17, 15;
	selp.b16 	%rs20, %rs19, %rs18, %p49;
	cvt.u32.u16 	%r282, %rs20;
	mul.wide.u32 	%rd81, %r282, 4;
	mov.u64 	%rd82, NVFP4_DECODE;
	add.s64 	%rd83, %rd82, %rd81;
	ld.const.f32 	%f75, [%rd83];
	shr.u32 	%r283, %r131, 5;
	mad.lo.s32 	%r284, %r132, %r5, %r283;
	mul.wide.u32 	%rd84, %r284, 4;
	add.s64 	%rd85, %rd2, %rd84;
	ld.global.nc.f32 	%f76, [%rd85];
	mul.f32 	%f77, %f75, %f76;
	mov.u32 	%r285, _ZZ23nvfp4_gemm_tiled_kernelILi4ELi4EEvPKfPKhS1_S1_PfiiiiE2Ws;
	mad.lo.s32 	%r286, %r129, 260, %r285;
	shl.b32 	%r287, %r130, 2;
	add.s32 	%r288, %r286, %r287;
	st.shared.f32 	[%r288], %f77;
	bra.uni 	$L__BB1_207;
$L__BB1_195:
	mov.u32 	%r210, _ZZ23nvfp4_gemm_tiled_kernelILi4ELi4EEvPKfPKhS1_S1_PfiiiiE2As;
	mad.lo.s32 	%r211, %r106, 132, %r210;
	shl.b32 	%r212, %r107, 2;
	add.s32 	%r213, %r211, %r212;
	mov.b32 	%r214, 0;
	st.shared.u32 	[%r213], %r214;
$L__BB1_196:
	shr.u32 	%r110, %r472, 5;
	and.b32  	%r111, %r472, 31;
	add.s32 	%r112, %r110, %r3;
	add.s32 	%r113, %r111, %r469;
	setp.lt.s32 	%p20, %r112, %r160;
	setp.lt.s32 	%p21, %r113, %r162;
	and.pred  	%p22, %p20, %p21;
	@%p22 bra 	$L__BB1_198;
	mov.u32 	%r220, _ZZ23nvfp4_gemm_tiled_kernelILi4ELi4EEvPKfPKhS1_S1_PfiiiiE2As;
	mad.lo.s32 	%r221, %r110, 132, %r220;
	shl.b32 	%r222, %r111, 2;
	add.s32 	%r223, %r221, %r222;
	mov.b32 	%r224, 0;
	st.shared.u32 	[%r223], %r224;
	bra.uni 	$L__BB1_199;
$L__BB1_198:
	mad.lo.s32 	%r225, %r112, %r162, %r113;
	mul.wide.u32 	%rd52, %r225, 4;
	add.s64 	%rd53, %rd1, %rd52;
	ld.global.nc.f32 	%f63, [%rd53];
	mov.u32 	%r226, _ZZ23nvfp4_gemm_tiled_kernelILi4ELi4EEvPKfPKhS1_S1_PfiiiiE2As;
	mad.lo.s32 	%r227, %r110, 132, %r226;
	shl.b32 	%r228, %r111, 2;
	add.s32 	%r229, %r227, %r228;
	st.shared.f32 	[%r229], %f63;
$L__BB1_199:
	add.s32 	%r114, %r470, %r6;
	shr.u32 	%r115, %r474, 5;
	and.b32  	%r116, %r474, 31;
	add.s32 	%r117, %r115, %r3;
	add.s32 	%r118, %r116, %r469;
	setp.lt.s32 	%p23, %r117, %r160;
	setp.lt.s32 	%p24, %r118, %r162;
	and.pred  	%p25, %p23, %p24;
	@%p25 bra 	$L__BB1_201;
	mov.u32 	%r230, _ZZ23nvfp4_gemm_tiled_kernelILi4ELi4EEvPKfPKhS1_S1_PfiiiiE2As;
	mad.lo.s32 	%r231, %r115, 132, %r230;
	shl.b32 	%r232, %r116, 2;
	add.s32 	%r233, %r231, %r232;
	mov.b32 	%r234, 0;
	st.shared.u32 	[%r233], %r234;
	bra.uni 	$L__BB1_202;
$L__BB1_201:
	mad.lo.s32 	%r235, %r117, %r162, %r118;
	mul.wide.u32 	%rd54, %r235, 4;
	add.s64 	%rd55, %rd1, %rd54;
	ld.global.nc.f32 	%f64, [%rd55];
	mov.u32 	%r236, _ZZ23nvfp4_gemm_tiled_kernelILi4ELi4EEvPKfPKhS1_S1_PfiiiiE2As;
	mad.lo.s32 	%r237, %r115, 132, %r236;
	shl.b32 	%r238, %r116, 2;
	add.s32 	%r239, %r237, %r238;
	st.shared.f32 	[%r239], %f64;
$L__BB1_202:
	add.s32 	%r119, %r114, %r6;
	shr.u32 	%r120, %r473, 5;
	and.b32  	%r121, %r473, 31;
	add.s32 	%r122, %r120, %r3;
	add.s32 	%r123, %r121, %r469;
	setp.lt.s32 	%p26, %r122, %r160;
	setp.lt.s32 	%p27, %r123, %r162;
	and.pred  	%p28, %p26, %p27;
	@%p28 bra 	$L__BB1_204;
	mov.u32 	%r240, _ZZ23nvfp4_gemm_tiled_kernelILi4ELi4EEvPKfPKhS1_S1_PfiiiiE2As;
	mad.lo.s32 	%r241, %r120, 132, %r240;
	shl.b32 	%r242, %r121, 2;
	add.s32 	%r243, %r241, %r242;
	mov.b32 	%r244, 0;
	st.shared.u32 	[%r243], %r244;
	bra.uni 	$L__BB1_205;
$L__BB1_204:
	mad.lo.s32 	%r245, %r122, %r162, %r123;
	mul.wide.u32 	%rd56, %r245, 4;
	add.s64 	%rd57, %rd1, %rd56;
	ld.global.nc.f32 	%f65, [%rd57];
	mov.u32 	%r246, _ZZ23nvfp4_gemm_tiled_kernelILi4ELi4EEvPKfPKhS1_S1_PfiiiiE2As;
	mad.lo.s32 	%r247, %r120, 132, %r246;
	shl.b32 	%r248, %r121, 2;
	add.s32 	%r249, %r247, %r248;
	st.shared.f32 	[%r249], %f65;
$L__BB1_205:
	add.s32 	%r250, %r119, %r6;
	add.s32 	%r470, %r250, %r6;
	add.s32 	%r474, %r474, %r37;
	add.s32 	%r473, %r473, %r37;
	add.s32 	%r472, %r472, %r37;
	setp.lt.u32 	%p29, %r470, 2048;
	@%p29 bra 	$L__BB1_15;
	bra.uni 	$L__BB1_182;
$L__BB1_206:
	mov.u32 	%r274, _ZZ23nvfp4_gemm_tiled_kernelILi4ELi4EEvPKfPKhS1_S1_PfiiiiE2Ws;
	mad.lo.s32 	%r275, %r129, 260, %r274;
	shl.b32 	%r276, %r130, 2;
	add.s32 	%r277, %r275, %r276;
	mov.b32 	%r278, 0;
	st.shared.u32 	[%r277], %r278;
$L__BB1_207:
	add.s32 	%r133, %r471, %r6;
	shr.u32 	%r134, %r133, 6;
	and.b32  	%r135, %r133, 63;
	add.s32 	%r136, %r134, %r469;
	add.s32 	%r289, %r135, %r4;
	setp.lt.s32 	%p50, %r136, %r162;
	setp.lt.s32 	%p51, %r289, %r161;
	and.pred  	%p52, %p50, %p51;
	@%p52 bra 	$L__BB1_209;
	mov.u32 	%r290, _ZZ23nvfp4_gemm_tiled_kernelILi4ELi4EEvPKfPKhS1_S1_PfiiiiE2Ws;
	mad.lo.s32 	%r291, %r134, 260, %r290;
	shl.b32 	%r292, %r135, 2;
	add.s32 	%r293, %r291, %r292;
	mov.b32 	%r294, 0;
	st.shared.u32 	[%r293], %r294;
	bra.uni 	$L__BB1_210;
$L__BB1_209:
	shr.u32 	%r295, %r136, 1;
	mad.lo.s32 	%r296, %r289, %r8, %r295;
	cvt.u64.u32 	%rd86, %r296;
	add.s64 	%rd87, %rd3, %rd86;
	ld.global.nc.u8 	%rs21, [%rd87];
	cvt.u16.u8 	%rs22, %rs21;
	and.b32  	%r297, %r133, 64;
	setp.eq.s32 	%p53, %r297, 0;
	shr.u16 	%rs23, %rs22, 4;
	and.b16  	%rs24, %rs22, 15;
	selp.b16 	%rs25, %rs24, %rs23, %p53;
	cvt.u32.u16 	%r298, %rs25;
	mul.wide.u32 	%rd88, %r298, 4;
	mov.u64 	%rd89, NVFP4_DECODE;
	add.s64 	%rd90, %rd89, %rd88;
	ld.const.f32 	%f78, [%rd90];
	shr.u32 	%r299, %r136, 5;
	mad.lo.s32 	%r300, %r289, %r5, %r299;
	mul.wide.u32 	%rd91, %r300, 4;
	add.s64 	%rd92, %rd2, %rd91;
	ld.global.nc.f32 	%f79, [%rd92];
	mul.f32 	%f80, %f78, %f79;
	mov.u32 	%r301, _ZZ23nvfp4_gemm_tiled_kernelILi4ELi4EEvPKfPKhS1_S1_PfiiiiE2Ws;
	mad.lo.s32 	%r302, %r134, 260, %r301;
	shl.b32 	%r303, %r135, 2;
	add.s32 	%r304, %r302, %r303;
	st.shared.f32 	[%r304], %f80;
$L__BB1_210:
	add.s32 	%r138, %r133, %r6;
	shr.u32 	%r139, %r138, 6;
	and.b32  	%r140, %r138, 63;
	add.s32 	%r141, %r139, %r469;
	add.s32 	%r142, %r140, %r4;
	setp.lt.s32 	%p54, %r141, %r162;
	setp.lt.s32 	%p55, %r142, %r161;
	and.pred  	%p56, %p54, %p55;
	@%p56 bra 	$L__BB1_212;
	mov.u32 	%r306, _ZZ23nvfp4_gemm_tiled_kernelILi4ELi4EEvPKfPKhS1_S1_PfiiiiE2Ws;
	mad.lo.s32 	%r307, %r139, 260, %r306;
	shl.b32 	%r308, %r140, 2;
	add.s32 	%r309, %r307, %r308;
	mov.b32 	%r310, 0;
	st.shared.u32 	[%r309], %r310;
	bra.uni 	$L__BB1_213;
$L__BB1_212:
	shr.u32 	%r311, %r141, 1;
	mad.lo.s32 	%r312, %r142, %r8, %r311;
	cvt.u64.u32 	%rd93, %r312;
	add.s64 	%rd94, %rd3, %rd93;
	ld.global.nc.u8 	%rs26, [%rd94];
	cvt.u16.u8 	%rs27, %rs26;
	and.b32  	%r313, %r138, 64;
	setp.eq.s32 	%p57, %r313, 0;
	shr.u16 	%rs28, %rs27, 4;
	and.b16  	%rs29, %rs27, 15;
	selp.b16 	%rs30, %rs29, %rs28, %p57;
	cvt.u32.u16 	%r314, %rs30;
	mul.wide.u32 	%rd95, %r314, 4;
	mov.u64 	%rd96, NVFP4_DECODE;
	add.s64 	%rd97, %rd96, %rd95;
	ld.const.f32 	%f81, [%rd97];
	shr.u32 	%r315, %r141, 5;
	mad.lo.s32 	%r316, %r142, %r5, %r315;
	mul.wide.u32 	%rd98, %r316, 4;
	add.s64 	%rd99, %rd2, %rd98;
	ld.global.nc.f32 	%f82, [%rd99];
	mul.f32 	%f83, %f81, %f82;
	mov.u32 	%r317, _ZZ23nvfp4_gemm_tiled_kernelILi4ELi4EEvPKfPKhS1_S1_PfiiiiE2Ws;
	mad.lo.s32 	%r318, %r139, 260, %r317;
	shl.b32 	%r319, %r140, 2;
	add.s32 	%r320, %r318, %r319;
	st.shared.f32 	[%r320], %f83;
$L__BB1_213:
	add.s32 	%r143, %r138, %r6;
	shr.u32 	%r144, %r143, 6;
	and.b32  	%r145, %r143, 63;
	add.s32 	%r146, %r144, %r469;
	add.s32 	%r147, %r145, %r4;
	setp.lt.s32 	%p58, %r146, %r162;
	setp.lt.s32 	%p59, %r147, %r161;
	and.pred  	%p60, %p58, %p59;
	@%p60 bra 	$L__BB1_215;
	mov.u32 	%r322, _ZZ23nvfp4_gemm_tiled_kernelILi4ELi4EEvPKfPKhS1_S1_PfiiiiE2Ws;
	mad.lo.s32 	%r323, %r144, 260, %r322;
	shl.b32 	%r324, %r145, 2;
	add.s32 	%r325, %r323, %r324;
	mov.b32 	%r326, 0;
	st.shared.u32 	[%r325], %r326;
	bra.uni 	$L__BB1_216;
$L__BB1_215:
	shr.u32 	%r327, %r146, 1;
	mad.lo.s32 	%r328, %r147, %r8, %r327;
	cvt.u64.u32 	%rd100, %r328;
	add.s64 	%rd101, %rd3, %rd100;
	ld.global.nc.u8 	%rs31, [%rd101];
	cvt.u16.u8 	%rs32, %rs31;
	and.b32  	%r329, %r143, 64;
	setp.eq.s32 	%p61, %r329, 0;
	shr.u16 	%rs33, %rs32, 4;
	and.b16  	%rs34, %rs32, 15;
	selp.b16 	%rs35, %rs34, %rs33, %p61;
	cvt.u32.u16 	%r330, %rs35;
	mul.wide.u32 	%rd102, %r330, 4;
	mov.u64 	%rd103, NVFP4_DECODE;
	add.s64 	%rd104, %rd103, %rd102;
	ld.const.f32 	%f84, [%rd104];
	shr.u32 	%r331, %r146, 5;
	mad.lo.s32 	%r332, %r147, %r5, %r331;
	mul.wide.u32 	%rd105, %r332, 4;
	add.s64 	%rd106, %rd2, %rd105;
	ld.global.nc.f32 	%f85, [%rd106];
	mul.f32 	%f86, %f84, %f85;
	mov.u32 	%r333, _ZZ23nvfp4_gemm_tiled_kernelILi4ELi4EEvPKfPKhS1_S1_PfiiiiE2Ws;
	mad.lo.s32 	%r334, %r144, 260, %r333;
	shl.b32 	%r335, %r145, 2;
	add.s32 	%r336, %r334, %r335;
	st.shared.f32 	[%r336], %f86;
$L__BB1_216:
	add.s32 	%r471, %r143, %r6;
	setp.lt.u32 	%p62, %r471, 2048;
	@%p62 bra 	$L__BB1_193;
$L__BB1_217:
	bar.sync 	0;
	ld.shared.f32 	%f87, [%r35];
	ld.shared.f32 	%f88, [%r35+132];
	ld.shared.f32 	%f89, [%r35+264];
	ld.shared.f32 	%f90, [%r35+396];
	ld.shared.f32 	%f91, [%r36];
	ld.shared.f32 	%f92, [%r36+4];
	ld.shared.f32 	%f93, [%r36+8];
	ld.shared.f32 	%f94, [%r36+12];
	fma.rn.f32 	%f95, %f87, %f91, %f28;
	fma.rn.f32 	%f96, %f87, %f92, %f27;
	fma.rn.f32 	%f97, %f87, %f93, %f26;
	fma.rn.f32 	%f98, %f87, %f94, %f25;
	fma.rn.f32 	%f99, %f88, %f91, %f24;
	fma.rn.f32 	%f100, %f88, %f92, %f23;
	fma.rn.f32 	%f101, %f88, %f93, %f22;
	fma.rn.f32 	%f102, %f88, %f94, %f21;
	fma.rn.f32 	%f103, %f89, %f91, %f29;
	fma.rn.f32 	%f104, %f89, %f92, %f30;
	fma.rn.f32 	%f105, %f89, %f93, %f31;
	fma.rn.f32 	%f106, %f89, %f94, %f32;
	fma.rn.f32 	%f107, %f90, %f91, %f33;
	fma.rn.f32 	%f108, %f90, %f92, %f34;
	fma.rn.f32 	%f109, %f90, %f93, %f35;
	fma.rn.f32 	%f110, %f90, %f94, %f36;
	ld.shared.f32 	%f111, [%r35+4];
	ld.shared.f32 	%f112, [%r35+136];
	ld.shared.f32 	%f113, [%r35+268];
	ld.shared.f32 	%f114, [%r35+400];
	ld.shared.f32 	%f115, [%r36+260];
	ld.shared.f32 	%f116, [%r36+264];
	ld.shared.f32 	%f117, [%r36+268];
	ld.shared.f32 	%f118, [%r36+272];
	fma.rn.f32 	%f119, %f111, %f115, %f95;
	fma.rn.f32 	%f120, %f111, %f116, %f96;
	fma.rn.f32 	%f121, %f111, %f117, %f97;
	fma.rn.f32 	%f122, %f111, %f118, %f98;
	fma.rn.f32 	%f123, %f112, %f115, %f99;
	fma.rn.f32 	%f124, %f112, %f116, %f100;
	fma.rn.f32 	%f125, %f112, %f117, %f101;
	fma.rn.f32 	%f126, %f112, %f118, %f102;
	fma.rn.f32 	%f127, %f113, %f115, %f103;
	fma.rn.f32 	%f128, %f113, %f116, %f104;
	fma.rn.f32 	%f129, %f113, %f117, %f105;
	fma.rn.f32 	%f130, %f113, %f118, %f106;
	fma.rn.f32 	%f131, %f114, %f115, %f107;
	fma.rn.f32 	%f132, %f114, %f116, %f108;
	fma.rn.f32 	%f133, %f114, %f117, %f109;
	fma.rn.f32 	%f134, %f114, %f118, %f110;
	ld.shared.f32 	%f135, [%r35+8];
	ld.shared.f32 	%f136, [%r35+140];
	ld.shared.f32 	%f137, [%r35+272];
	ld.shared.f32 	%f138, [%r35+404];
	ld.shared.f32 	%f139, [%r36+520];
	ld.shared.f32 	%f140, [%r36+524];
	ld.shared.f32 	%f141, [%r36+528];
	ld.shared.f32 	%f142, [%r36+532];
	fma.rn.f32 	%f143, %f135, %f139, %f119;
	fma.rn.f32 	%f144, %f135, %f140, %f120;
	fma.rn.f32 	%f145, %f135, %f141, %f121;
	fma.rn.f32 	%f146, %f135, %f142, %f122;
	fma.rn.f32 	%f147, %f136, %f139, %f123;
	fma.rn.f32 	%f148, %f136, %f140, %f124;
	fma.rn.f32 	%f149, %f136, %f141, %f125;
	fma.rn.f32 	%f150, %f136, %f142, %f126;
	fma.rn.f32 	%f151, %f137, %f139, %f127;
	fma.rn.f32 	%f152, %f137, %f140, %f128;
	fma.rn.f32 	%f153, %f137, %f141, %f129;
	fma.rn.f32 	%f154, %f137, %f142, %f130;
	fma.rn.f32 	%f155, %f138, %f139, %f131;
	fma.rn.f32 	%f156, %f138, %f140, %f132;
	fma.rn.f32 	%f157, %f138, %f141, %f133;
	fma.rn.f32 	%f158, %f138, %f142, %f134;
	ld.shared.f32 	%f159, [%r35+12];
	ld.shared.f32 	%f160, [%r35+144];
	ld.shared.f32 	%f161, [%r35+276];
	ld.shared.f32 	%f162, [%r35+408];
	ld.shared.f32 	%f163, [%r36+780];
	ld.shared.f32 	%f164, [%r36+784];
	ld.shared.f32 	%f165, [%r36+788];
	ld.shared.f32 	%f166, [%r36+792];
	fma.rn.f32 	%f167, %f159, %f163, %f143;
	fma.rn.f32 	%f168, %f159, %f164, %f144;
	fma.rn.f32 	%f169, %f159, %f165, %f145;
	fma.rn.f32 	%f170, %f159, %f166, %f146;
	fma.rn.f32 	%f171, %f160, %f163, %f147;
	fma.rn.f32 	%f172, %f160, %f164, %f148;
	fma.rn.f32 	%f173, %f160, %f165, %f149;
	fma.rn.f32 	%f174, %f160, %f166, %f150;
	fma.rn.f32 	%f175, %f161, %f163, %f151;
	fma.rn.f32 	%f176, %f161, %f164, %f152;
	fma.rn.f32 	%f177, %f161, %f165, %f153;
	fma.rn.f32 	%f178, %f161, %f166, %f154;
	fma.rn.f32 	%f179, %f162, %f163, %f155;
	fma.rn.f32 	%f180, %f162, %f164, %f156;
	fma.rn.f32 	%f181, %f162, %f165, %f157;
	fma.rn.f32 	%f182, %f162, %f166, %f158;
	ld.shared.f32 	%f183, [%r35+16];
	ld.shared.f32 	%f184, [%r35+148];
	ld.shared.f32 	%f185, [%r35+280];
	ld.shared.f32 	%f186, [%r35+412];
	ld.shared.f32 	%f187, [%r36+1040];
	ld.shared.f32 	%f188, [%r36+1044];
	ld.shared.f32 	%f189, [%r36+1048];
	ld.shared.f32 	%f190, [%r36+1052];
	fma.rn.f32 	%f191, %f183, %f187, %f167;
	fma.rn.f32 	%f192, %f183, %f188, %f168;
	fma.rn.f32 	%f193, %f183, %f189, %f169;
	fma.rn.f32 	%f194, %f183, %f190, %f170;
	fma.rn.f32 	%f195, %f184, %f187, %f171;
	fma.rn.f32 	%f196, %f184, %f188, %f172;
	fma.rn.f32 	%f197, %f184, %f189, %f173;
	fma.rn.f32 	%f198, %f184, %f190, %f174;
	fma.rn.f32 	%f199, %f185, %f187, %f175;
	fma.rn.f32 	%f200, %f185, %f188, %f176;
	fma.rn.f32 	%f201, %f185, %f189, %f177;
	fma.rn.f32 	%f202, %f185, %f190, %f178;
	fma.rn.f32 	%f203, %f186, %f187, %f179;
	fma.rn.f32 	%f204, %f186, %f188, %f180;
	fma.rn.f32 	%f205, %f186, %f189, %f181;
	fma.rn.f32 	%f206, %f186, %f190, %f182;
	ld.shared.f32 	%f207, [%r35+20];
	ld.shared.f32 	%f208, [%r35+152];
	ld.shared.f32 	%f209, [%r35+284];
	ld.shared.f32 	%f210, [%r35+416];
	ld.shared.f32 	%f211, [%r36+1300];
	ld.shared.f32 	%f212, [%r36+1304];
	ld.shared.f32 	%f213, [%r36+1308];
	ld.shared.f32 	%f214, [%r36+1312];
	fma.rn.f32 	%f215, %f207, %f211, %f191;
	fma.rn.f32 	%f216, %f207, %f212, %f192;
	fma.rn.f32 	%f217, %f207, %f213, %f193;
	fma.rn.f32 	%f218, %f207, %f214, %f194;
	fma.rn.f32 	%f219, %f208, %f211, %f195;
	fma.rn.f32 	%f220, %f208, %f212, %f196;
	fma.rn.f32 	%f221, %f208, %f213, %f197;
	fma.rn.f32 	%f222, %f208, %f214, %f198;
	fma.rn.f32 	%f223, %f209, %f211, %f199;
	fma.rn.f32 	%f224, %f209, %f212, %f200;
	fma.rn.f32 	%f225, %f209, %f213, %f201;
	fma.rn.f32 	%f226, %f209, %f214, %f202;
	fma.rn.f32 	%f227, %f210, %f211, %f203;
	fma.rn.f32 	%f228, %f210, %f212, %f204;
	fma.rn.f32 	%f229, %f210, %f213, %f205;
	fma.rn.f32 	%f230, %f210, %f214, %f206;
	ld.shared.f32 	%f231, [%r35+24];
	ld.shared.f32 	%f232, [%r35+156];
	ld.shared.f32 	%f233, [%r35+288];
	ld.shared.f32 	%f234, [%r35+420];
	ld.shared.f32 	%f235, [%r36+1560];
	ld.shared.f32 	%f236, [%r36+1564];
	ld.shared.f32 	%f237, [%r36+1568];
	ld.shared.f32 	%f238, [%r36+1572];
	fma.rn.f32 	%f239, %f231, %f235, %f215;
	fma.rn.f32 	%f240, %f231, %f236, %f216;
	fma.rn.f32 	%f241, %f231, %f237, %f217;
	fma.rn.f32 	%f242, %f231, %f238, %f218;
	fma.rn.f32 	%f243, %f232, %f235, %f219;
	fma.rn.f32 	%f244, %f232, %f236, %f220;
	fma.rn.f32 	%f245, %f232, %f237, %f221;
	fma.rn.f32 	%f246, %f232, %f238, %f222;
	fma.rn.f32 	%f247, %f233, %f235, %f223;
	fma.rn.f32 	%f248, %f233, %f236, %f224;
	fma.rn.f32 	%f249, %f233, %f237, %f225;
	fma.rn.f32 	%f250, %f233, %f238, %f226;
	fma.rn.f32 	%f251, %f234, %f235, %f227;
	fma.rn.f32 	%f252, %f234, %f236, %f228;
	fma.rn.f32 	%f253, %f234, %f237, %f229;
	fma.rn.f32 	%f254, %f234, %f238, %f230;
	ld.shared.f32 	%f255, [%r35+28];
	ld.shared.f32 	%f256, [%r35+160];
	ld.shared.f32 	%f257, [%r35+292];
	ld.shared.f32 	%f258, [%r35+424];
	ld.shared.f32 	%f259, [%r36+1820];
	ld.shared.f32 	%f260, [%r36+1824];
	ld.shared.f32 	%f261, [%r36+1828];
	ld.shared.f32 	%f262, [%r36+1832];
	fma.rn.f32 	%f263, %f255, %f259, %f239;
	fma.rn.f32 	%f264, %f255, %f260, %f240;
	fma.rn.f32 	%f265, %f255, %f261, %f241;
	fma.rn.f32 	%f266, %f255, %f262, %f242;
	fma.rn.f32 	%f267, %f256, %f259, %f243;
	fma.rn.f32 	%f268, %f256, %f260, %f244;
	fma.rn.f32 	%f269, %f256, %f261, %f245;
	fma.rn.f32 	%f270, %f256, %f262, %f246;
	fma.rn.f32 	%f271, %f257, %f259, %f247;
	fma.rn.f32 	%f272, %f257, %f260, %f248;
	fma.rn.f32 	%f273, %f257, %f261, %f249;
	fma.rn.f32 	%f274, %f257, %f262, %f250;
	fma.rn.f32 	%f275, %f258, %f259, %f251;
	fma.rn.f32 	%f276, %f258, %f260, %f252;
	fma.rn.f32 	%f277, %f258, %f261, %f253;
	fma.rn.f32 	%f278, %f258, %f262, %f254;
	ld.shared.f32 	%f279, [%r35+32];
	ld.shared.f32 	%f280, [%r35+164];
	ld.shared.f32 	%f281, [%r35+296];
	ld.shared.f32 	%f282, [%r35+428];
	ld.shared.f32 	%f283, [%r36+2080];
	ld.shared.f32 	%f284, [%r36+2084];
	ld.shared.f32 	%f285, [%r36+2088];
	ld.shared.f32 	%f286, [%r36+2092];
	fma.rn.f32 	%f287, %f279, %f283, %f263;
	fma.rn.f32 	%f288, %f279, %f284, %f264;
	fma.rn.f32 	%f289, %f279, %f285, %f265;
	fma.rn.f32 	%f290, %f279, %f286, %f266;
	fma.rn.f32 	%f291, %f280, %f283, %f267;
	fma.rn.f32 	%f292, %f280, %f284, %f268;
	fma.rn.f32 	%f293, %f280, %f285, %f269;
	fma.rn.f32 	%f294, %f280, %f286, %f270;
	fma.rn.f32 	%f295, %f281, %f283, %f271;
	fma.rn.f32 	%f296, %f281, %f284, %f272;
	fma.rn.f32 	%f297, %f281, %f285, %f273;
	fma.rn.f32 	%f298, %f281, %f286, %f274;
	fma.rn.f32 	%f299, %f282, %f283, %f275;
	fma.rn.f32 	%f300, %f282, %f284, %f276;
	fma.rn.f32 	%f301, %f282, %f285, %f277;
	fma.rn.f32 	%f302, %f282, %f286, %f278;
	ld.shared.f32 	%f303, [%r35+36];
	ld.shared.f32 	%f304, [%r35+168];
	ld.shared.f32 	%f305, [%r35+300];
	ld.shared.f32 	%f306, [%r35+432];
	ld.shared.f32 	%f307, [%r36+2340];
	ld.shared.f32 	%f308, [%r36+2344];
	ld.shared.f32 	%f309, [%r36+2348];
	ld.shared.f32 	%f310, [%r36+2352];
	fma.rn.f32 	%f311, %f303, %f307, %f287;
	fma.rn.f32 	%f312, %f303, %f308, %f288;
	fma.rn.f32 	%f313, %f303, %f309, %f289;
	fma.rn.f32 	%f314, %f303, %f310, %f290;
	fma.rn.f32 	%f315, %f304, %f307, %f291;
	fma.rn.f32 	%f316, %f304, %f308, %f292;
	fma.rn.f32 	%f317, %f304, %f309, %f293;
	fma.rn.f32 	%f318, %f304, %f310, %f294;
	fma.rn.f32 	%f319, %f305, %f307, %f295;
	fma.rn.f32 	%f320, %f305, %f308, %f296;
	fma.rn.f32 	%f321, %f305, %f309, %f297;
	fma.rn.f32 	%f322, %f305, %f310, %f298;
	fma.rn.f32 	%f323, %f306, %f307, %f299;
	fma.rn.f32 	%f324, %f306, %f308, %f300;
	fma.rn.f32 	%f325, %f306, %f309, %f301;
	fma.rn.f32 	%f326, %f306, %f310, %f302;
	ld.shared.f32 	%f327, [%r35+40];
	ld.shared.f32 	%f328, [%r35+172];
	ld.shared.f32 	%f329, [%r35+304];
	ld.shared.f32 	%f330, [%r35+436];
	ld.shared.f32 	%f331, [%r36+2600];
	ld.shared.f32 	%f332, [%r36+2604];
	ld.shared.f32 	%f333, [%r36+2608];
	ld.shared.f32 	%f334, [%r36+2612];
	fma.rn.f32 	%f335, %f327, %f331, %f311;
	fma.rn.f32 	%f336, %f327, %f332, %f312;
	fma.rn.f32 	%f337, %f327, %f333, %f313;
	fma.rn.f32 	%f338, %f327, %f334, %f314;
	fma.rn.f32 	%f339, %f328, %f331, %f315;
	fma.rn.f32 	%f340, %f328, %f332, %f316;
	fma.rn.f32 	%f341, %f328, %f333, %f317;
	fma.rn.f32 	%f342, %f328, %f334, %f318;
	fma.rn.f32 	%f343, %f329, %f331, %f319;
	fma.rn.f32 	%f344, %f329, %f332, %f320;
	fma.rn.f32 	%f345, %f329, %f333, %f321;
	fma.rn.f32 	%f346, %f329, %f334, %f322;
	fma.rn.f32 	%f347, %f330, %f331, %f323;
	fma.rn.f32 	%f348, %f330, %f332, %f324;
	fma.rn.f32 	%f349, %f330, %f333, %f325;
	fma.rn.f32 	%f350, %f330, %f334, %f326;
	ld.shared.f32 	%f351, [%r35+44];
	ld.shared.f32 	%f352, [%r35+176];
	ld.shared.f32 	%f353, [%r35+308];
	ld.shared.f32 	%f354, [%r35+440];
	ld.shared.f32 	%f355, [%r36+2860];
	ld.shared.f32 	%f356, [%r36+2864];
	ld.shared.f32 	%f357, [%r36+2868];
	ld.shared.f32 	%f358, [%r36+2872];
	fma.rn.f32 	%f359, %f351, %f355, %f335;
	fma.rn.f32 	%f360, %f351, %f356, %f336;
	fma.rn.f32 	%f361, %f351, %f357, %f337;
	fma.rn.f32 	%f362, %f351, %f358, %f338;
	fma.rn.f32 	%f363, %f352, %f355, %f339;
	fma.rn.f32 	%f364, %f352, %f356, %f340;
	fma.rn.f32 	%f365, %f352, %f357, %f341;
	fma.rn.f32 	%f366, %f352, %f358, %f342;
	fma.rn.f32 	%f367, %f353, %f355, %f343;
	fma.rn.f32 	%f368, %f353, %f356, %f344;
	fma.rn.f32 	%f369, %f353, %f357, %f345;
	fma.rn.f32 	%f370, %f353, %f358, %f346;
	fma.rn.f32 	%f371, %f354, %f355, %f347;
	fma.rn.f32 	%f372, %f354, %f356, %f348;
	fma.rn.f32 	%f373, %f354, %f357, %f349;
	fma.rn.f32 	%f374, %f354, %f358, %f350;
	ld.shared.f32 	%f375, [%r35+48];
	ld.shared.f32 	%f376, [%r35+180];
	ld.shared.f32 	%f377, [%r35+312];
	ld.shared.f32 	%f378, [%r35+444];
	ld.shared.f32 	%f379, [%r36+3120];
	ld.shared.f32 	%f380, [%r36+3124];
	ld.shared.f32 	%f381, [%r36+3128];
	ld.shared.f32 	%f382, [%r36+3132];
	fma.rn.f32 	%f383, %f375, %f379, %f359;
	fma.rn.f32 	%f384, %f375, %f380, %f360;
	fma.rn.f32 	%f385, %f375, %f381, %f361;
	fma.rn.f32 	%f386, %f375, %f382, %f362;
	fma.rn.f32 	%f387, %f376, %f379, %f363;
	fma.rn.f32 	%f388, %f376, %f380, %f364;
	fma.rn.f32 	%f389, %f376, %f381, %f365;
	fma.rn.f32 	%f390, %f376, %f382, %f366;
	fma.rn.f32 	%f391, %f377, %f379, %f367;
	fma.rn.f32 	%f392, %f377, %f380, %f368;
	fma.rn.f32 	%f393, %f377, %f381, %f369;
	fma.rn.f32 	%f394, %f377, %f382, %f370;
	fma.rn.f32 	%f395, %f378, %f379, %f371;
	fma.rn.f32 	%f396, %f378, %f380, %f372;
	fma.rn.f32 	%f397, %f378, %f381, %f373;
	fma.rn.f32 	%f398, %f378, %f382, %f374;
	ld.shared.f32 	%f399, [%r35+52];
	ld.shared.f32 	%f400, [%r35+184];
	ld.shared.f32 	%f401, [%r35+316];
	ld.shared.f32 	%f402, [%r35+448];
	ld.shared.f32 	%f403, [%r36+3380];
	ld.shared.f32 	%f404, [%r36+3384];
	ld.shared.f32 	%f405, [%r36+3388];
	ld.shared.f32 	%f406, [%r36+3392];
	fma.rn.f32 	%f407, %f399, %f403, %f383;
	fma.rn.f32 	%f408, %f399, %f404, %f384;
	fma.rn.f32 	%f409, %f399, %f405, %f385;
	fma.rn.f32 	%f410, %f399, %f406, %f386;
	fma.rn.f32 	%f411, %f400, %f403, %f387;
	fma.rn.f32 	%f412, %f400, %f404, %f388;
	fma.rn.f32 	%f413, %f400, %f405, %f389;
	fma.rn.f32 	%f414, %f400, %f406, %f390;
	fma.rn.f32 	%f415, %f401, %f403, %f391;
	fma.rn.f32 	%f416, %f401, %f404, %f392;
	fma.rn.f32 	%f417, %f401, %f405, %f393;
	fma.rn.f32 	%f418, %f401, %f406, %f394;
	fma.rn.f32 	%f419, %f402, %f403, %f395;
	fma.rn.f32 	%f420, %f402, %f404, %f396;
	fma.rn.f32 	%f421, %f402, %f405, %f397;
	fma.rn.f32 	%f422, %f402, %f406, %f398;
	ld.shared.f32 	%f423, [%r35+56];
	ld.shared.f32 	%f424, [%r35+188];
	ld.shared.f32 	%f425, [%r35+320];
	ld.shared.f32 	%f426, [%r35+452];
	ld.shared.f32 	%f427, [%r36+3640];
	ld.shared.f32 	%f428, [%r36+3644];
	ld.shared.f32 	%f429, [%r36+3648];
	ld.shared.f32 	%f430, [%r36+3652];
	fma.rn.f32 	%f431, %f423, %f427, %f407;
	fma.rn.f32 	%f432, %f423, %f428, %f408;
	fma.rn.f32 	%f433, %f423, %f429, %f409;
	fma.rn.f32 	%f434, %f423, %f430, %f410;
	fma.rn.f32 	%f435, %f424, %f427, %f411;
	fma.rn.f32 	%f436, %f424, %f428, %f412;
	fma.rn.f32 	%f437, %f424, %f429, %f413;
	fma.rn.f32 	%f438, %f424, %f430, %f414;
	fma.rn.f32 	%f439, %f425, %f427, %f415;
	fma.rn.f32 	%f440, %f425, %f428, %f416;
	fma.rn.f32 	%f441, %f425, %f429, %f417;
	fma.rn.f32 	%f442, %f425, %f430, %f418;
	fma.rn.f32 	%f443, %f426, %f427, %f419;
	fma.rn.f32 	%f444, %f426, %f428, %f420;
	fma.rn.f32 	%f445, %f426, %f429, %f421;
	fma.rn.f32 	%f446, %f426, %f430, %f422;
	ld.shared.f32 	%f447, [%r35+60];
	ld.shared.f32 	%f448, [%r35+192];
	ld.shared.f32 	%f449, [%r35+324];
	ld.shared.f32 	%f450, [%r35+456];
	ld.shared.f32 	%f451, [%r36+3900];
	ld.shared.f32 	%f452, [%r36+3904];
	ld.shared.f32 	%f453, [%r36+3908];
	ld.shared.f32 	%f454, [%r36+3912];
	fma.rn.f32 	%f455, %f447, %f451, %f431;
	fma.rn.f32 	%f456, %f447, %f452, %f432;
	fma.rn.f32 	%f457, %f447, %f453, %f433;
	fma.rn.f32 	%f458, %f447, %f454, %f434;
	fma.rn.f32 	%f459, %f448, %f451, %f435;
	fma.rn.f32 	%f460, %f448, %f452, %f436;
	fma.rn.f32 	%f461, %f448, %f453, %f437;
	fma.rn.f32 	%f462, %f448, %f454, %f438;
	fma.rn.f32 	%f463, %f449, %f451, %f439;
	fma.rn.f32 	%f464, %f449, %f452, %f440;
	fma.rn.f32 	%f465, %f449, %f453, %f441;
	fma.rn.f32 	%f466, %f449, %f454, %f442;
	fma.rn.f32 	%f467, %f450, %f451, %f443;
	fma.rn.f32 	%f468, %f450, %f452, %f444;
	fma.rn.f32 	%f469, %f450, %f453, %f445;
	fma.rn.f32 	%f470, %f450, %f454, %f446;
	ld.shared.f32 	%f471, [%r35+64];
	ld.shared.f32 	%f472, [%r35+196];
	ld.shared.f32 	%f473, [%r35+328];
	ld.shared.f32 	%f474, [%r35+460];
	ld.shared.f32 	%f475, [%r36+4160];
	ld.shared.f32 	%f476, [%r36+4164];
	ld.shared.f32 	%f477, [%r36+4168];
	ld.shared.f32 	%f478, [%r36+4172];
	fma.rn.f32 	%f479, %f471, %f475, %f455;
	fma.rn.f32 	%f480, %f471, %f476, %f456;
	fma.rn.f32 	%f481, %f471, %f477, %f457;
	fma.rn.f32 	%f482, %f471, %f478, %f458;
	fma.rn.f32 	%f483, %f472, %f475, %f459;
	fma.rn.f32 	%f484, %f472, %f476, %f460;
	fma.rn.f32 	%f485, %f472, %f477, %f461;
	fma.rn.f32 	%f486, %f472, %f478, %f462;
	fma.rn.f32 	%f487, %f473, %f475, %f463;
	fma.rn.f32 	%f488, %f473, %f476, %f464;
	fma.rn.f32 	%f489, %f473, %f477, %f465;
	fma.rn.f32 	%f490, %f473, %f478, %f466;
	fma.rn.f32 	%f491, %f474, %f475, %f467;
	fma.rn.f32 	%f492, %f474, %f476, %f468;
	fma.rn.f32 	%f493, %f474, %f477, %f469;
	fma.rn.f32 	%f494, %f474, %f478, %f470;
	ld.shared.f32 	%f495, [%r35+68];
	ld.shared.f32 	%f496, [%r35+200];
	ld.shared.f32 	%f497, [%r35+332];
	ld.shared.f32 	%f498, [%r35+464];
	ld.shared.f32 	%f499, [%r36+4420];
	ld.shared.f32 	%f500, [%r36+4424];
	ld.shared.f32 	%f501, [%r36+4428];
	ld.shared.f32 	%f502, [%r36+4432];
	fma.rn.f32 	%f503, %f495, %f499, %f479;
	fma.rn.f32 	%f504, %f495, %f500, %f480;
	fma.rn.f32 	%f505, %f495, %f501, %f481;
	fma.rn.f32 	%f506, %f495, %f502, %f482;
	fma.rn.f32 	%f507, %f496, %f499, %f483;
	fma.rn.f32 	%f508, %f496, %f500, %f484;
	fma.rn.f32 	%f509, %f496, %f501, %f485;
	fma.rn.f32 	%f510, %f496, %f502, %f486;
	fma.rn.f32 	%f511, %f497, %f499, %f487;
	fma.rn.f32 	%f512, %f497, %f500, %f488;
	fma.rn.f32 	%f513, %f497, %f501, %f489;
	fma.rn.f32 	%f514, %f497, %f502, %f490;
	fma.rn.f32 	%f515, %f498, %f499, %f491;
	fma.rn.f32 	%f516, %f498, %f500, %f492;
	fma.rn.f32 	%f517, %f498, %f501, %f493;
	fma.rn.f32 	%f518, %f498, %f502, %f494;
	ld.shared.f32 	%f519, [%r35+72];
	ld.shared.f32 	%f520, [%r35+204];
	ld.shared.f32 	%f521, [%r35+336];
	ld.shared.f32 	%f522, [%r35+468];
	ld.shared.f32 	%f523, [%r36+4680];
	ld.shared.f32 	%f524, [%r36+4684];
	ld.shared.f32 	%f525, [%r36+4688];
	ld.shared.f32 	%f526, [%r36+4692];
	fma.rn.f32 	%f527, %f519, %f523, %f503;
	fma.rn.f32 	%f528, %f519, %f524, %f504;
	fma.rn.f32 	%f529, %f519, %f525, %f505;
	fma.rn.f32 	%f530, %f519, %f526, %f506;
	fma.rn.f32 	%f531, %f520, %f523, %f507;
	fma.rn.f32 	%f532, %f520, %f524, %f508;
	fma.rn.f32 	%f533, %f520, %f525, %f509;
	fma.rn.f32 	%f534, %f520, %f526, %f510;
	fma.rn.f32 	%f535, %f521, %f523, %f511;
	fma.rn.f32 	%f536, %f521, %f524, %f512;
	fma.rn.f32 	%f537, %f521, %f525, %f513;
	fma.rn.f32 	%f538, %f521, %f526, %f514;
	fma.rn.f32 	%f539, %f522, %f523, %f515;
	fma.rn.f32 	%f540, %f522, %f524, %f516;
	fma.rn.f32 	%f541, %f522, %f525, %f517;
	fma.rn.f32 	%f542, %f522, %f526, %f518;
	ld.shared.f32 	%f543, [%r35+76];
	ld.shared.f32 	%f544, [%r35+208];
	ld.shared.f32 	%f545, [%r35+340];
	ld.shared.f32 	%f546, [%r35+472];
	ld.shared.f32 	%f547, [%r36+4940];
	ld.shared.f32 	%f548, [%r36+4944];
	ld.shared.f32 	%f549, [%r36+4948];
	ld.shared.f32 	%f550, [%r36+4952];
	fma.rn.f32 	%f551, %f543, %f547, %f527;
	fma.rn.f32 	%f552, %f543, %f548, %f528;
	fma.rn.f32 	%f553, %f543, %f549, %f529;
	fma.rn.f32 	%f554, %f543, %f550, %f530;
	fma.rn.f32 	%f555, %f544, %f547, %f531;
	fma.rn.f32 	%f556, %f544, %f548, %f532;
	fma.rn.f32 	%f557, %f544, %f549, %f533;
	fma.rn.f32 	%f558, %f544, %f550, %f534;
	fma.rn.f32 	%f559, %f545, %f547, %f535;
	fma.rn.f32 	%f560, %f545, %f548, %f536;
	fma.rn.f32 	%f561, %f545, %f549, %f537;
	fma.rn.f32 	%f562, %f545, %f550, %f538;
	fma.rn.f32 	%f563, %f546, %f547, %f539;
	fma.rn.f32 	%f564, %f546, %f548, %f540;
	fma.rn.f32 	%f565, %f546, %f549, %f541;
	fma.rn.f32 	%f566, %f546, %f550, %f542;
	ld.shared.f32 	%f567, [%r35+80];
	ld.shared.f32 	%f568, [%r35+212];
	ld.shared.f32 	%f569, [%r35+344];
	ld.shared.f32 	%f570, [%r35+476];
	ld.shared.f32 	%f571, [%r36+5200];
	ld.shared.f32 	%f572, [%r36+5204];
	ld.shared.f32 	%f573, [%r36+5208];
	ld.shared.f32 	%f574, [%r36+5212];
	fma.rn.f32 	%f575, %f567, %f571, %f551;
	fma.rn.f32 	%f576, %f567, %f572, %f552;
	fma.rn.f32 	%f577, %f567, %f573, %f553;
	fma.rn.f32 	%f578, %f567, %f574, %f554;
	fma.rn.f32 	%f579, %f568, %f571, %f555;
	fma.rn.f32 	%f580, %f568, %f572, %f556;
	fma.rn.f32 	%f581, %f568, %f573, %f557;
	fma.rn.f32 	%f582, %f568, %f574, %f558;
	fma.rn.f32 	%f583, %f569, %f571, %f559;
	fma.rn.f32 	%f584, %f569, %f572, %f560;
	fma.rn.f32 	%f585, %f569, %f573, %f561;
	fma.rn.f32 	%f586, %f569, %f574, %f562;
	fma.rn.f32 	%f587, %f570, %f571, %f563;
	fma.rn.f32 	%f588, %f570, %f572, %f564;
	fma.rn.f32 	%f589, %f570, %f573, %f565;
	fma.rn.f32 	%f590, %f570, %f574, %f566;
	ld.shared.f32 	%f591, [%r35+84];
	ld.shared.f32 	%f592, [%r35+216];
	ld.shared.f32 	%f593, [%r35+348];
	ld.shared.f32 	%f594, [%r35+480];
	ld.shared.f32 	%f595, [%r36+5460];
	ld.shared.f32 	%f596, [%r36+5464];
	ld.shared.f32 	%f597, [%r36+5468];
	ld.shared.f32 	%f598, [%r36+5472];
	fma.rn.f32 	%f599, %f591, %f595, %f575;
	fma.rn.f32 	%f600, %f591, %f596, %f576;
	fma.rn.f32 	%f601, %f591, %f597, %f577;
	fma.rn.f32 	%f602, %f591, %f598, %f578;
	fma.rn.f32 	%f603, %f592, %f595, %f579;
	fma.rn.f32 	%f604, %f592, %f596, %f580;
	fma.rn.f32 	%f605, %f592, %f597, %f581;
	fma.rn.f32 	%f606, %f592, %f598, %f582;
	fma.rn.f32 	%f607, %f593, %f595, %f583;
	fma.rn.f32 	%f608, %f593, %f596, %f584;
	fma.rn.f32 	%f609, %f593, %f597, %f585;
	fma.rn.f32 	%f610, %f593, %f598, %f586;
	fma.rn.f32 	%f611, %f594, %f595, %f587;
	fma.rn.f32 	%f612, %f594, %f596, %f588;
	fma.rn.f32 	%f613, %f594, %f597, %f589;
	fma.rn.f32 	%f614, %f594, %f598, %f590;
	ld.shared.f32 	%f615, [%r35+88];
	ld.shared.f32 	%f616, [%r35+220];
	ld.shared.f32 	%f617, [%r35+352];
	ld.shared.f32 	%f618, [%r35+484];
	ld.shared.f32 	%f619, [%r36+5720];
	ld.shared.f32 	%f620, [%r36+5724];
	ld.shared.f32 	%f621, [%r36+5728];
	ld.shared.f32 	%f622, [%r36+5732];
	fma.rn.f32 	%f623, %f615, %f619, %f599;
	fma.rn.f32 	%f624, %f615, %f620, %f600;
	fma.rn.f32 	%f625, %f615, %f621, %f601;
	fma.rn.f32 	%f626, %f615, %f622, %f602;
	fma.rn.f32 	%f627, %f616, %f619, %f603;
	fma.rn.f32 	%f628, %f616, %f620, %f604;
	fma.rn.f32 	%f629, %f616, %f621, %f605;
	fma.rn.f32 	%f630, %f616, %f622, %f606;
	fma.rn.f32 	%f631, %f617, %f619, %f607;
	fma.rn.f32 	%f632, %f617, %f620, %f608;
	fma.rn.f32 	%f633, %f617, %f621, %f609;
	fma.rn.f32 	%f634, %f617, %f622, %f610;
	fma.rn.f32 	%f635, %f618, %f619, %f611;
	fma.rn.f32 	%f636, %f618, %f620, %f612;
	fma.rn.f32 	%f637, %f618, %f621, %f613;
	fma.rn.f32 	%f638, %f618, %f622, %f614;
	ld.shared.f32 	%f639, [%r35+92];
	ld.shared.f32 	%f640, [%r35+224];
	ld.shared.f32 	%f641, [%r35+356];
	ld.shared.f32 	%f642, [%r35+488];
	ld.shared.f32 	%f643, [%r36+5980];
	ld.shared.f32 	%f644, [%r36+5984];
	ld.shared.f32 	%f645, [%r36+5988];
	ld.shared.f32 	%f646, [%r36+5992];
	fma.rn.f32 	%f647, %f639, %f643, %f623;
	fma.rn.f32 	%f648, %f639, %f644, %f624;
	fma.rn.f32 	%f649, %f639, %f645, %f625;
	fma.rn.f32 	%f650, %f639, %f646, %f626;
	fma.rn.f32 	%f651, %f640, %f643, %f627;
	fma.rn.f32 	%f652, %f640, %f644, %f628;
	fma.rn.f32 	%f653, %f640, %f645, %f629;
	fma.rn.f32 	%f654, %f640, %f646, %f630;
	fma.rn.f32 	%f655, %f641, %f643, %f631;
	fma.rn.f32 	%f656, %f641, %f644, %f632;
	fma.rn.f32 	%f657, %f641, %f645, %f633;
	fma.rn.f32 	%f658, %f641, %f646, %f634;
	fma.rn.f32 	%f659, %f642, %f643, %f635;
	fma.rn.f32 	%f660, %f642, %f644, %f636;
	fma.rn.f32 	%f661, %f642, %f645, %f637;
	fma.rn.f32 	%f662, %f642, %f646, %f638;
	ld.shared.f32 	%f663, [%r35+96];
	ld.shared.f32 	%f664, [%r35+228];
	ld.shared.f32 	%f665, [%r35+360];
	ld.shared.f32 	%f666, [%r35+492];
	ld.shared.f32 	%f667, [%r36+6240];
	ld.shared.f32 	%f668, [%r36+6244];
	ld.shared.f32 	%f669, [%r36+6248];
	ld.shared.f32 	%f670, [%r36+6252];
	fma.rn.f32 	%f671, %f663, %f667, %f647;
	fma.rn.f32 	%f672, %f663, %f668, %f648;
	fma.rn.f32 	%f673, %f663, %f669, %f649;
	fma.rn.f32 	%f674, %f663, %f670, %f650;
	fma.rn.f32 	%f675, %f664, %f667, %f651;
	fma.rn.f32 	%f676, %f664, %f668, %f652;
	fma.rn.f32 	%f677, %f664, %f669, %f653;
	fma.rn.f32 	%f678, %f664, %f670, %f654;
	fma.rn.f32 	%f679, %f665, %f667, %f655;
	fma.rn.f32 	%f680, %f665, %f668, %f656;
	fma.rn.f32 	%f681, %f665, %f669, %f657;
	fma.rn.f32 	%f682, %f665, %f670, %f658;
	fma.rn.f32 	%f683, %f666, %f667, %f659;
	fma.rn.f32 	%f684, %f666, %f668, %f660;
	fma.rn.f32 	%f685, %f666, %f669, %f661;
	fma.rn.f32 	%f686, %f666, %f670, %f662;
	ld.shared.f32 	%f687, [%r35+100];
	ld.shared.f32 	%f688, [%r35+232];
	ld.shared.f32 	%f689, [%r35+364];
	ld.shared.f32 	%f690, [%r35+496];
	ld.shared.f32 	%f691, [%r36+6500];
	ld.shared.f32 	%f692, [%r36+6504];
	ld.shared.f32 	%f693, [%r36+6508];
	ld.shared.f32 	%f694, [%r36+6512];
	fma.rn.f32 	%f695, %f687, %f691, %f671;
	fma.rn.f32 	%f696, %f687, %f692, %f672;
	fma.rn.f32 	%f697, %f687, %f693, %f673;
	fma.rn.f32 	%f698, %f687, %f694, %f674;
	fma.rn.f32 	%f699, %f688, %f691, %f675;
	fma.rn.f32 	%f700, %f688, %f692, %f676;
	fma.rn.f32 	%f701, %f688, %f693, %f677;
	fma.rn.f32 	%f702, %f688, %f694, %f678;
	fma.rn.f32 	%f703, %f689, %f691, %f679;
	fma.rn.f32 	%f704, %f689, %f692, %f680;
	fma.rn.f32 	%f705, %f689, %f693, %f681;
	fma.rn.f32 	%f706, %f689, %f694, %f682;
	fma.rn.f32 	%f707, %f690, %f691, %f683;
	fma.rn.f32 	%f708, %f690, %f692, %f684;
	fma.rn.f32 	%f709, %f690, %f693, %f685;
	fma.rn.f32 	%f710, %f690, %f694, %f686;
	ld.shared.f32 	%f711, [%r35+104];
	ld.shared.f32 	%f712, [%r35+236];
	ld.shared.f32 	%f713, [%r35+368];
	ld.shared.f32 	%f714, [%r35+500];
	ld.shared.f32 	%f715, [%r36+6760];
	ld.shared.f32 	%f716, [%r36+6764];
	ld.shared.f32 	%f717, [%r36+6768];
	ld.shared.f32 	%f718, [%r36+6772];
	fma.rn.f32 	%f719, %f711, %f715, %f695;
	fma.rn.f32 	%f720, %f711, %f716, %f696;
	fma.rn.f32 	%f721, %f711, %f717, %f697;
	fma.rn.f32 	%f722, %f711, %f718, %f698;
	fma.rn.f32 	%f723, %f712, %f715, %f699;
	fma.rn.f32 	%f724, %f712, %f716, %f700;
	fma.rn.f32 	%f725, %f712, %f717, %f701;
	fma.rn.f32 	%f726, %f712, %f718, %f702;
	fma.rn.f32 	%f727, %f713, %f715, %f703;
	fma.rn.f32 	%f728, %f713, %f716, %f704;
	fma.rn.f32 	%f729, %f713, %f717, %f705;
	fma.rn.f32 	%f730, %f713, %f718, %f706;
	fma.rn.f32 	%f731, %f714, %f715, %f707;
	fma.rn.f32 	%f732, %f714, %f716, %f708;
	fma.rn.f32 	%f733, %f714, %f717, %f709;
	fma.rn.f32 	%f734, %f714, %f718, %f710;
	ld.shared.f32 	%f735, [%r35+108];
	ld.shared.f32 	%f736, [%r35+240];
	ld.shared.f32 	%f737, [%r35+372];
	ld.shared.f32 	%f738, [%r35+504];
	ld.shared.f32 	%f739, [%r36+7020];
	ld.shared.f32 	%f740, [%r36+7024];
	ld.shared.f32 	%f741, [%r36+7028];
	ld.shared.f32 	%f742, [%r36+7032];
	fma.rn.f32 	%f743, %f735, %f739, %f719;
	fma.rn.f32 	%f744, %f735, %f740, %f720;
	fma.rn.f32 	%f745, %f735, %f741, %f721;
	fma.rn.f32 	%f746, %f735, %f742, %f722;
	fma.rn.f32 	%f747, %f736, %f739, %f723;
	fma.rn.f32 	%f748, %f736, %f740, %f724;
	fma.rn.f32 	%f749, %f736, %f741, %f725;
	fma.rn.f32 	%f750, %f736, %f742, %f726;
	fma.rn.f32 	%f751, %f737, %f739, %f727;
	fma.rn.f32 	%f752, %f737, %f740, %f728;
	fma.rn.f32 	%f753, %f737, %f741, %f729;
	fma.rn.f32 	%f754, %f737, %f742, %f730;
	fma.rn.f32 	%f755, %f738, %f739, %f731;
	fma.rn.f32 	%f756, %f738, %f740, %f732;
	fma.rn.f32 	%f757, %f738, %f741, %f733;
	fma.rn.f32 	%f758, %f738, %f742, %f734;
	ld.shared.f32 	%f759, [%r35+112];
	ld.shared.f32 	%f760, [%r35+244];
	ld.shared.f32 	%f761, [%r35+376];
	ld.shared.f32 	%f762, [%r35+508];
	ld.shared.f32 	%f763, [%r36+7280];
	ld.shared.f32 	%f764, [%r36+7284];
	ld.shared.f32 	%f765, [%r36+7288];
	ld.shared.f32 	%f766, [%r36+7292];
	fma.rn.f32 	%f767, %f759, %f763, %f743;
	fma.rn.f32 	%f768, %f759, %f764, %f744;
	fma.rn.f32 	%f769, %f759, %f765, %f745;
	fma.rn.f32 	%f770, %f759, %f766, %f746;
	fma.rn.f32 	%f771, %f760, %f763, %f747;
	fma.rn.f32 	%f772, %f760, %f764, %f748;
	fma.rn.f32 	%f773, %f760, %f765, %f749;
	fma.rn.f32 	%f774, %f760, %f766, %f750;
	fma.rn.f32 	%f775, %f761, %f763, %f751;
	fma.rn.f32 	%f776, %f761, %f764, %f752;
	fma.rn.f32 	%f777, %f761, %f765, %f753;
	fma.rn.f32 	%f778, %f761, %f766, %f754;
	fma.rn.f32 	%f779, %f762, %f763, %f755;
	fma.rn.f32 	%f780, %f762, %f764, %f756;
	fma.rn.f32 	%f781, %f762, %f765, %f757;
	fma.rn.f32 	%f782, %f762, %f766, %f758;
	ld.shared.f32 	%f783, [%r35+116];
	ld.shared.f32 	%f784, [%r35+248];
	ld.shared.f32 	%f785, [%r35+380];
	ld.shared.f32 	%f786, [%r35+512];
	ld.shared.f32 	%f787, [%r36+7540];
	ld.shared.f32 	%f788, [%r36+7544];
	ld.shared.f32 	%f789, [%r36+7548];
	ld.shared.f32 	%f790, [%r36+7552];
	fma.rn.f32 	%f791, %f783, %f787, %f767;
	fma.rn.f32 	%f792, %f783, %f788, %f768;
	fma.rn.f32 	%f793, %f783, %f789, %f769;
	fma.rn.f32 	%f794, %f783, %f790, %f770;
	fma.rn.f32 	%f795, %f784, %f787, %f771;
	fma.rn.f32 	%f796, %f784, %f788, %f772;
	fma.rn.f32 	%f797, %f784, %f789, %f773;
	fma.rn.f32 	%f798, %f784, %f790, %f774;
	fma.rn.f32 	%f799, %f785, %f787, %f775;
	fma.rn.f32 	%f800, %f785, %f788, %f776;
	fma.rn.f32 	%f801, %f785, %f789, %f777;
	fma.rn.f32 	%f802, %f785, %f790, %f778;
	fma.rn.f32 	%f803, %f786, %f787, %f779;
	fma.rn.f32 	%f804, %f786, %f788, %f780;
	fma.rn.f32 	%f805, %f786, %f789, %f781;
	fma.rn.f32 	%f806, %f786, %f790, %f782;
	ld.shared.f32 	%f807, [%r35+120];
	ld.shared.f32 	%f808, [%r35+252];
	ld.shared.f32 	%f809, [%r35+384];
	ld.shared.f32 	%f810, [%r35+516];
	ld.shared.f32 	%f811, [%r36+7800];
	ld.shared.f32 	%f812, [%r36+7804];
	ld.shared.f32 	%f813, [%r36+7808];
	ld.shared.f32 	%f814, [%r36+7812];
	fma.rn.f32 	%f815, %f807, %f811, %f791;
	fma.rn.f32 	%f816, %f807, %f812, %f792;
	fma.rn.f32 	%f817, %f807, %f813, %f793;
	fma.rn.f32 	%f818, %f807, %f814, %f794;
	fma.rn.f32 	%f819, %f808, %f811, %f795;
	fma.rn.f32 	%f820, %f808, %f812, %f796;
	fma.rn.f32 	%f821, %f808, %f813, %f797;
	fma.rn.f32 	%f822, %f808, %f814, %f798;
	fma.rn.f32 	%f823, %f809, %f811, %f799;
	fma.rn.f32 	%f824, %f809, %f812, %f800;
	fma.rn.f32 	%f825, %f809, %f813, %f801;
	fma.rn.f32 	%f826, %f809, %f814, %f802;
	fma.rn.f32 	%f827, %f810, %f811, %f803;
	fma.rn.f32 	%f828, %f810, %f812, %f804;
	fma.rn.f32 	%f829, %f810, %f813, %f805;
	fma.rn.f32 	%f830, %f810, %f814, %f806;
	ld.shared.f32 	%f831, [%r35+124];
	ld.shared.f32 	%f832, [%r35+256];
	ld.shared.f32 	%f833, [%r35+388];
	ld.shared.f32 	%f834, [%r35+520];
	ld.shared.f32 	%f835, [%r36+8060];
	ld.shared.f32 	%f836, [%r36+8064];
	ld.shared.f32 	%f837, [%r36+8068];
	ld.shared.f32 	%f838, [%r36+8072];
	fma.rn.f32 	%f28, %f831, %f835, %f815;
	fma.rn.f32 	%f27, %f831, %f836, %f816;
	fma.rn.f32 	%f26, %f831, %f837, %f817;
	fma.rn.f32 	%f25, %f831, %f838, %f818;
	fma.rn.f32 	%f24, %f832, %f835, %f819;
	fma.rn.f32 	%f23, %f832, %f836, %f820;
	fma.rn.f32 	%f22, %f832, %f837, %f821;
	fma.rn.f32 	%f21, %f832, %f838, %f822;
	fma.rn.f32 	%f29, %f833, %f835, %f823;
	fma.rn.f32 	%f30, %f833, %f836, %f824;
	fma.rn.f32 	%f31, %f833, %f837, %f825;
	fma.rn.f32 	%f32, %f833, %f838, %f826;
	fma.rn.f32 	%f33, %f834, %f835, %f827;
	fma.rn.f32 	%f34, %f834, %f836, %f828;
	fma.rn.f32 	%f35, %f834, %f837, %f829;
	fma.rn.f32 	%f36, %f834, %f838, %f830;
	bar.sync 	0;
	add.s32 	%r469, %r469, 32;
	setp.lt.s32 	%p63, %r469, %r162;
	@%p63 bra 	$L__BB1_2;
	bra.uni 	$L__BB1_17;
$L__BB1_218:
	setp.ge.s32 	%p325, %r46, %r160;
	mul.lo.s32 	%r150, %r46, %r161;
	setp.ge.s32 	%p326, %r47, %r161;
	cvt.u64.u32 	%rd33, %r47;
	mul.wide.u32 	%rd189, %r47, 4;
	add.s64 	%rd34, %rd5, %rd189;
	or.pred  	%p327, %p325, %p326;
	@%p327 bra 	$L__BB1_220;
	ld.global.nc.f32 	%f2023, [%rd34];
	add.f32 	%f2024, %f28, %f2023;
	add.s32 	%r448, %r47, %r150;
	mul.wide.s32 	%rd190, %r448, 4;
	add.s64 	%rd191, %rd4, %rd190;
	st.global.f32 	[%rd191], %f2024;
$L__BB1_220:
	setp.ge.s32 	%p328, %r46, %r160;
	add.s32 	%r151, %r47, 1;
	setp.ge.s32 	%p329, %r151, %r161;
	cvt.s64.s32 	%rd192, %r150;
	add.s64 	%rd193, %rd33, %rd192;
	shl.b64 	%rd194, %rd193, 2;
	add.s64 	%rd35, %rd4, %rd194;
	or.pred  	%p330, %p328, %p329;
	@%p330 bra 	$L__BB1_222;
	ld.global.nc.f32 	%f2025, [%rd34+4];
	add.f32 	%f2026, %f27, %f2025;
	st.global.f32 	[%rd35+4], %f2026;
$L__BB1_222:
	setp.ge.s32 	%p331, %r46, %r160;
	add.s32 	%r152, %r47, 2;
	setp.ge.s32 	%p332, %r152, %r161;
	or.pred  	%p333, %p331, %p332;
	@%p333 bra 	$L__BB1_224;
	ld.global.nc.f32 	%f2027, [%rd34+8];
	add.f32 	%f2028, %f26, %f2027;
	st.global.f32 	[%rd35+8], %f2028;
$L__BB1_224:
	setp.ge.s32 	%p334, %r46, %r160;
	add.s32 	%r153, %r47, 3;
	setp.ge.s32 	%p335, %r153, %r161;
	or.pred  	%p336, %p334, %p335;
	@%p336 bra 	$L__BB1_226;
	ld.global.nc.f32 	%f2029, [%rd34+12];
	add.f32 	%f2030, %f25, %f2029;
	st.global.f32 	[%rd35+12], %f2030;
$L__BB1_226:
	setp.ge.s32 	%p337, %r47, %r161;
	add.s32 	%r154, %r46, 1;
	setp.ge.s32 	%p338, %r154, %r160;
	add.s32 	%r155, %r150, %r161;
	or.pred  	%p339, %p338, %p337;
	@%p339 bra 	$L__BB1_228;
	ld.global.nc.f32 	%f2031, [%rd34];
	add.f32 	%f2032, %f24, %f2031;
	add.s32 	%r453, %r47, %r155;
	mul.wide.s32 	%rd195, %r453, 4;
	add.s64 	%rd196, %rd4, %rd195;
	st.global.f32 	[%rd196], %f2032;
$L__BB1_228:
	setp.ge.s32 	%p340, %r154, %r160;
	setp.ge.s32 	%p341, %r151, %r161;
	cvt.s64.s32 	%rd197, %r155;
	add.s64 	%rd198, %rd33, %rd197;
	shl.b64 	%rd199, %rd198, 2;
	add.s64 	%rd36, %rd4, %rd199;
	or.pred  	%p342, %p340, %p341;
	@%p342 bra 	$L__BB1_230;
	ld.global.nc.f32 	%f2033, [%rd34+4];
	add.f32 	%f2034, %f23, %f2033;
	st.global.f32 	[%rd36+4], %f2034;
$L__BB1_230:
	setp.ge.s32 	%p343, %r154, %r160;
	setp.ge.s32 	%p344, %r152, %r161;
	or.pred  	%p345, %p343, %p344;
	@%p345 bra 	$L__BB1_232;
	ld.global.nc.f32 	%f2035, [%rd34+8];
	add.f32 	%f2036, %f22, %f2035;
	st.global.f32 	[%rd36+8], %f2036;
$L__BB1_232:
	setp.ge.s32 	%p346, %r154, %r160;
	setp.ge.s32 	%p347, %r153, %r161;
	or.pred  	%p348, %p346, %p347;
	@%p348 bra 	$L__BB1_234;
	ld.global.nc.f32 	%f2037, [%rd34+12];
	add.f32 	%f2038, %f21, %f2037;
	st.global.f32 	[%rd36+12], %f2038;
$L__BB1_234:
	setp.ge.s32 	%p349, %r47, %r161;
	add.s32 	%r156, %r46, 2;
	setp.ge.s32 	%p350, %r156, %r160;
	add.s32 	%r157, %r155, %r161;
	or.pred  	%p351, %p350, %p349;
	@%p351 bra 	$L__BB1_236;
	ld.global.nc.f32 	%f2039, [%rd34];
	add.f32 	%f2040, %f29, %f2039;
	add.s32 	%r455, %r47, %r157;
	mul.wide.s32 	%rd200, %r455, 4;
	add.s64 	%rd201, %rd4, %rd200;
	st.global.f32 	[%rd201], %f2040;
$L__BB1_236:
	setp.ge.s32 	%p352, %r156, %r160;
	setp.ge.s32 	%p353, %r151, %r161;
	cvt.s64.s32 	%rd202, %r157;
	add.s64 	%rd203, %rd33, %rd202;
	shl.b64 	%rd204, %rd203, 2;
	add.s64 	%rd37, %rd4, %rd204;
	or.pred  	%p354, %p352, %p353;
	@%p354 bra 	$L__BB1_238;
	ld.global.nc.f32 	%f2041, [%rd34+4];
	add.f32 	%f2042, %f30, %f2041;
	st.global.f32 	[%rd37+4], %f2042;
$L__BB1_238:
	setp.ge.s32 	%p355, %r156, %r160;
	setp.ge.s32 	%p356, %r152, %r161;
	or.pred  	%p357, %p355, %p356;
	@%p357 bra 	$L__BB1_240;
	ld.global.nc.f32 	%f2043, [%rd34+8];
	add.f32 	%f2044, %f31, %f2043;
	st.global.f32 	[%rd37+8], %f2044;
$L__BB1_240:
	setp.ge.s32 	%p358, %r156, %r160;
	setp.ge.s32 	%p359, %r153, %r161;
	or.pred  	%p360, %p358, %p359;
	@%p360 bra 	$L__BB1_242;
	ld.global.nc.f32 	%f2045, [%rd34+12];
	add.f32 	%f2046, %f32, %f2045;
	st.global.f32 	[%rd37+12], %f2046;
$L__BB1_242:
	setp.ge.s32 	%p361, %r47, %r161;
	add.s32 	%r158, %r46, 3;
	setp.ge.s32 	%p362, %r158, %r160;
	add.s32 	%r159, %r157, %r161;
	or.pred  	%p363, %p362, %p361;
	@%p363 bra 	$L__BB1_244;
	ld.global.nc.f32 	%f2047, [%rd34];
	add.f32 	%f2048, %f33, %f2047;
	add.s32 	%r457, %r47, %r159;
	mul.wide.s32 	%rd205, %r457, 4;
	add.s64 	%rd206, %rd4, %rd205;
	st.global.f32 	[%rd206], %f2048;
$L__BB1_244:
	setp.ge.s32 	%p364, %r158, %r160;
	setp.ge.s32 	%p365, %r151, %r161;
	cvt.s64.s32 	%rd207, %r159;
	add.s64 	%rd208, %rd33, %rd207;
	shl.b64 	%rd209, %rd208, 2;
	add.s64 	%rd38, %rd4, %rd209;
	or.pred  	%p366, %p364, %p365;
	@%p366 bra 	$L__BB1_246;
	ld.global.nc.f32 	%f2049, [%rd34+4];
	add.f32 	%f2050, %f34, %f2049;
	st.global.f32 	[%rd38+4], %f2050;
$L__BB1_246:
	setp.ge.s32 	%p367, %r158, %r160;
	setp.ge.s32 	%p368, %r152, %r161;
	or.pred  	%p369, %p367, %p368;
	@%p369 bra 	$L__BB1_248;
	ld.global.nc.f32 	%f2051, [%rd34+8];
	add.f32 	%f2052, %f35, %f2051;
	st.global.f32 	[%rd38+8], %f2052;
$L__BB1_248:
	setp.ge.s32 	%p370, %r158, %r160;
	setp.ge.s32 	%p371, %r153, %r161;
	or.pred  	%p372, %p370, %p371;
	@%p372 bra 	$L__BB1_250;
	ld.global.nc.f32 	%f2053, [%rd34+12];
	add.f32 	%f2054, %f36, %f2053;
	st.global.f32 	[%rd38+12], %f2054;
$L__BB1_250:
	ret;

}


// ===== COMPILED SASS (sm_100) =====

	.target	sm_100

	.elftype	@"ET_EXEC"


//--------------------- .note.nv.tkinfo           --------------------------
	.section	.note.nv.tkinfo,"",@"SHT_NOTE"
	.sectionflags	@"SHF_NOTE_NV_TKINFO"
	.tkinfo
        /*0018*/ 	.word	0x00000002
        /*0030*/ 	.string	""
        /*0030*/ 	.string	"ptxas"
        /*0030*/ 	.string	"Cuda compilation tools, release 13.0, V13.0.88"
        /*0030*/ 	.string	"Build cuda_13.0.r13.0/compiler.36424714_0"
        /*0030*/ 	.string	"-arch sm_100 -m 64 "



//--------------------- .note.nv.cuinfo           --------------------------
	.section	.note.nv.cuinfo,"",@"SHT_NOTE"
	.sectionflags	@"SHF_NOTE_NV_CUINFO"
        /*0018*/ 	.short	0x0002
        /*001a*/ 	.short	0x0064
        /*001c*/ 	.short	0x0082
	.zero		2


//--------------------- .nv.info                  --------------------------
	.section	.nv.info,"",@"SHT_CUDA_INFO"
	.align	4


	//----- nvinfo : EIATTR_REGCOUNT
	.align		4
        /*0000*/ 	.byte	0x04, 0x2f
        /*0002*/ 	.short	(.L_2 - .L_1)
	.align		4
.L_1:
        /*0004*/ 	.word	index@(_Z25nvfp4_gemm_small_m_kernelPKfPKhS0_S0_Pfiiii)
        /*0008*/ 	.word	0x00000020


	//----- nvinfo : EIATTR_FRAME_SIZE
	.align		4
.L_2:
        /*000c*/ 	.byte	0x04, 0x11
        /*000e*/ 	.short	(.L_4 - .L_3)
	.align		4
.L_3:
        /*0010*/ 	.word	index@($__internal_1_$__cuda_sm3x_div_rn_noftz_f32_slowpath)
        /*0014*/ 	.word	0x00000000


	//----- nvinfo : EIATTR_FRAME_SIZE
	.align		4
.L_4:
        /*0018*/ 	.byte	0x04, 0x11
        /*001a*/ 	.short	(.L_6 - .L_5)
	.align		4
.L_5:
        /*001c*/ 	.word	index@(_Z25nvfp4_gemm_small_m_kernelPKfPKhS0_S0_Pfiiii)
        /*0020*/ 	.word	0x00000000


	//----- nvinfo : EIATTR_REGCOUNT
	.align		4
.L_6:
        /*0024*/ 	.byte	0x04, 0x2f
        /*0026*/ 	.short	(.L_8 - .L_7)
	.align		4
.L_7:
        /*0028*/ 	.word	index@(_Z23nvfp4_gemm_tiled_kernelILi4ELi4EEvPKfPKhS1_S1_Pfiiii)
        /*002c*/ 	.word	0x00000050


	//----- nvinfo : EIATTR_FRAME_SIZE
	.align		4
.L_8:
        /*0030*/ 	.byte	0x04, 0x11
        /*0032*/ 	.short	(.L_10 - .L_9)
	.align		4
.L_9:
        /*0034*/ 	.word	index@($__internal_0_$__cuda_sm3x_div_rn_noftz_f32_slowpath)
        /*0038*/ 	.word	0x00000000


	//----- nvinfo : EIATTR_FRAME_SIZE
	.align		4
.L_10:
        /*003c*/ 	.byte	0x04, 0x11
        /*003e*/ 	.short	(.L_12 - .L_11)
	.align		4
.L_11:
        /*0040*/ 	.word	index@(_Z23nvfp4_gemm_tiled_kernelILi4ELi4EEvPKfPKhS1_S1_Pfiiii)
        /*0044*/ 	.word	0x00000000


	//----- nvinfo : EIATTR_MIN_STACK_SIZE
	.align		4
.L_12:
        /*0048*/ 	.byte	0x04, 0x12
        /*004a*/ 	.short	(.L_14 - .L_13)
	.align		4
.L_13:
        /*004c*/ 	.word	index@(_Z23nvfp4_gemm_tiled_kernelILi4ELi4EEvPKfPKhS1_S1_Pfiiii)
        /*0050*/ 	.word	0x00000000


	//----- nvinfo : EIATTR_MIN_STACK_SIZE
	.align		4
.L_14:
        /*0054*/ 	.byte	0x04, 0x12
        /*0056*/ 	.short	(.L_16 - .L_15)
	.align		4
.L_15:
        /*0058*/ 	.word	index@(_Z25nvfp4_gemm_small_m_kernelPKfPKhS0_S0_Pfiiii)
        /*005c*/ 	.word	0x00000000
.L_16:


//--------------------- .nv.compat                --------------------------
	.section	.nv.compat,"",@"SHT_CUDA_COMPAT_INFO"
	.align	4
        /*0000*/ 	.byte	0x02, 0x09, 0x00, 0x00, 0x02, 0x02, 0x01, 0x00, 0x02, 0x05, 0x05, 0x00, 0x03, 0x07, 0x01, 0x01
        /*0010*/ 	.byte	0x02, 0x03, 0x00, 0x00, 0x02, 0x06, 0x01, 0x00, 0x04, 0x0b, 0x08, 0x00, 0x01, 0x00, 0x00, 0x00
        /*0020*/ 	.byte	0x00, 0x00, 0x00, 0x00


//--------------------- .nv.info._Z23nvfp4_gemm_tiled_kernelILi4ELi4EEvPKfPKhS1_S1_Pfiiii --------------------------
	.section	.nv.info._Z23nvfp4_gemm_tiled_kernelILi4ELi4EEvPKfPKhS1_S1_Pfiiii,"",@"SHT_CUDA_INFO"
	.sectionflags	@""
	.align	4


	//----- nvinfo : EIATTR_CUDA_API_VERSION
	.align		4
        /*0000*/ 	.byte	0x04, 0x37
        /*0002*/ 	.short	(.L_18 - .L_17)
.L_17:
        /*0004*/ 	.word	0x00000082


	//----- nvinfo : EIATTR_KPARAM_INFO
	.align		4
.L_18:
        /*0008*/ 	.byte	0x04, 0x17
        /*000a*/ 	.short	(.L_20 - .L_19)
.L_19:
        /*000c*/ 	.word	0x00000000
        /*0010*/ 	.short	0x0008
        /*0012*/ 	.short	0x0034
        /*0014*/ 	.byte	0x00, 0xf0, 0x11, 0x00


	//----- nvinfo : EIATTR_KPARAM_INFO
	.align		4
.L_20:
        /*0018*/ 	.byte	0x04, 0x17
        /*001a*/ 	.short	(.L_22 - .L_21)
.L_21:
        /*001c*/ 	.word	0x00000000
        /*0020*/ 	.short	0x0007
        /*0022*/ 	.short	0x0030
        /*0024*/ 	.byte	0x00, 0xf0, 0x11, 0x00


	//----- nvinfo : EIATTR_KPARAM_INFO
	.align		4
.L_22:
        /*0028*/ 	.byte	0x04, 0x17
        /*002a*/ 	.short	(.L_24 - .L_23)
.L_23:
        /*002c*/ 	.word	0x00000000
        /*0030*/ 	.short	0x0006
        /*0032*/ 	.short	0x002c
        /*0034*/ 	.byte	0x00, 0xf0, 0x11, 0x00


	//----- nvinfo : EIATTR_KPARAM_INFO
	.align		4
.L_24:
        /*0038*/ 	.byte	0x04, 0x17
        /*003a*/ 	.short	(.L_26 - .L_25)
.L_25:
        /*003c*/ 	.word	0x00000000
        /*0040*/ 	.short	0x0005
        /*0042*/ 	.short	0x0028
        /*0044*/ 	.byte	0x00, 0xf0, 0x11, 0x00


	//----- nvinfo : EIATTR_KPARAM_INFO
	.align		4
.L_26:
        /*0048*/ 	.byte	0x04, 0x17
        /*004a*/ 	.short	(.L_28 - .L_27)
.L_27:
        /*004c*/ 	.word	0x00000000
        /*0050*/ 	.short	0x0004
        /*0052*/ 	.short	0x0020
        /*0054*/ 	.byte	0x00, 0xf5, 0x21, 0x00


	//----- nvinfo : EIATTR_KPARAM_INFO
	.align		4
.L_28:
        /*0058*/ 	.byte	0x04, 0x17
        /*005a*/ 	.short	(.L_30 - .L_29)
.L_29:
        /*005c*/ 	.word	0x00000000
        /*0060*/ 	.short	0x0003
        /*0062*/ 	.short	0x0018
        /*0064*/ 	.byte	0x00, 0xf5, 0x21, 0x00


	//----- nvinfo : EIATTR_KPARAM_INFO
	.align		4
.L_30:
        /*0068*/ 	.byte	0x04, 0x17
        /*006a*/ 	.short	(.L_32 - .L_31)
.L_31:
        /*006c*/ 	.word	0x00000000
        /*0070*/ 	.short	0x0002
        /*0072*/ 	.short	0x0010
        /*0074*/ 	.byte	0x00, 0xf5, 0x21, 0x00


	//----- nvinfo : EIATTR_KPARAM_INFO
	.align		4
.L_32:
        /*0078*/ 	.byte	0x04, 0x17
        /*007a*/ 	.short	(.L_34 - .L_33)
.L_33:
        /*007c*/ 	.word	0x00000000
        /*0080*/ 	.short	0x0001
        /*0082*/ 	.short	0x0008
        /*0084*/ 	.byte	0x00, 0xf5, 0x21, 0x00


	//----- nvinfo : EIATTR_KPARAM_INFO
	.align		4
.L_34:
        /*0088*/ 	.byte	0x04, 0x17
        /*008a*/ 	.short	(.L_36 - .L_35)
.L_35:
        /*008c*/ 	.word	0x00000000
        /*0090*/ 	.short	0x0000
        /*0092*/ 	.short	0x0000
        /*0094*/ 	.byte	0x00, 0xf5, 0x21, 0x00


	//----- nvinfo : EIATTR_SPARSE_MMA_MASK
	.align		4
.L_36:
        /*0098*/ 	.byte	0x03, 0x50
        /*009a*/ 	.short	0x0000


	//----- nvinfo : EIATTR_MAXREG_COUNT
	.align		4
        /*009c*/ 	.byte	0x03, 0x1b
        /*009e*/ 	.short	0x00ff


	//----- nvinfo : EIATTR_NUM_BARRIERS
	.align		4
        /*00a0*/ 	.byte	0x02, 0x4c
        /*00a2*/ 	.byte	0x01
	.zero		1


	//----- nvinfo : EIATTR_MERCURY_ISA_VERSION
	.align		4
        /*00a4*/ 	.byte	0x03, 0x5f
        /*00a6*/ 	.short	0x0101


	//----- nvinfo : EIATTR_UNUSED_LOAD_BYTE_OFFSET
	.align		4
        /*00a8*/ 	.byte	0x04, 0x44
        /*00aa*/ 	.short	(.L_38 - .L_37)


	//   ....[0]....
.L_37:
        /*00ac*/ 	.word	0x00001e40
        /*00b0*/ 	.word	0x0000fff0


	//   ....[1]....
        /*00b4*/ 	.word	0x00001e50
        /*00b8*/ 	.word	0x0000ff0f


	//   ....[2]....
        /*00bc*/ 	.word	0x00001e60
        /*00c0*/ 	.word	0x0000f0ff


	//   ....[3]....
        /*00c4*/ 	.word	0x00001eb0
        /*00c8*/ 	.word	0x0000fff0


	//   ....[4]....
        /*00cc*/ 	.word	0x000020f0
        /*00d0*/ 	.word	0x00000fff


	//   ....[5]....
        /*00d4*/ 	.word	0x00002380
        /*00d8*/ 	.word	0x0000fff0


	//   ....[6]....
        /*00dc*/ 	.word	0x000025c0
        /*00e0*/ 	.word	0x00000fff


	//   ....[7]....
        /*00e4*/ 	.word	0x00002830
        /*00e8*/ 	.word	0x0000fff0


	//   ....[8]....
        /*00ec*/ 	.word	0x00002a30
        /*00f0*/ 	.word	0x00000fff


	//   ....[9]....
        /*00f4*/ 	.word	0x00002cd0
        /*00f8*/ 	.word	0x0000fff0


	//   ....[10]....
        /*00fc*/ 	.word	0x00002ef0
        /*0100*/ 	.word	0x00000fff


	//   ....[11]....
        /*0104*/ 	.word	0x00003190
        /*0108*/ 	.word	0x0000fff0


	//   ....[12]....
        /*010c*/ 	.word	0x00003350
        /*0110*/ 	.word	0x00000fff


	//   ....[13]....
        /*0114*/ 	.word	0x000036a0
        /*0118*/ 	.word	0x0000fff0


	//   ....[14]....
        /*011c*/ 	.word	0x00003840
        /*0120*/ 	.word	0x00000fff


	//   ....[15]....
        /*0124*/ 	.word	0x00003af0
        /*0128*/ 	.word	0x0000fff0


	//   ....[16]....
        /*012c*/ 	.word	0x00003cf0
        /*0130*/ 	.word	0x00000fff


	//   ....[17]....
        /*0134*/ 	.word	0x00003f40
        /*0138*/ 	.word	0x0000fff0


	//   ....[18]....
        /*013c*/ 	.word	0x00004010
        /*0140*/ 	.word	0x00000fff


	//   ....[19]....
        /*0144*/ 	.word	0x00004140
        /*0148*/ 	.word	0x00000fff


	//----- nvinfo : EIATTR_VRC_CTA_INIT_COUNT
	.align		4
.L_38:
        /*014c*/ 	.byte	0x02, 0x4a
	.zero		1
	.zero		1


	//----- nvinfo : EIATTR_EXIT_INSTR_OFFSETS
	.align		4
        /*0150*/ 	.byte	0x04, 0x1c
        /*0152*/ 	.short	(.L_40 - .L_39)


	//   ....[0]....
.L_39:
        /*0154*/ 	.word	0x000062a0


	//   ....[1]....
        /*0158*/ 	.word	0x00006440


	//   ....[2]....
        /*015c*/ 	.word	0x00008460


	//   ....[3]....
        /*0160*/ 	.word	0x00008620


	//   ....[4]....
        /*0164*/ 	.word	0x00008b30


	//   ....[5]....
        /*0168*/ 	.word	0x00008b50


	//   ....[6]....
        /*016c*/ 	.word	0x00009210


	//   ....[7]....
        /*0170*/ 	.word	0x00009250


	//   ....[8]....
        /*0174*/ 	.word	0x0000b320


	//   ....[9]....
        /*0178*/ 	.word	0x0000b4d0


	//   ....[10]....
        /*017c*/ 	.word	0x0000d680


	//   ....[11]....
        /*0180*/ 	.word	0x0000d840


	//----- nvinfo : EIATTR_CRS_STACK_SIZE
	.align		4
.L_40:
        /*0184*/ 	.byte	0x04, 0x1e
        /*0186*/ 	.short	(.L_42 - .L_41)
.L_41:
        /*0188*/ 	.word	0x00000000


	//----- nvinfo : EIATTR_CBANK_PARAM_SIZE
	.align		4
.L_42:
        /*018c*/ 	.byte	0x03, 0x19
        /*018e*/ 	.short	0x0038


	//----- nvinfo : EIATTR_PARAM_CBANK
	.align		4
        /*0190*/ 	.byte	0x04, 0x0a
        /*0192*/ 	.short	(.L_44 - .L_43)
	.align		4
.L_43:
        /*0194*/ 	.word	index@(.nv.constant0._Z23nvfp4_gemm_tiled_kernelILi4ELi4EEvPKfPKhS1_S1_Pfiiii)
        /*0198*/ 	.short	0x0380
        /*019a*/ 	.short	0x0038


	//----- nvinfo : EIATTR_SW_WAR
	.align		4
.L_44:
        /*019c*/ 	.byte	0x04, 0x36
        /*019e*/ 	.short	(.L_46 - .L_45)
.L_45:
        /*01a0*/ 	.word	0x00000008
.L_46:


//--------------------- .nv.info._Z25nvfp4_gemm_small_m_kernelPKfPKhS0_S0_Pfiiii --------------------------
	.section	.nv.info._Z25nvfp4_gemm_small_m_kernelPKfPKhS0_S0_Pfiiii,"",@"SHT_CUDA_INFO"
	.sectionflags	@""
	.align	4


	//----- nvinfo : EIATTR_CUDA_API_VERSION
	.align		4
        /*0000*/ 	.byte	0x04, 0x37
        /*0002*/ 	.short	(.L_48 - .L_47)
.L_47:
        /*0004*/ 	.word	0x00000082


	//----- nvinfo : EIATTR_KPARAM_INFO
	.align		4
.L_48:
        /*0008*/ 	.byte	0x04, 0x17
        /*000a*/ 	.short	(.L_50 - .L_49)
.L_49:
        /*000c*/ 	.word	0x00000000
        /*0010*/ 	.short	0x0008
        /*0012*/ 	.short	0x0034
        /*0014*/ 	.byte	0x00, 0xf0, 0x11, 0x00


	//----- nvinfo : EIATTR_KPARAM_INFO
	.align		4
.L_50:
        /*0018*/ 	.byte	0x04, 0x17
        /*001a*/ 	.short	(.L_52 - .L_51)
.L_51:
        /*001c*/ 	.word	0x00000000
        /*0020*/ 	.short	0x0007
        /*0022*/ 	.short	0x0030
        /*0024*/ 	.byte	0x00, 0xf0, 0x11, 0x00


	//----- nvinfo : EIATTR_KPARAM_INFO
	.align		4
.L_52:
        /*0028*/ 	.byte	0x04, 0x17
        /*002a*/ 	.short	(.L_54 - .L_53)
.L_53:
        /*002c*/ 	.word	0x00000000
        /*0030*/ 	.short	0x0006
        /*0032*/ 	.short	0x002c
        /*0034*/ 	.byte	0x00, 0xf0, 0x11, 0x00


	//----- nvinfo : EIATTR_KPARAM_INFO
	.align		4
.L_54:
        /*0038*/ 	.byte	0x04, 0x17
        /*003a*/ 	.short	(.L_56 - .L_55)
.L_55:
        /*003c*/ 	.word	0x00000000
        /*0040*/ 	.short	0x0005
        /*0042*/ 	.short	0x0028
        /*0044*/ 	.byte	0x00, 0xf0, 0x11, 0x00


	//----- nvinfo : EIATTR_KPARAM_INFO
	.align		4
.L_56:
        /*0048*/ 	.byte	0x04, 0x17
        /*004a*/ 	.short	(.L_58 - .L_57)
.L_57:
        /*004c*/ 	.word	0x00000000
        /*0050*/ 	.short	0x0004
        /*0052*/ 	.short	0x0020
        /*0054*/ 	.byte	0x00, 0xf5, 0x21, 0x00


	//----- nvinfo : EIATTR_KPARAM_INFO
	.align		4
.L_58:
        /*0058*/ 	.byte	0x04, 0x17
        /*005a*/ 	.short	(.L_60 - .L_59)
.L_59:
        /*005c*/ 	.word	0x00000000
        /*0060*/ 	.short	0x0003
        /*0062*/ 	.short	0x0018
        /*0064*/ 	.byte	0x00, 0xf5, 0x21, 0x00


	//----- nvinfo : EIATTR_KPARAM_INFO
	.align		4
.L_60:
        /*0068*/ 	.byte	0x04, 0x17
        /*006a*/ 	.short	(.L_62 - .L_61)
.L_61:
        /*006c*/ 	.word	0x00000000
        /*0070*/ 	.short	0x0002
        /*0072*/ 	.short	0x0010
        /*0074*/ 	.byte	0x00, 0xf5, 0x21, 0x00


	//----- nvinfo : EIATTR_KPARAM_INFO
	.align		4
.L_62:
        /*0078*/ 	.byte	0x04, 0x17
        /*007a*/ 	.short	(.L_64 - .L_63)
.L_63:
        /*007c*/ 	.word	0x00000000
        /*0080*/ 	.short	0x0001
        /*0082*/ 	.short	0x0008
        /*0084*/ 	.byte	0x00, 0xf5, 0x21, 0x00


	//----- nvinfo : EIATTR_KPARAM_INFO
	.align		4
.L_64:
        /*0088*/ 	.byte	0x04, 0x17
        /*008a*/ 	.short	(.L_66 - .L_65)
.L_65:
        /*008c*/ 	.word	0x00000000
        /*0090*/ 	.short	0x0000
        /*0092*/ 	.short	0x0000
        /*0094*/ 	.byte	0x00, 0xf5, 0x21, 0x00


	//----- nvinfo : EIATTR_SPARSE_MMA_MASK
	.align		4
.L_66:
        /*0098*/ 	.byte	0x03, 0x50
        /*009a*/ 	.short	0x0000


	//----- nvinfo : EIATTR_MAXREG_COUNT
	.align		4
        /*009c*/ 	.byte	0x03, 0x1b
        /*009e*/ 	.short	0x00ff


	//----- nvinfo : EIATTR_MERCURY_ISA_VERSION
	.align		4
        /*00a0*/ 	.byte	0x03, 0x5f
        /*00a2*/ 	.short	0x0101


	//----- nvinfo : EIATTR_COOP_GROUP_MASK_REGIDS
	.align		4
        /*00a4*/ 	.byte	0x04, 0x29
        /*00a6*/ 	.short	(.L_68 - .L_67)


	//   ....[0]....
.L_67:
        /*00a8*/ 	.word	0xffffffff


	//   ....[1]....
        /*00ac*/ 	.word	0xffffffff


	//   ....[2]....
        /*00b0*/ 	.word	0xffffffff


	//   ....[3]....
        /*00b4*/ 	.word	0xffffffff


	//   ....[4]....
        /*00b8*/ 	.word	0xffffffff


	//----- nvinfo : EIATTR_COOP_GROUP_INSTR_OFFSETS
	.align		4
.L_68:
        /*00bc*/ 	.byte	0x04, 0x28
        /*00be*/ 	.short	(.L_70 - .L_69)


	//   ....[0]....
.L_69:
        /*00c0*/ 	.word	0x00000c80


	//   ....[1]....
        /*00c4*/ 	.word	0x00000cb0


	//   ....[2]....
        /*00c8*/ 	.word	0x00000cd0


	//   ....[3]....
        /*00cc*/ 	.word	0x00000cf0


	//   ....[4]....
        /*00d0*/ 	.word	0x00000d10


	//----- nvinfo : EIATTR_VRC_CTA_INIT_COUNT
	.align		4
.L_70:
        /*00d4*/ 	.byte	0x02, 0x4a
	.zero		1
	.zero		1


	//----- nvinfo : EIATTR_EXIT_INSTR_OFFSETS
	.align		4
        /*00d8*/ 	.byte	0x04, 0x1c
        /*00da*/ 	.short	(.L_72 - .L_71)


	//   ....[0]....
.L_71:
        /*00dc*/ 	.word	0x00000090


	//   ....[1]....
        /*00e0*/ 	.word	0x00000d20


	//   ....[2]....
        /*00e4*/ 	.word	0x00001170


	//----- nvinfo : EIATTR_CRS_STACK_SIZE
	.align		4
.L_72:
        /*00e8*/ 	.byte	0x04, 0x1e
        /*00ea*/ 	.short	(.L_74 - .L_73)
.L_73:
        /*00ec*/ 	.word	0x00000000


	//----- nvinfo : EIATTR_CBANK_PARAM_SIZE
	.align		4
.L_74:
        /*00f0*/ 	.byte	0x03, 0x19
        /*00f2*/ 	.short	0x0038


	//----- nvinfo : EIATTR_PARAM_CBANK
	.align		4
        /*00f4*/ 	.byte	0x04, 0x0a
        /*00f6*/ 	.short	(.L_76 - .L_75)
	.align		4
.L_75:
        /*00f8*/ 	.word	index@(.nv.constant0._Z25nvfp4_gemm_small_m_kernelPKfPKhS0_S0_Pfiiii)
        /*00fc*/ 	.short	0x0380
        /*00fe*/ 	.short	0x0038


	//----- nvinfo : EIATTR_SW_WAR
	.align		4
.L_76:
        /*0100*/ 	.byte	0x04, 0x36
        /*0102*/ 	.short	(.L_78 - .L_77)
.L_77:
        /*0104*/ 	.word	0x00000008
.L_78:


//--------------------- .nv.callgraph             --------------------------
	.section	.nv.callgraph,"",@"SHT_CUDA_CALLGRAPH"
	.align	4
	.sectionentsize	8
	.align		4
        /*0000*/ 	.word	0x00000000
	.align		4
        /*0004*/ 	.word	0xffffffff
	.align		4
        /*0008*/ 	.word	0x00000000
	.align		4
        /*000c*/ 	.word	0xfffffffe
	.align		4
        /*0010*/ 	.word	0x00000000
	.align		4
        /*0014*/ 	.word	0xfffffffd
	.align		4
        /*0018*/ 	.word	0x00000000
	.align		4
        /*001c*/ 	.word	0xfffffffc


//--------------------- .nv.constant3             --------------------------
	.section	.nv.constant3,"a",@progbits
	.align	4
.nv.constant3:
	.type		NVFP4_DECODE,@object
	.size		NVFP4_DECODE,(.L_0 - NVFP4_DECODE)
NVFP4_DECODE:
        /*0000*/ 	.byte	0x00, 0x00, 0x00, 0x00, 0x00, 0x00, 0x00, 0x3f, 0x00, 0x00, 0x80, 0x3f, 0x00, 0x00, 0xc0, 0x3f
        /*0010*/ 	.byte	0x00, 0x00, 0x00, 0x40, 0x00, 0x00, 0x40, 0x40, 0x00, 0x00, 0x80, 0x40, 0x00, 0x00, 0xc0, 0x40
        /*0020*/ 	.byte	0x00, 0x00, 0x00, 0x80, 0x00, 0x00, 0x00, 0xbf, 0x00, 0x00, 0x80, 0xbf, 0x00, 0x00, 0xc0, 0xbf
        /*0030*/ 	.byte	0x00, 0x00, 0x00, 0xc0, 0x00, 0x00, 0x40, 0xc0, 0x00, 0x00, 0x80, 0xc0, 0x00, 0x00, 0xc0, 0xc0
.L_0:


//--------------------- .text._Z23nvfp4_gemm_tiled_kernelILi4ELi4EEvPKfPKhS1_S1_Pfiiii --------------------------
	.section	.text._Z23nvfp4_gemm_tiled_kernelILi4ELi4EEvPKfPKhS1_S1_Pfiiii,"ax",@progbits
	.align	128
        .global         _Z23nvfp4_gemm_tiled_kernelILi4ELi4EEvPKfPKhS1_S1_Pfiiii
        .type           _Z23nvfp4_gemm_tiled_kernelILi4ELi4EEvPKfPKhS1_S1_Pfiiii,@function
        .size           _Z23nvfp4_gemm_tiled_kernelILi4ELi4EEvPKfPKhS1_S1_Pfiiii,(.L_x_251 - _Z23nvfp4_gemm_tiled_kernelILi4ELi4EEvPKfPKhS1_S1_Pfiiii)
        .other          _Z23nvfp4_gemm_tiled_kernelILi4ELi4EEvPKfPKhS1_S1_Pfiiii,@"STO_CUDA_ENTRY STV_DEFAULT"
_Z23nvfp4_gemm_tiled_kernelILi4ELi4EEvPKfPKhS1_S1_Pfiiii:
.text._Z23nvfp4_gemm_tiled_kernelILi4ELi4EEvPKfPKhS1_S1_Pfiiii:
[----:B------:R-:W-:Y:S01]  /*0000*/  LDC R1, c[0x0][0x37c] ;  /* 0x0000df00ff017b82 */ /* 0x000fe20000000800 */
[----:B------:R-:W0:Y:S07]  /*0010*/  LDCU UR7, c[0x0][0x3b0] ;  /* 0x00007600ff0777ac */ /* 0x000e2e0008000800 */
[----:B------:R-:W1:Y:S01]  /*0020*/  S2UR UR5, SR_CTAID.Y ;  /* 0x00000000000579c3 */ /* 0x000e620000002600 */
[----:B------:R-:W2:Y:S01]  /*0030*/  S2R R0, SR_TID.X ;  /* 0x0000000000007919 */ /* 0x000ea20000002100 */
[----:B------:R-:W-:Y:S01]  /*0040*/  HFMA2 R74, -RZ, RZ, 0, 0 ;  /* 0x00000000ff4a7431 */ /* 0x000fe200000001ff */
[----:B------:R-:W3:Y:S01]  /*0050*/  LDCU UR4, c[0x0][0x360] ;  /* 0x00006c00ff0477ac */ /* 0x000ee20008000800 */
[----:B------:R-:W-:Y:S01]  /*0060*/  HFMA2 R76, -RZ, RZ, 0, 0 ;  /* 0x00000000ff4c7431 */ /* 0x000fe200000001ff */
[----:B------:R-:W4:Y:S01]  /*0070*/  S2R R17, SR_TID.Y ;  /* 0x0000000000117919 */ /* 0x000f220000002200 */
[----:B------:R-:W-:Y:S01]  /*0080*/  HFMA2 R42, -RZ, RZ, 0, 0 ;  /* 0x00000000ff2a7431 */ /* 0x000fe200000001ff */
[----:B------:R-:W-:Y:S01]  /*0090*/  MOV R15, RZ ;  /* 0x000000ff000f7202 */ /* 0x000fe20000000f00 */
[----:B------:R-:W5:Y:S01]  /*00a0*/  S2UR UR6, SR_CTAID.X ;  /* 0x00000000000679c3 */ /* 0x000f620000002500 */
[----:B------:R-:W-:Y:S01]  /*00b0*/  HFMA2 R72, -RZ, RZ, 0, 0 ;  /* 0x00000000ff487431 */ /* 0x000fe200000001ff */
[----:B------:R-:W-:Y:S01]  /*00c0*/  MOV R68, RZ ;  /* 0x000000ff00447202 */ /* 0x000fe20000000f00 */
[----:B------:R-:W-:Y:S01]  /*00d0*/  HFMA2 R70, -RZ, RZ, 0, 0 ;  /* 0x00000000ff467431 */ /* 0x000fe200000001ff */
[----:B------:R-:W-:-:S02]  /*00e0*/  CS2R R32, SRZ ;  /* 0x0000000000207805 */ /* 0x000fc4000001ff00 */
[----:B------:R-:W-:Y:S02]  /*00f0*/  MOV R35, RZ ;  /* 0x000000ff00237202 */ /* 0x000fe40000000f00 */
[----:B------:R-:W-:Y:S02]  /*0100*/  CS2R R12, SRZ ;  /* 0x00000000000c7805 */ /* 0x000fe4000001ff00 */
[----:B------:R-:W-:Y:S01]  /*0110*/  MOV R63, RZ ;  /* 0x000000ff003f7202 */ /* 0x000fe20000000f00 */
[----:B------:R-:W2:Y:S01]  /*0120*/  LDC R60, c[0x0][0x364] ;  /* 0x0000d900ff3c7b82 */ /* 0x000ea20000000800 */
[----:B0-----:R-:W-:Y:S01]  /*0130*/  UISETP.GE.AND UP0, UPT, UR7, 0x1, UPT ;  /* 0x000000010700788c */ /* 0x001fe2000bf06270 */
[----:B------:R-:W-:Y:S02]  /*0140*/  CS2R R40, SRZ ;  /* 0x0000000000287805 */ /* 0x000fe4000001ff00 */
[----:B------:R-:W-:Y:S01]  /*0150*/  MOV R66, RZ ;  /* 0x000000ff00427202 */ /* 0x000fe20000000f00 */
[----:B------:R-:W0:Y:S01]  /*0160*/  LDCU.64 UR10, c[0x0][0x358] ;  /* 0x00006b00ff0a77ac */ /* 0x000e220008000a00 */
[----:B-1----:R-:W-:-:S02]  /*0170*/  USHF.L.U32 UR5, UR5, 0x6, URZ ;  /* 0x0000000605057899 */ /* 0x002fc400080006ff */
[----:B-----5:R-:W-:Y:S02]  /*0180*/  USHF.L.U32 UR6, UR6, 0x6, URZ ;  /* 0x0000000606067899 */ /* 0x020fe400080006ff */
[----:B---3--:R-:W-:Y:S10]  /*0190*/  BRA.U !UP0, `(.L_x_0) ;  /* 0x00000041088c7547 */ /* 0x008ff4000b800000 */
[----:B--2---:R-:W-:Y:S01]  /*01a0*/  IMAD R60, R60, UR4, RZ ;  /* 0x000000043c3c7c24 */ /* 0x004fe2000f8e02ff */
[----:B------:R-:W1:Y:S01]  /*01b0*/  S2R R16, SR_CgaCtaId ;  /* 0x0000000000107919 */ /* 0x000e620000008800 */
[----:B----4-:R-:W-:Y:S01]  /*01c0*/  IMAD R59, R17, UR4, R0 ;  /* 0x00000004113b7c24 */ /* 0x010fe2000f8e0200 */
[----:B------:R-:W-:Y:S01]  /*01d0*/  USHF.R.S32.HI UR4, URZ, 0x1f, UR7 ;  /* 0x0000001fff047899 */ /* 0x000fe20008011407 */
[----:B------:R-:W2:Y:S01]  /*01e0*/  I2F.U32.RP R4, R60 ;  /* 0x0000003c00047306 */ /* 0x000ea20000209000 */
[----:B------:R-:W-:Y:S01]  /*01f0*/  IADD3 R7, PT, PT, RZ, -R60, RZ ;  /* 0x8000003cff077210 */ /* 0x000fe20007ffe0ff */
[----:B------:R-:W-:Y:S01]  /*0200*/  USHF.R.U32.HI UR12, URZ, 0x1, UR7 ;  /* 0x00000001ff0c7899 */ /* 0x000fe20008011607 */
[C---:B------:R-:W-:Y:S01]  /*0210*/  IADD3 R58, PT, PT, R60.reuse, R59, RZ ;  /* 0x0000003b3c3a7210 */ /* 0x040fe20007ffe0ff */
[----:B------:R-:W-:Y:S01]  /*0220*/  ULEA.HI UR4, UR4, UR7, URZ, 0x5 ;  /* 0x0000000704047291 */ /* 0x000fe2000f8f28ff */
[----:B------:R-:W-:Y:S02]  /*0230*/  ISETP.NE.U32.AND P2, PT, R60, RZ, PT ;  /* 0x000000ff3c00720c */ /* 0x000fe40003f45070 */
[C---:B------:R-:W-:Y:S01]  /*0240*/  ISETP.GE.U32.AND P0, PT, R58.reuse, 0x800, PT ;  /* 0x000008003a00780c */ /* 0x040fe20003f06070 */
[----:B------:R-:W-:Y:S01]  /*0250*/  USHF.R.S32.HI UR7, URZ, 0x5, UR4 ;  /* 0x00000005ff077899 */ /* 0x000fe20008011404 */
[----:B------:R-:W-:-:S02]  /*0260*/  VIMNMX.U32 R5, PT, PT, R58, 0x800, !PT ;  /* 0x000008003a057848 */ /* 0x000fc40007fe0000 */
[----:B------:R-:W-:Y:S01]  /*0270*/  SEL R57, RZ, 0x1, P0 ;  /* 0x00000001ff397807 */ /* 0x000fe20000000000 */
[----:B------:R-:W-:Y:S01]  /*0280*/  UMOV UR4, URZ ;  /* 0x000000ff00047c82 */ /* 0x000fe20008000000 */
[--C-:B------:R-:W-:Y:S01]  /*0290*/  SHF.R.U32.HI R9, RZ, 0x6, R58.reuse ;  /* 0x00000006ff097819 */ /* 0x100fe2000001163a */
[----:B--2---:R-:W2:Y:S01]  /*02a0*/  MUFU.RCP R4, R4 ;  /* 0x0000000400047308 */ /* 0x004ea20000001000 */
[----:B------:R-:W-:Y:S02]  /*02b0*/  IADD3 R5, PT, PT, R5, -R58, -R57 ;  /* 0x8000003a05057210 */ /* 0x000fe40007ffe839 */
[--C-:B------:R-:W-:Y:S02]  /*02c0*/  SHF.R.U32.HI R44, RZ, 0x6, R59.reuse ;  /* 0x00000006ff2c7819 */ /* 0x100fe4000001163b */
[----:B------:R-:W-:Y:S02]  /*02d0*/  SHF.R.U32.HI R54, RZ, 0x5, R59 ;  /* 0x00000005ff367819 */ /* 0x000fe4000001163b */
[----:B------:R-:W-:-:S02]  /*02e0*/  SHF.R.U32.HI R8, RZ, 0x5, R58 ;  /* 0x00000005ff087819 */ /* 0x000fc4000001163a */
[----:B------:R-:W-:Y:S02]  /*02f0*/  IADD3 R49, PT, PT, R60, R58, RZ ;  /* 0x0000003a3c317210 */ /* 0x000fe40007ffe0ff */
[----:B------:R-:W-:Y:S02]  /*0300*/  IADD3 R51, PT, PT, R8, UR5, RZ ;  /* 0x0000000508337c10 */ /* 0x000fe4000fffe0ff */
[----:B------:R-:W-:Y:S02]  /*0310*/  SHF.R.U32.HI R14, RZ, 0x5, R49 ;  /* 0x00000005ff0e7819 */ /* 0x000fe40000011631 */
[----:B------:R-:W-:Y:S02]  /*0320*/  MOV R74, RZ ;  /* 0x000000ff004a7202 */ /* 0x000fe40000000f00 */
[----:B--2---:R-:W-:Y:S02]  /*0330*/  IADD3 R2, PT, PT, R4, 0xffffffe, RZ ;  /* 0x0ffffffe04027810 */ /* 0x004fe40007ffe0ff */
[----:B------:R-:W-:-:S02]  /*0340*/  LOP3.LUT R55, R59, 0x1f, RZ, 0xc0, !PT ;  /* 0x0000001f3b377812 */ /* 0x000fc400078ec0ff */
[----:B------:R2:W3:Y:S01]  /*0350*/  F2I.FTZ.U32.TRUNC.NTZ R3, R2 ;  /* 0x0000000200037305 */ /* 0x0004e2000021f000 */
[----:B------:R-:W-:Y:S02]  /*0360*/  LOP3.LUT R52, R58, 0x1f, RZ, 0xc0, !PT ;  /* 0x0000001f3a347812 */ /* 0x000fe400078ec0ff */
[----:B------:R-:W-:Y:S02]  /*0370*/  LOP3.LUT R48, R49, 0x1f, RZ, 0xc0, !PT ;  /* 0x0000001f31307812 */ /* 0x000fe400078ec0ff */
[----:B------:R-:W-:Y:S02]  /*0380*/  IADD3 R45, PT, PT, R60, R49, RZ ;  /* 0x000000313c2d7210 */ /* 0x000fe40007ffe0ff */
[----:B------:R-:W-:Y:S02]  /*0390*/  IADD3 R47, PT, PT, R14, UR5, RZ ;  /* 0x000000050e2f7c10 */ /* 0x000fe4000fffe0ff */
[----:B--2---:R-:W-:Y:S01]  /*03a0*/  MOV R2, RZ ;  /* 0x000000ff00027202 */ /* 0x004fe20000000f00 */
[----:B---3--:R-:W-:-:S04]  /*03b0*/  IMAD R7, R7, R3, RZ ;  /* 0x0000000307077224 */ /* 0x008fc800078e02ff */
[----:B------:R-:W-:-:S06]  /*03c0*/  IMAD.HI.U32 R2, R3, R7, R2 ;  /* 0x0000000703027227 */ /* 0x000fcc00078e0002 */
[----:B------:R-:W-:Y:S01]  /*03d0*/  IMAD.HI.U32 R6, R2, R5, RZ ;  /* 0x0000000502067227 */ /* 0x000fe200078e00ff */
[----:B------:R-:W-:-:S04]  /*03e0*/  MOV R2, 0x400 ;  /* 0x0000040000027802 */ /* 0x000fc80000000f00 */
[----:B------:R-:W-:Y:S02]  /*03f0*/  IADD3 R3, PT, PT, -R6, RZ, RZ ;  /* 0x000000ff06037210 */ /* 0x000fe40007ffe1ff */
[----:B-1----:R-:W-:-:S03]  /*0400*/  LEA R7, R16, R2, 0x18 ;  /* 0x0000000210077211 */ /* 0x002fc600078ec0ff */
[----:B------:R-:W-:Y:S01]  /*0410*/  IMAD R5, R60, R3, R5 ;  /* 0x000000033c057224 */ /* 0x000fe200078e0205 */
[----:B------:R-:W-:Y:S01]  /*0420*/  IADD3 R3, PT, PT, R2, 0x2100, RZ ;  /* 0x0000210002037810 */ /* 0x000fe20007ffe0ff */
[--C-:B------:R-:W-:Y:S01]  /*0430*/  IMAD R53, R54, 0x84, R7.reuse ;  /* 0x0000008436357824 */ /* 0x100fe200078e0207 */
[----:B------:R-:W-:Y:S01]  /*0440*/  SHF.L.U32 R2, R59, 0x2, RZ ;  /* 0x000000023b027819 */ /* 0x000fe200000006ff */
[--C-:B------:R-:W-:Y:S01]  /*0450*/  IMAD R50, R8, 0x84, R7.reuse ;  /* 0x0000008408327824 */ /* 0x100fe200078e0207 */
[----:B------:R-:W-:Y:S01]  /*0460*/  ISETP.GE.U32.AND P0, PT, R5, R60, PT ;  /* 0x0000003c0500720c */ /* 0x000fe20003f06070 */
[----:B------:R-:W-:Y:S01]  /*0470*/  IMAD R46, R14, 0x84, R7 ;  /* 0x000000840e2e7824 */ /* 0x000fe200078e0207 */
[----:B------:R-:W-:Y:S02]  /*0480*/  LEA R16, R16, R3, 0x18 ;  /* 0x0000000310107211 */ /* 0x000fe400078ec0ff */
[----:B------:R-:W-:Y:S02]  /*0490*/  SHF.L.U32 R3, R58, 0x2, RZ ;  /* 0x000000023a037819 */ /* 0x000fe400000006ff */
[----:B------:R-:W-:Y:S01]  /*04a0*/  LOP3.LUT R4, R2, 0x7c, RZ, 0xc0, !PT ;  /* 0x0000007c02047812 */ /* 0x000fe200078ec0ff */
[----:B------:R-:W-:Y:S01]  /*04b0*/  IMAD R10, R44, 0x104, R16 ;  /* 0x000001042c0a7824 */ /* 0x000fe200078e0210 */
[----:B------:R-:W-:-:S02]  /*04c0*/  LOP3.LUT R11, R3, 0x7c, RZ, 0xc0, !PT ;  /* 0x0000007c030b7812 */ /* 0x000fc400078ec0ff */
[----:B------:R-:W-:Y:S02]  /*04d0*/  LOP3.LUT R3, R3, 0xfc, RZ, 0xc0, !PT ;  /* 0x000000fc03037812 */ /* 0x000fe400078ec0ff */
[----:B------:R-:W-:Y:S01]  /*04e0*/  IADD3 R53, PT, PT, R53, R4, RZ ;  /* 0x0000000435357210 */ /* 0x000fe20007ffe0ff */
[----:B------:R-:W-:Y:S01]  /*04f0*/  IMAD R4, R17, 0x210, R7 ;  /* 0x0000021011047824 */ /* 0x000fe200078e0207 */
[----:B------:R-:W-:Y:S02]  /*0500*/  @P0 IADD3 R5, PT, PT, -R60, R5, RZ ;  /* 0x000000053c050210 */ /* 0x000fe40007ffe1ff */
[----:B------:R-:W-:Y:S02]  /*0510*/  @P0 IADD3 R6, PT, PT, R6, 0x1, RZ ;  /* 0x0000000106060810 */ /* 0x000fe40007ffe0ff */
[----:B------:R-:W-:Y:S02]  /*0520*/  ISETP.GE.U32.AND P1, PT, R5, R60, PT ;  /* 0x0000003c0500720c */ /* 0x000fe40003f26070 */
[----:B------:R-:W-:Y:S01]  /*0530*/  LOP3.LUT R5, R2, 0xfc, RZ, 0xc0, !PT ;  /* 0x000000fc02057812 */ /* 0x000fe200078ec0ff */
[----:B------:R-:W-:Y:S01]  /*0540*/  IMAD R2, R9, 0x104, R16 ;  /* 0x0000010409027824 */ /* 0x000fe200078e0210 */
[----:B------:R-:W-:-:S02]  /*0550*/  IADD3 R50, PT, PT, R50, R11, RZ ;  /* 0x0000000b32327210 */ /* 0x000fc40007ffe0ff */
[----:B------:R-:W-:Y:S02]  /*0560*/  IADD3 R10, PT, PT, R10, R5, RZ ;  /* 0x000000050a0a7210 */ /* 0x000fe40007ffe0ff */
[----:B------:R-:W-:Y:S02]  /*0570*/  IADD3 R2, PT, PT, R2, R3, RZ ;  /* 0x0000000302027210 */ /* 0x000fe40007ffe0ff */
[----:B------:R-:W-:Y:S02]  /*0580*/  SHF.R.U32.HI R3, RZ, 0x6, R49 ;  /* 0x00000006ff037819 */ /* 0x000fe40000011631 */
[----:B------:R-:W-:Y:S02]  /*0590*/  SHF.L.U32 R5, R49, 0x2, RZ ;  /* 0x0000000231057819 */ /* 0x000fe400000006ff */
[----:B------:R-:W-:Y:S01]  /*05a0*/  @P1 IADD3 R6, PT, PT, R6, 0x1, RZ ;  /* 0x0000000106061810 */ /* 0x000fe20007ffe0ff */
[----:B------:R-:W-:Y:S01]  /*05b0*/  IMAD R11, R3, 0x104, R16 ;  /* 0x00000104030b7824 */ /* 0x000fe200078e0210 */
[----:B------:R-:W-:-:S02]  /*05c0*/  @!P2 LOP3.LUT R6, RZ, R60, RZ, 0x33, !PT ;  /* 0x0000003cff06a212 */ /* 0x000fc400078e33ff */
[C---:B------:R-:W-:Y:S02]  /*05d0*/  LOP3.LUT R7, R5.reuse, 0x7c, RZ, 0xc0, !PT ;  /* 0x0000007c05077812 */ /* 0x040fe400078ec0ff */
[----:B------:R-:W-:Y:S02]  /*05e0*/  LOP3.LUT R18, R5, 0xfc, RZ, 0xc0, !PT ;  /* 0x000000fc05127812 */ /* 0x000fe400078ec0ff */
[----:B------:R-:W-:Y:S02]  /*05f0*/  IADD3 R57, PT, PT, R57, R6, RZ ;  /* 0x0000000639397210 */ /* 0x000fe40007ffe0ff */
[----:B------:R-:W-:Y:S02]  /*0600*/  IADD3 R46, PT, PT, R46, R7, RZ ;  /* 0x000000072e2e7210 */ /* 0x000fe40007ffe0ff */
[----:B------:R-:W-:Y:S02]  /*0610*/  IADD3 R5, PT, PT, R11, R18, RZ ;  /* 0x000000120b057210 */ /* 0x000fe40007ffe0ff */
[----:B------:R-:W-:-:S02]  /*0620*/  LOP3.LUT R11, R59, 0x3f, RZ, 0xc0, !PT ;  /* 0x0000003f3b0b7812 */ /* 0x000fc400078ec0ff */
[----:B------:R-:W-:Y:S02]  /*0630*/  LOP3.LUT R7, R58, 0x3f, RZ, 0xc0, !PT ;  /* 0x0000003f3a077812 */ /* 0x000fe400078ec0ff */
[----:B------:R-:W-:Y:S02]  /*0640*/  LOP3.LUT R8, R49, 0x3f, RZ, 0xc0, !PT ;  /* 0x0000003f31087812 */ /* 0x000fe400078ec0ff */
[----:B------:R-:W-:Y:S02]  /*0650*/  IADD3 R56, PT, PT, R57, 0x1, RZ ;  /* 0x0000000139387810 */ /* 0x000fe40007ffe0ff */
[----:B------:R-:W-:Y:S02]  /*0660*/  IADD3 R54, PT, PT, R54, UR5, RZ ;  /* 0x0000000536367c10 */ /* 0x000fe4000fffe0ff */
[----:B------:R-:W-:Y:S02]  /*0670*/  IADD3 R11, PT, PT, R11, UR6, RZ ;  /* 0x000000060b0b7c10 */ /* 0x000fe4000fffe0ff */
[----:B------:R-:W-:-:S02]  /*0680*/  LEA R6, R0, R16, 0x4 ;  /* 0x0000001000067211 */ /* 0x000fc400078e20ff */
[----:B------:R-:W-:Y:S02]  /*0690*/  IADD3 R7, PT, PT, R7, UR6, RZ ;  /* 0x0000000607077c10 */ /* 0x000fe4000fffe0ff */
[----:B------:R-:W-:Y:S02]  /*06a0*/  IADD3 R8, PT, PT, R8, UR6, RZ ;  /* 0x0000000608087c10 */ /* 0x000fe4000fffe0ff */
[----:B------:R-:W-:-:S07]  /*06b0*/  LOP3.LUT R56, R56, 0x3, RZ, 0xc0, !PT ;  /* 0x0000000338387812 */ /* 0x000fce00078ec0ff */
.L_x_28:
[----:B------:R-:W-:Y:S01]  /*06c0*/  ISETP.GT.U32.AND P0, PT, R59, 0x7ff, PT ;  /* 0x000007ff3b00780c */ /* 0x000fe20003f04070 */
[----:B------:R-:W1:Y:S01]  /*06d0*/  LDCU UR13, c[0x0][0x3b0] ;  /* 0x00007600ff0d77ac */ /* 0x000e620008000800 */
[----:B------:R-:W-:Y:S01]  /*06e0*/  BSSY.RECONVERGENT B0, `(.L_x_1) ;  /* 0x000016f000007945 */ /* 0x000fe20003800200 */
[----:B------:R-:W2:Y:S01]  /*06f0*/  LDCU UR14, c[0x0][0x3a8] ;  /* 0x00007500ff0e77ac */ /* 0x000ea20008000800 */
[----:B------:R-:W3:Y:S09]  /*0700*/  LDCU.64 UR16, c[0x0][0x388] ;  /* 0x00007100ff1077ac */ /* 0x000ef20008000a00 */
[----:B------:R-:W-:Y:S05]  /*0710*/  @P0 BRA `(.L_x_2) ;  /* 0x0000001400ac0947 */ /* 0x000fea0003800000 */
[----:B------:R-:W-:Y:S01]  /*0720*/  ISETP.NE.AND P2, PT, R56, RZ, PT ;  /* 0x000000ff3800720c */ /* 0x000fe20003f45270 */
[----:B------:R-:W-:Y:S01]  /*0730*/  BSSY.RECONVERGENT B1, `(.L_x_3) ;  /* 0x000002f000017945 */ /* 0x000fe20003800200 */
[----:B------:R-:W-:-:S11]  /*0740*/  MOV R29, R59 ;  /* 0x0000003b001d7202 */ /* 0x000fd60000000f00 */
[----:B------:R-:W-:Y:S05]  /*0750*/  @!P2 BRA `(.L_x_4) ;  /* 0x0000000000b0a947 */ /* 0x000fea0003800000 */
[----:B------:R-:W4:Y:S01]  /*0760*/  LDC R21, c[0x0][0x3b0] ;  /* 0x0000ec00ff157b82 */ /* 0x000f220000000800 */
[----:B------:R-:W-:Y:S01]  /*0770*/  IADD3 R19, PT, PT, R55, UR4, RZ ;  /* 0x0000000437137c10 */ /* 0x000fe2000fffe0ff */
[----:B------:R-:W-:Y:S01]  /*0780*/  BSSY.RECONVERGENT B2, `(.L_x_5) ;  /* 0x000000a000027945 */ /* 0x000fe20003800200 */
[----:B------:R-:W-:-:S05]  /*0790*/  HFMA2 R16, -RZ, RZ, 0, 0 ;  /* 0x00000000ff107431 */ /* 0x000fca00000001ff */
[----:B------:R-:W5:Y:S01]  /*07a0*/  LDC R14, c[0x0][0x3a8] ;  /* 0x0000ea00ff0e7b82 */ /* 0x000f620000000800 */
[----:B----4-:R-:W-:-:S04]  /*07b0*/  ISETP.GE.AND P0, PT, R19, R21, PT ;  /* 0x000000151300720c */ /* 0x010fc80003f06270 */
[----:B-----5:R-:W-:-:S13]  /*07c0*/  ISETP.GE.OR P0, PT, R54, R14, P0 ;  /* 0x0000000e3600720c */ /* 0x020fda0000706670 */
[----:B------:R-:W-:Y:S05]  /*07d0*/  @P0 BRA `(.L_x_6) ;  /* 0x0000000000100947 */ /* 0x000fea0003800000 */
[----:B------:R-:W4:Y:S01]  /*07e0*/  LDC.64 R16, c[0x0][0x380] ;  /* 0x0000e000ff107b82 */ /* 0x000f220000000a00 */
[----:B------:R-:W-:-:S04]  /*07f0*/  IMAD R19, R54, R21, R19 ;  /* 0x0000001536137224 */ /* 0x000fc800078e0213 */
[----:B----4-:R-:W-:-:S06]  /*0800*/  IMAD.WIDE.U32 R16, R19, 0x4, R16 ;  /* 0x0000000413107825 */ /* 0x010fcc00078e0010 */
[----:B0-----:R4:W5:Y:S02]  /*0810*/  LDG.E.CONSTANT R16, desc[UR10][R16.64] ;  /* 0x0000000a10107981 */ /* 0x001964000c1e9900 */
.L_x_6:
[----:B0123--:R-:W-:Y:S05]  /*0820*/  BSYNC.RECONVERGENT B2 ;  /* 0x0000000000027941 */ /* 0x00ffea0003800200 */
.L_x_5:
[----:B-----5:R0:W-:Y:S01]  /*0830*/  STS [R53], R16 ;  /* 0x0000001035007388 */ /* 0x0201e20000000800 */
[----:B------:R-:W-:Y:S02]  /*0840*/  ISETP.NE.AND P0, PT, R56, 0x1, PT ;  /* 0x000000013800780c */ /* 0x000fe40003f05270 */
[----:B------:R-:W-:-:S11]  /*0850*/  MOV R29, R58 ;  /* 0x0000003a001d7202 */ /* 0x000fd60000000f00 */
[----:B0-----:R-:W-:Y:S05]  /*0860*/  @!P0 BRA `(.L_x_4) ;  /* 0x00000000006c8947 */ /* 0x001fea0003800000 */
[----:B------:R-:W-:Y:S01]  /*0870*/  IADD3 R18, PT, PT, R52, UR4, RZ ;  /* 0x0000000434127c10 */ /* 0x000fe2000fffe0ff */
[----:B------:R-:W-:Y:S01]  /*0880*/  BSSY.RECONVERGENT B2, `(.L_x_7) ;  /* 0x0000009000027945 */ /* 0x000fe20003800200 */
[----:B----4-:R-:W-:Y:S02]  /*0890*/  HFMA2 R17, -RZ, RZ, 0, 0 ;  /* 0x00000000ff117431 */ /* 0x010fe400000001ff */
[----:B------:R-:W-:-:S04]  /*08a0*/  ISETP.GE.AND P0, PT, R18, R21, PT ;  /* 0x000000151200720c */ /* 0x000fc80003f06270 */
[----:B------:R-:W-:-:S13]  /*08b0*/  ISETP.GE.OR P0, PT, R51, R14, P0 ;  /* 0x0000000e3300720c */ /* 0x000fda0000706670 */
[----:B------:R-:W-:Y:S05]  /*08c0*/  @P0 BRA `(.L_x_8) ;  /* 0x0000000000100947 */ /* 0x000fea0003800000 */
[----:B------:R-:W0:Y:S01]  /*08d0*/  LDC.64 R16, c[0x0][0x380] ;  /* 0x0000e000ff107b82 */ /* 0x000e220000000a00 */
[----:B------:R-:W-:-:S04]  /*08e0*/  IMAD R19, R51, R21, R18 ;  /* 0x0000001533137224 */ /* 0x000fc800078e0212 */
[----:B0-----:R-:W-:-:S06]  /*08f0*/  IMAD.WIDE.U32 R16, R19, 0x4, R16 ;  /* 0x0000000413107825 */ /* 0x001fcc00078e0010 */
[----:B------:R0:W5:Y:S02]  /*0900*/  LDG.E.CONSTANT R17, desc[UR10][R16.64] ;  /* 0x0000000a10117981 */ /* 0x000164000c1e9900 */
.L_x_8:
[----:B------:R-:W-:Y:S05]  /*0910*/  BSYNC.RECONVERGENT B2 ;  /* 0x0000000000027941 */ /* 0x000fea0003800200 */
.L_x_7:
[----:B-----5:R1:W-:Y:S01]  /*0920*/  STS [R50], R17 ;  /* 0x0000001132007388 */ /* 0x0203e20000000800 */
[----:B------:R-:W-:Y:S02]  /*0930*/  ISETP.NE.AND P0, PT, R56, 0x2, PT ;  /* 0x000000023800780c */ /* 0x000fe40003f05270 */
[----:B------:R-:W-:-:S11]  /*0940*/  MOV R29, R49 ;  /* 0x00000031001d7202 */ /* 0x000fd60000000f00 */
[----:B-1----:R-:W-:Y:S05]  /*0950*/  @!P0 BRA `(.L_x_4) ;  /* 0x0000000000308947 */ /* 0x002fea0003800000 */
[----:B------:R-:W-:-:S04]  /*0960*/  IADD3 R18, PT, PT, R48, UR4, RZ ;  /* 0x0000000430127c10 */ /* 0x000fc8000fffe0ff */
[----:B------:R-:W-:-:S04]  /*0970*/  ISETP.GE.AND P0, PT, R18, R21, PT ;  /* 0x000000151200720c */ /* 0x000fc80003f06270 */
[----:B------:R-:W-:-:S13]  /*0980*/  ISETP.LT.AND P0, PT, R47, R14, !P0 ;  /* 0x0000000e2f00720c */ /* 0x000fda0004701270 */
[----:B------:R1:W-:Y:S01]  /*0990*/  @!P0 STS [R46], RZ ;  /* 0x000000ff2e008388 */ /* 0x0003e20000000800 */
[----:B------:R-:W-:Y:S01]  /*09a0*/  @!P0 MOV R29, R45 ;  /* 0x0000002d001d8202 */ /* 0x000fe20000000f00 */
[----:B------:R-:W-:Y:S06]  /*09b0*/  @!P0 BRA `(.L_x_4) ;  /* 0x0000000000188947 */ /* 0x000fec0003800000 */
[----:B0-----:R-:W0:Y:S01]  /*09c0*/  LDC.64 R16, c[0x0][0x380] ;  /* 0x0000e000ff107b82 */ /* 0x001e220000000a00 */
[----:B------:R-:W-:-:S04]  /*09d0*/  IMAD R19, R47, R21, R18 ;  /* 0x000000152f137224 */ /* 0x000fc800078e0212 */
[----:B0-----:R-:W-:-:S06]  /*09e0*/  IMAD.WIDE.U32 R16, R19, 0x4, R16 ;  /* 0x0000000413107825 */ /* 0x001fcc00078e0010 */
[----:B------:R-:W2:Y:S01]  /*09f0*/  LDG.E.CONSTANT R17, desc[UR10][R16.64] ;  /* 0x0000000a10117981 */ /* 0x000ea2000c1e9900 */
[----:B------:R-:W-:-:S03]  /*0a00*/  MOV R29, R45 ;  /* 0x0000002d001d7202 */ /* 0x000fc60000000f00 */
[----:B--2---:R0:W-:Y:S04]  /*0a10*/  STS [R46], R17 ;  /* 0x000000112e007388 */ /* 0x0041e80000000800 */
.L_x_4:
[----:B0123--:R-:W-:Y:S05]  /*0a20*/  BSYNC.RECONVERGENT B1 ;  /* 0x0000000000017941 */ /* 0x00ffea0003800200 */
.L_x_3:
[----:B------:R-:W-:Y:S01]  /*0a30*/  ISETP.GE.U32.AND P3, PT, R57, 0x3, PT ;  /* 0x000000033900780c */ /* 0x000fe20003f66070 */
[----:B------:R-:W-:-:S12]  /*0a40*/  BSSY.RECONVERGENT B1, `(.L_x_9) ;  /* 0x0000051000017945 */ /* 0x000fd80003800200 */
[----:B------:R-:W-:Y:S05]  /*0a50*/  @!P3 BRA `(.L_x_10) ;  /* 0x00000004003cb947 */ /* 0x000fea0003800000 */
[CC--:B------:R-:W-:Y:S01]  /*0a60*/  LEA R27, R60.reuse, R29.reuse, 0x1 ;  /* 0x0000001d3c1b7211 */ /* 0x0c0fe200078e08ff */
[C---:B------:R-:W-:Y:S01]  /*0a70*/  IMAD R25, R60.reuse, 0x3, R29 ;  /* 0x000000033c197824 */ /* 0x040fe200078e021d */
[----:B------:R-:W-:-:S07]  /*0a80*/  IADD3 R23, PT, PT, R60, R29, RZ ;  /* 0x0000001d3c177210 */ /* 0x000fce0007ffe0ff */
.L_x_11:
[----:B0-----:R-:W-:Y:S02]  /*0a90*/  LOP3.LUT R26, R29, 0x1f, RZ, 0xc0, !PT ;  /* 0x0000001f1d1a7812 */ /* 0x001fe400078ec0ff */
[----:B------:R-:W-:Y:S02]  /*0aa0*/  LOP3.LUT R31, R23, 0x1f, RZ, 0xc0, !PT ;  /* 0x0000001f171f7812 */ /* 0x000fe400078ec0ff */
[----:B------:R-:W-:Y:S02]  /*0ab0*/  SHF.R.U32.HI R22, RZ, 0x5, R29 ;  /* 0x00000005ff167819 */ /* 0x000fe4000001161d */
[----:B------:R-:W-:Y:S02]  /*0ac0*/  IADD3 R16, PT, PT, R26, UR4, RZ ;  /* 0x000000041a107c10 */ /* 0x000fe4000fffe0ff */
[----:B------:R-:W-:Y:S02]  /*0ad0*/  SHF.R.U32.HI R24, RZ, 0x5, R23 ;  /* 0x00000005ff187819 */ /* 0x000fe40000011617 */
[----:B------:R-:W-:-:S02]  /*0ae0*/  IADD3 R18, PT, PT, R31, UR4, RZ ;  /* 0x000000041f127c10 */ /* 0x000fc4000fffe0ff */
[----:B------:R-:W-:Y:S02]  /*0af0*/  IADD3 R19, PT, PT, R22, UR5, RZ ;  /* 0x0000000516137c10 */ /* 0x000fe4000fffe0ff */
[----:B------:R-:W-:Y:S02]  /*0b00*/  ISETP.GE.AND P0, PT, R16, UR13, PT ;  /* 0x0000000d10007c0c */ /* 0x000fe4000bf06270 */
[----:B----4-:R-:W-:Y:S02]  /*0b10*/  IADD3 R17, PT, PT, R24, UR5, RZ ;  /* 0x0000000518117c10 */ /* 0x010fe4000fffe0ff */
[----:B------:R-:W-:Y:S02]  /*0b20*/  ISETP.GE.AND P1, PT, R18, UR13, PT ;  /* 0x0000000d12007c0c */ /* 0x000fe4000bf26270 */
[----:B------:R-:W-:Y:S02]  /*0b30*/  ISETP.GE.OR P0, PT, R19, UR14, P0 ;  /* 0x0000000e13007c0c */ /* 0x000fe40008706670 */
[----:B------:R-:W-:-:S02]  /*0b40*/  ISETP.LT.AND P1, PT, R17, UR14, !P1 ;  /* 0x0000000e11007c0c */ /* 0x000fc4000cf21270 */
[----:B------:R-:W-:Y:S02]  /*0b50*/  LOP3.LUT R14, R25, 0x1f, RZ, 0xc0, !PT ;  /* 0x0000001f190e7812 */ /* 0x000fe400078ec0ff */
[----:B------:R-:W-:Y:S02]  /*0b60*/  LOP3.LUT R34, R27, 0x1f, RZ, 0xc0, !PT ;  /* 0x0000001f1b227812 */ /* 0x000fe400078ec0ff */
[----:B------:R-:W-:Y:S02]  /*0b70*/  SHF.R.U32.HI R28, RZ, 0x5, R25 ;  /* 0x00000005ff1c7819 */ /* 0x000fe40000011619 */
[----:B------:R-:W-:Y:S02]  /*0b80*/  SHF.R.U32.HI R30, RZ, 0x5, R27 ;  /* 0x00000005ff1e7819 */ /* 0x000fe4000001161b */
[----:B------:R-:W-:Y:S01]  /*0b90*/  IADD3 R37, PT, PT, R28, UR5, RZ ;  /* 0x000000051c257c10 */ /* 0x000fe2000fffe0ff */
[----:B------:R-:W0:Y:S01]  /*0ba0*/  @!P0 LDC.64 R38, c[0x0][0x380] ;  /* 0x0000e000ff268b82 */ /* 0x000e220000000a00 */
[----:B------:R-:W-:Y:S01]  /*0bb0*/  @!P0 IMAD R19, R19, UR13, R16 ;  /* 0x0000000d13138c24 */ /* 0x000fe2000f8e0210 */
[----:B------:R-:W-:Y:S01]  /*0bc0*/  IADD3 R16, PT, PT, R34, UR4, RZ ;  /* 0x0000000422107c10 */ /* 0x000fe2000fffe0ff */
[----:B------:R-:W-:Y:S01]  /*0bd0*/  @P1 IMAD R17, R17, UR13, R18 ;  /* 0x0000000d11111c24 */ /* 0x000fe2000f8e0212 */
[----:B------:R-:W-:-:S02]  /*0be0*/  IADD3 R18, PT, PT, R14, UR4, RZ ;  /* 0x000000040e127c10 */ /* 0x000fc4000fffe0ff */
[----:B------:R-:W-:Y:S02]  /*0bf0*/  ISETP.GE.AND P4, PT, R16, UR13, PT ;  /* 0x0000000d10007c0c */ /* 0x000fe4000bf86270 */
[----:B------:R-:W1:Y:S01]  /*0c00*/  @P1 LDC.64 R20, c[0x0][0x380] ;  /* 0x0000e000ff141b82 */ /* 0x000e620000000a00 */
[----:B------:R-:W-:Y:S02]  /*0c10*/  ISETP.GE.AND P5, PT, R18, UR13, PT ;  /* 0x0000000d12007c0c */ /* 0x000fe4000bfa6270 */
[----:B------:R-:W-:Y:S02]  /*0c20*/  IADD3 R43, PT, PT, R30, UR5, RZ ;  /* 0x000000051e2b7c10 */ /* 0x000fe4000fffe0ff */
[----:B------:R-:W-:Y:S02]  /*0c30*/  ISETP.LT.AND P5, PT, R37, UR14, !P5 ;  /* 0x0000000e25007c0c */ /* 0x000fe4000efa1270 */
[----:B------:R-:W-:Y:S01]  /*0c40*/  ISETP.LT.AND P4, PT, R43, UR14, !P4 ;  /* 0x0000000e2b007c0c */ /* 0x000fe2000e781270 */
[----:B0-----:R-:W-:-:S10]  /*0c50*/  @!P0 IMAD.WIDE.U32 R38, R19, 0x4, R38 ;  /* 0x0000000413268825 */ /* 0x001fd400078e0026 */
[----:B------:R-:W-:Y:S01]  /*0c60*/  @P5 IMAD R37, R37, UR13, R18 ;  /* 0x0000000d25255c24 */ /* 0x000fe2000f8e0212 */
[----:B------:R0:W2:Y:S01]  /*0c70*/  @!P0 LDG.E.CONSTANT R36, desc[UR10][R38.64] ;  /* 0x0000000a26248981 */ /* 0x0000a2000c1e9900 */
[----:B------:R-:W3:Y:S01]  /*0c80*/  @P4 LDC.64 R18, c[0x0][0x380] ;  /* 0x0000e000ff124b82 */ /* 0x000ee20000000a00 */
[----:B------:R-:W-:Y:S02]  /*0c90*/  @P4 IMAD R43, R43, UR13, R16 ;  /* 0x0000000d2b2b4c24 */ /* 0x000fe4000f8e0210 */
[----:B-1----:R-:W-:-:S05]  /*0ca0*/  @P1 IMAD.WIDE.U32 R20, R17, 0x4, R20 ;  /* 0x0000000411141825 */ /* 0x002fca00078e0014 */
[----:B------:R-:W1:Y:S01]  /*0cb0*/  @P5 LDC.64 R16, c[0x0][0x380] ;  /* 0x0000e000ff105b82 */ /* 0x000e620000000a00 */
[----:B------:R-:W4:Y:S01]  /*0cc0*/  @P1 LDG.E.CONSTANT R20, desc[UR10][R20.64] ;  /* 0x0000000a14141981 */ /* 0x000f22000c1e9900 */
[----:B---3--:R-:W-:-:S06]  /*0cd0*/  @P4 IMAD.WIDE.U32 R18, R43, 0x4, R18 ;  /* 0x000000042b124825 */ /* 0x008fcc00078e0012 */
[----:B------:R-:W3:Y:S01]  /*0ce0*/  @P4 LDG.E.CONSTANT R18, desc[UR10][R18.64] ;  /* 0x0000000a12124981 */ /* 0x000ee2000c1e9900 */
[----:B-1----:R-:W-:-:S06]  /*0cf0*/  @P5 IMAD.WIDE.U32 R16, R37, 0x4, R16 ;  /* 0x0000000425105825 */ /* 0x002fcc00078e0010 */
[----:B------:R1:W5:Y:S01]  /*0d00*/  @P5 LDG.E.CONSTANT R16, desc[UR10][R16.64] ;  /* 0x0000000a10105981 */ /* 0x000362000c1e9900 */
[----:B------:R-:W0:Y:S01]  /*0d10*/  S2UR UR9, SR_CgaCtaId ;  /* 0x00000000000979c3 */ /* 0x000e220000008800 */
[----:B------:R-:W-:Y:S02]  /*0d20*/  UMOV UR8, 0x400 ;  /* 0x0000040000087882 */ /* 0x000fe40000000000 */
[----:B0-----:R-:W-:-:S06]  /*0d30*/  ULEA UR8, UR9, UR8, 0x18 ;  /* 0x0000000809087291 */ /* 0x001fcc000f8ec0ff */
[----:B------:R-:W-:-:S05]  /*0d40*/  @!P0 MOV R39, UR8 ;  /* 0x0000000800278c02 */ /* 0x000fca0008000f00 */
[----:B------:R-:W-:Y:S01]  /*0d50*/  @!P0 IMAD R37, R22, 0x84, R39 ;  /* 0x0000008416258824 */ /* 0x000fe200078e0227 */
[----:B------:R-:W-:-:S05]  /*0d60*/  @P0 MOV R39, UR8 ;  /* 0x0000000800270c02 */ /* 0x000fca0008000f00 */
[--C-:B------:R-:W-:Y:S02]  /*0d70*/  @P0 IMAD R43, R22, 0x84, R39.reuse ;  /* 0x00000084162b0824 */ /* 0x100fe400078e0227 */
[C-C-:B------:R-:W-:Y:S02]  /*0d80*/  @!P1 IMAD R22, R24.reuse, 0x84, R39.reuse ;  /* 0x0000008418169824 */ /* 0x140fe400078e0227 */
[--C-:B------:R-:W-:Y:S01]  /*0d90*/  @P1 IMAD R24, R24, 0x84, R39.reuse ;  /* 0x0000008418181824 */ /* 0x100fe200078e0227 */
[----:B------:R-:W-:Y:S01]  /*0da0*/  @!P0 LEA R37, R26, R37, 0x2 ;  /* 0x000000251a258211 */ /* 0x000fe200078e10ff */
[--C-:B-1----:R-:W-:Y:S01]  /*0db0*/  @!P4 IMAD R17, R30, 0x84, R39.reuse ;  /* 0x000000841e11c824 */ /* 0x102fe200078e0227 */
[----:B------:R-:W-:Y:S01]  /*0dc0*/  @P0 LEA R26, R26, R43, 0x2 ;  /* 0x0000002b1a1a0211 */ /* 0x000fe200078e10ff */
[--C-:B------:R-:W-:Y:S01]  /*0dd0*/  @P4 IMAD R21, R30, 0x84, R39.reuse ;  /* 0x000000841e154824 */ /* 0x100fe200078e0227 */
[C---:B------:R-:W-:Y:S01]  /*0de0*/  @!P1 LEA R22, R31.reuse, R22, 0x2 ;  /* 0x000000161f169211 */ /* 0x040fe200078e10ff */
[C-C-:B------:R-:W-:Y:S01]  /*0df0*/  @!P5 IMAD R19, R28.reuse, 0x84, R39.reuse ;  /* 0x000000841c13d824 */ /* 0x140fe200078e0227 */
[----:B------:R-:W-:Y:S01]  /*0e00*/  @P1 LEA R31, R31, R24, 0x2 ;  /* 0x000000181f1f1211 */ /* 0x000fe200078e10ff */
[----:B------:R-:W-:Y:S01]  /*0e10*/  @P5 IMAD R39, R28, 0x84, R39 ;  /* 0x000000841c275824 */ /* 0x000fe200078e0227 */
[----:B------:R-:W-:-:S02]  /*0e20*/  @!P4 LEA R17, R34, R17, 0x2 ;  /* 0x000000112211c211 */ /* 0x000fc400078e10ff */
[----:B------:R-:W-:Y:S02]  /*0e30*/  @P4 LEA R21, R34, R21, 0x2 ;  /* 0x0000001522154211 */ /* 0x000fe400078e10ff */
[C---:B------:R-:W-:Y:S02]  /*0e40*/  @!P5 LEA R19, R14.reuse, R19, 0x2 ;  /* 0x000000130e13d211 */ /* 0x040fe400078e10ff */
[----:B------:R-:W-:Y:S02]  /*0e50*/  @P5 LEA R39, R14, R39, 0x2 ;  /* 0x000000270e275211 */ /* 0x000fe400078e10ff */
[----:B------:R-:W-:-:S04]  /*0e60*/  IADD3 R29, PT, PT, R60, R29, R60 ;  /* 0x0000001d3c1d7210 */ /* 0x000fc80007ffe03c */
[C---:B------:R-:W-:Y:S02]  /*0e70*/  IADD3 R29, PT, PT, R60.reuse, R29, R60 ;  /* 0x0000001d3c1d7210 */ /* 0x040fe40007ffe03c */
[C---:B------:R-:W-:Y:S02]  /*0e80*/  LEA R23, R60.reuse, R23, 0x2 ;  /* 0x000000173c177211 */ /* 0x040fe400078e10ff */
[C---:B------:R-:W-:Y:S02]  /*0e90*/  LEA R27, R60.reuse, R27, 0x2 ;  /* 0x0000001b3c1b7211 */ /* 0x040fe400078e10ff */
[----:B------:R-:W-:Y:S01]  /*0ea0*/  LEA R25, R60, R25, 0x2 ;  /* 0x000000193c197211 */ /* 0x000fe200078e10ff */
[----:B--2---:R0:W-:Y:S04]  /*0eb0*/  @!P0 STS [R37], R36 ;  /* 0x0000002425008388 */ /* 0x0041e80000000800 */
[----:B------:R0:W-:Y:S04]  /*0ec0*/  @P0 STS [R26], RZ ;  /* 0x000000ff1a000388 */ /* 0x0001e80000000800 */
[----:B------:R0:W-:Y:S04]  /*0ed0*/  @!P1 STS [R22], RZ ;  /* 0x000000ff16009388 */ /* 0x0001e80000000800 */
[----:B----4-:R0:W-:Y:S04]  /*0ee0*/  @P1 STS [R31], R20 ;  /* 0x000000141f001388 */ /* 0x0101e80000000800 */
[----:B------:R0:W-:Y:S01]  /*0ef0*/  @!P4 STS [R17], RZ ;  /* 0x000000ff1100c388 */ /* 0x0001e20000000800 */
[----:B------:R-:W-:-:S03]  /*0f00*/  ISETP.GE.U32.AND P0, PT, R29, 0x800, PT ;  /* 0x000008001d00780c */ /* 0x000fc60003f06070 */
[----:B---3--:R0:W-:Y:S04]  /*0f10*/  @P4 STS [R21], R18 ;  /* 0x0000001215004388 */ /* 0x0081e80000000800 */
[----:B------:R0:W-:Y:S04]  /*0f20*/  @!P5 STS [R19], RZ ;  /* 0x000000ff1300d388 */ /* 0x0001e80000000800 */
[----:B-----5:R0:W-:Y:S02]  /*0f30*/  @P5 STS [R39], R16 ;  /* 0x0000001027005388 */ /* 0x0201e40000000800 */
[----:B------:R-:W-:Y:S05]  /*0f40*/  @!P0 BRA `(.L_x_11) ;  /* 0xfffffff800d08947 */ /* 0x000fea000383ffff */
.L_x_10:
[----:B------:R-:W-:Y:S05]  /*0f50*/  BSYNC.RECONVERGENT B1 ;  /* 0x0000000000017941 */ /* 0x000fea0003800200 */
.L_x_9:
[----:B------:R-:W-:Y:S01]  /*0f60*/  BSSY.RECONVERGENT B1, `(.L_x_12) ;  /* 0x0000056000017945 */ /* 0x000fe20003800200 */
[----:B0-----:R-:W-:-:S03]  /*0f70*/  MOV R21, R59 ;  /* 0x0000003b00157202 */ /* 0x001fc60000000f00 */
[----:B------:R-:W-:Y:S05]  /*0f80*/  @!P2 BRA `(.L_x_13) ;  /* 0x00000004004ca947 */ /* 0x000fea0003800000 */
[----:B------:R-:W0:Y:S01]  /*0f90*/  LDC R20, c[0x0][0x3ac] ;  /* 0x0000eb00ff147b82 */ /* 0x000e220000000800 */
[----:B------:R-:W-:Y:S01]  /*0fa0*/  IADD3 R21, PT, PT, R44, UR4, RZ ;  /* 0x000000042c157c10 */ /* 0x000fe2000fffe0ff */
[----:B------:R-:W-:Y:S01]  /*0fb0*/  BSSY.RECONVERGENT B2, `(.L_x_14) ;  /* 0x0000017000027945 */ /* 0x000fe20003800200 */
[----:B------:R-:W-:-:S05]  /*0fc0*/  HFMA2 R19, -RZ, RZ, 0, 0 ;  /* 0x00000000ff137431 */ /* 0x000fca00000001ff */
[----:B------:R-:W1:Y:S01]  /*0fd0*/  LDC R14, c[0x0][0x3b0] ;  /* 0x0000ec00ff0e7b82 */ /* 0x000e620000000800 */
[----:B0-----:R-:W-:-:S04]  /*0fe0*/  ISETP.GE.AND P0, PT, R11, R20, PT ;  /* 0x000000140b00720c */ /* 0x001fc80003f06270 */
[----:B-1----:R-:W-:-:S13]  /*0ff0*/  ISETP.GE.OR P0, PT, R21, R14, P0 ;  /* 0x0000000e1500720c */ /* 0x002fda0000706670 */
[----:B------:R-:W-:Y:S05]  /*1000*/  @P0 BRA `(.L_x_15) ;  /* 0x0000000000440947 */ /* 0x000fea0003800000 */
[----:B------:R-:W0:Y:S01]  /*1010*/  LDCU.64 UR8, c[0x0][0x388] ;  /* 0x00007100ff0877ac */ /* 0x000e220008000a00 */
[----:B------:R-:W-:-:S05]  /*1020*/  SHF.R.U32.HI R16, RZ, 0x1, R21 ;  /* 0x00000001ff107819 */ /* 0x000fca0000011615 */
[----:B------:R-:W-:-:S05]  /*1030*/  IMAD R16, R11, UR12, R16 ;  /* 0x0000000c0b107c24 */ /* 0x000fca000f8e0210 */
[----:B0-----:R-:W-:Y:S02]  /*1040*/  IADD3 R18, P0, PT, R16, UR8, RZ ;  /* 0x0000000810127c10 */ /* 0x001fe4000ff1e0ff */
[----:B----4-:R-:W0:Y:S02]  /*1050*/  LDC.64 R16, c[0x0][0x390] ;  /* 0x0000e400ff107b82 */ /* 0x010e240000000a00 */
[----:B------:R-:W-:-:S05]  /*1060*/  IADD3.X R19, PT, PT, RZ, UR9, RZ, P0, !PT ;  /* 0x00000009ff137c10 */ /* 0x000fca00087fe4ff */
[----:B------:R-:W2:Y:S01]  /*1070*/  LDG.E.U8.CONSTANT R18, desc[UR10][R18.64] ;  /* 0x0000000a12127981 */ /* 0x000ea2000c1e9100 */
[----:B------:R-:W-:-:S05]  /*1080*/  SHF.R.U32.HI R22, RZ, 0x5, R21 ;  /* 0x00000005ff167819 */ /* 0x000fca0000011615 */
[----:B------:R-:W-:-:S04]  /*1090*/  IMAD R21, R11, UR7, R22 ;  /* 0x000000070b157c24 */ /* 0x000fc8000f8e0216 */
[----:B0-----:R-:W-:-:S06]  /*10a0*/  IMAD.WIDE.U32 R16, R21, 0x4, R16 ;  /* 0x0000000415107825 */ /* 0x001fcc00078e0010 */
[----:B------:R-:W3:Y:S01]  /*10b0*/  LDG.E.CONSTANT R16, desc[UR10][R16.64] ;  /* 0x0000000a10107981 */ /* 0x000ee2000c1e9900 */
[----:B------:R-:W-:Y:S02]  /*10c0*/  LOP3.LUT P0, RZ, R59, 0x40, RZ, 0xc0, !PT ;  /* 0x000000403bff7812 */ /* 0x000fe4000780c0ff */
[----:B--2---:R-:W-:-:S11]  /*10d0*/  SHF.R.U32.HI R21, RZ, 0x4, R18 ;  /* 0x00000004ff157819 */ /* 0x004fd60000011612 */
[----:B------:R-:W-:-:S04]  /*10e0*/  @!P0 LOP3.LUT R21, R18, 0xf, RZ, 0xc0, !PT ;  /* 0x0000000f12158812 */ /* 0x000fc800078ec0ff */
[----:B------:R-:W-:-:S06]  /*10f0*/  SHF.L.U32 R21, R21, 0x2, RZ ;  /* 0x0000000215157819 */ /* 0x000fcc00000006ff */
[----:B------:R-:W3:Y:S02]  /*1100*/  LDC R21, c[0x3][R21] ;  /* 0x00c0000015157b82 */ /* 0x000ee40000000800 */
[----:B---3--:R-:W-:-:S07]  /*1110*/  FMUL R19, R21, R16 ;  /* 0x0000001015137220 */ /* 0x008fce0000400000 */
.L_x_15:
[----:B------:R-:W-:Y:S05]  /*1120*/  BSYNC.RECONVERGENT B2 ;  /* 0x0000000000027941 */ /* 0x000fea0003800200 */
.L_x_14:
[----:B------:R0:W-:Y:S01]  /*1130*/  STS [R10], R19 ;  /* 0x000000130a007388 */ /* 0x0001e20000000800 */
[----:B------:R-:W-:Y:S02]  /*1140*/  ISETP.NE.AND P0, PT, R56, 0x1, PT ;  /* 0x000000013800780c */ /* 0x000fe40003f05270 */
[----:B------:R-:W-:-:S11]  /*1150*/  MOV R21, R58 ;  /* 0x0000003a00157202 */ /* 0x000fd60000000f00 */
[----:B0-----:R-:W-:Y:S05]  /*1160*/  @!P0 BRA `(.L_x_13) ;  /* 0x0000000000d48947 */ /* 0x001fea0003800000 */
[----:B------:R-:W-:Y:S01]  /*1170*/  ISETP.GE.AND P0, PT, R7, R20, PT ;  /* 0x000000140700720c */ /* 0x000fe20003f06270 */
[----:B------:R-:W-:Y:S01]  /*1180*/  BSSY.RECONVERGENT B2, `(.L_x_16) ;  /* 0x0000016000027945 */ /* 0x000fe20003800200 */
[----:B------:R-:W-:Y:S01]  /*1190*/  IADD3 R21, PT, PT, R9, UR4, RZ ;  /* 0x0000000409157c10 */ /* 0x000fe2000fffe0ff */
[----:B------:R-:W-:-:S03]  /*11a0*/  HFMA2 R19, -RZ, RZ, 0, 0 ;  /* 0x00000000ff137431 */ /* 0x000fc600000001ff */
[----:B------:R-:W-:-:S13]  /*11b0*/  ISETP.GE.OR P0, PT, R21, R14, P0 ;  /* 0x0000000e1500720c */ /* 0x000fda0000706670 */
        /* <DEDUP_REMOVED lines=18> */
.L_x_17:
[----:B------:R-:W-:Y:S05]  /*12e0*/  BSYNC.RECONVERGENT B2 ;  /* 0x0000000000027941 */ /* 0x000fea0003800200 */
.L_x_16:
[----:B------:R0:W-:Y:S01]  /*12f0*/  STS [R2], R19 ;  /* 0x0000001302007388 */ /* 0x0001e20000000800 */
[----:B------:R-:W-:Y:S02]  /*1300*/  ISETP.NE.AND P0, PT, R56, 0x2, PT ;  /* 0x000000023800780c */ /* 0x000fe40003f05270 */
[----:B------:R-:W-:-:S11]  /*1310*/  MOV R21, R49 ;  /* 0x0000003100157202 */ /* 0x000fd60000000f00 */
[----:B0-----:R-:W-:Y:S05]  /*1320*/  @!P0 BRA `(.L_x_13) ;  /* 0x0000000000648947 */ /* 0x001fea0003800000 */
[----:B------:R-:W-:Y:S02]  /*1330*/  ISETP.GE.AND P0, PT, R8, R20, PT ;  /* 0x000000140800720c */ /* 0x000fe40003f06270 */
[----:B------:R-:W-:-:S04]  /*1340*/  IADD3 R23, PT, PT, R3, UR4, RZ ;  /* 0x0000000403177c10 */ /* 0x000fc8000fffe0ff */
[----:B------:R-:W-:-:S13]  /*1350*/  ISETP.LT.AND P0, PT, R23, R14, !P0 ;  /* 0x0000000e1700720c */ /* 0x000fda0004701270 */
[----:B------:R0:W-:Y:S01]  /*1360*/  @!P0 STS [R5], RZ ;  /* 0x000000ff05008388 */ /* 0x0001e20000000800 */
[----:B------:R-:W-:Y:S01]  /*1370*/  @!P0 MOV R21, R45 ;  /* 0x0000002d00158202 */ /* 0x000fe20000000f00 */
[----:B------:R-:W-:Y:S06]  /*1380*/  @!P0 BRA `(.L_x_13) ;  /* 0x00000000004c8947 */ /* 0x000fec0003800000 */
[----:B------:R-:W1:Y:S01]  /*1390*/  LDCU.64 UR8, c[0x0][0x388] ;  /* 0x00007100ff0877ac */ /* 0x000e620008000a00 */
[----:B----4-:R-:W-:-:S05]  /*13a0*/  SHF.R.U32.HI R17, RZ, 0x1, R23 ;  /* 0x00000001ff117819 */ /* 0x010fca0000011617 */
[----:B------:R-:W-:-:S05]  /*13b0*/  IMAD R17, R8, UR12, R17 ;  /* 0x0000000c08117c24 */ /* 0x000fca000f8e0211 */
[----:B-1----:R-:W-:Y:S02]  /*13c0*/  IADD3 R18, P0, PT, R17, UR8, RZ ;  /* 0x0000000811127c10 */ /* 0x002fe4000ff1e0ff */
[----:B------:R-:W1:Y:S02]  /*13d0*/  LDC.64 R16, c[0x0][0x390] ;  /* 0x0000e400ff107b82 */ /* 0x000e640000000a00 */
[----:B------:R-:W-:-:S05]  /*13e0*/  IADD3.X R19, PT, PT, RZ, UR9, RZ, P0, !PT ;  /* 0x00000009ff137c10 */ /* 0x000fca00087fe4ff */
[----:B------:R-:W2:Y:S01]  /*13f0*/  LDG.E.U8.CONSTANT R18, desc[UR10][R18.64] ;  /* 0x0000000a12127981 */ /* 0x000ea2000c1e9100 */
[----:B------:R-:W-:-:S05]  /*1400*/  SHF.R.U32.HI R21, RZ, 0x5, R23 ;  /* 0x00000005ff157819 */ /* 0x000fca0000011617 */
[----:B------:R-:W-:-:S04]  /*1410*/  IMAD R21, R8, UR7, R21 ;  /* 0x0000000708157c24 */ /* 0x000fc8000f8e0215 */
[----:B-1----:R-:W-:-:S06]  /*1420*/  IMAD.WIDE.U32 R16, R21, 0x4, R16 ;  /* 0x0000000415107825 */ /* 0x002fcc00078e0010 */
[----:B------:R-:W3:Y:S01]  /*1430*/  LDG.E.CONSTANT R17, desc[UR10][R16.64] ;  /* 0x0000000a10117981 */ /* 0x000ee2000c1e9900 */
[----:B------:R-:W-:Y:S02]  /*1440*/  LOP3.LUT P0, RZ, R49, 0x40, RZ, 0xc0, !PT ;  /* 0x0000004031ff7812 */ /* 0x000fe4000780c0ff */
[----:B------:R-:W-:Y:S02]  /*1450*/  MOV R21, R45 ;  /* 0x0000002d00157202 */ /* 0x000fe40000000f00 */
[----:B--2---:R-:W-:-:S09]  /*1460*/  SHF.R.U32.HI R14, RZ, 0x4, R18 ;  /* 0x00000004ff0e7819 */ /* 0x004fd20000011612 */
[----:B------:R-:W-:-:S04]  /*1470*/  @!P0 LOP3.LUT R14, R18, 0xf, RZ, 0xc0, !PT ;  /* 0x0000000f120e8812 */ /* 0x000fc800078ec0ff */
[----:B------:R-:W-:-:S06]  /*1480*/  SHF.L.U32 R14, R14, 0x2, RZ ;  /* 0x000000020e0e7819 */ /* 0x000fcc00000006ff */
[----:B------:R-:W3:Y:S02]  /*1490*/  LDC R14, c[0x3][R14] ;  /* 0x00c000000e0e7b82 */ /* 0x000ee40000000800 */
[----:B---3--:R-:W-:-:S05]  /*14a0*/  FMUL R18, R14, R17 ;  /* 0x000000110e127220 */ /* 0x008fca0000400000 */
[----:B------:R1:W-:Y:S02]  /*14b0*/  STS [R5], R18 ;  /* 0x0000001205007388 */ /* 0x0003e40000000800 */
.L_x_13:
[----:B------:R-:W-:Y:S05]  /*14c0*/  BSYNC.RECONVERGENT B1 ;  /* 0x0000000000017941 */ /* 0x000fea0003800200 */
.L_x_12:
[----:B------:R-:W-:Y:S05]  /*14d0*/  @!P3 BRA `(.L_x_2) ;  /* 0x00000008003cb947 */ /* 0x000fea0003800000 */
.L_x_27:
[----:B--2-4-:R-:W2:Y:S01]  /*14e0*/  LDC R39, c[0x0][0x3ac] ;  /* 0x0000eb00ff277b82 */ /* 0x014ea20000000800 */
[----:B-1----:R-:W-:Y:S01]  /*14f0*/  LOP3.LUT R27, R21, 0x3f, RZ, 0xc0, !PT ;  /* 0x0000003f151b7812 */ /* 0x002fe200078ec0ff */
[----:B------:R-:W-:Y:S01]  /*1500*/  BSSY.RECONVERGENT B1, `(.L_x_18) ;  /* 0x0000029000017945 */ /* 0x000fe20003800200 */
[----:B------:R-:W-:Y:S02]  /*1510*/  SHF.R.U32.HI R25, RZ, 0x6, R21 ;  /* 0x00000006ff197819 */ /* 0x000fe40000011615 */
[----:B------:R-:W-:Y:S02]  /*1520*/  IADD3 R29, PT, PT, R27, UR6, RZ ;  /* 0x000000061b1d7c10 */ /* 0x000fe4000fffe0ff */
[----:B------:R-:W-:Y:S01]  /*1530*/  IADD3 R23, PT, PT, R25, UR4, RZ ;  /* 0x0000000419177c10 */ /* 0x000fe2000fffe0ff */
[----:B---3--:R-:W3:Y:S01]  /*1540*/  LDC R34, c[0x0][0x3b0] ;  /* 0x0000ec00ff227b82 */ /* 0x008ee20000000800 */
[----:B--2---:R-:W-:-:S04]  /*1550*/  ISETP.GE.AND P0, PT, R29, R39, PT ;  /* 0x000000271d00720c */ /* 0x004fc80003f06270 */
[----:B---3--:R-:W-:-:S13]  /*1560*/  ISETP.GE.OR P0, PT, R23, R34, P0 ;  /* 0x000000221700720c */ /* 0x008fda0000706670 */
[----:B0-----:R-:W-:Y:S05]  /*1570*/  @P0 BRA `(.L_x_19) ;  /* 0x0000000000640947 */ /* 0x001fea0003800000 */
[----:B------:R-:W-:Y:S01]  /*1580*/  SHF.R.U32.HI R14, RZ, 0x1, R23 ;  /* 0x00000001ff0e7819 */ /* 0x000fe20000011617 */
[----:B----4-:R-:W2:Y:S04]  /*1590*/  LDC.64 R16, c[0x0][0x390] ;  /* 0x0000e400ff107b82 */ /* 0x010ea80000000a00 */
[----:B------:R-:W-:-:S05]  /*15a0*/  IMAD R14, R29, UR12, R14 ;  /* 0x0000000c1d0e7c24 */ /* 0x000fca000f8e020e */
[----:B-1----:R-:W-:-:S04]  /*15b0*/  IADD3 R18, P0, PT, R14, UR16, RZ ;  /* 0x000000100e127c10 */ /* 0x002fc8000ff1e0ff */
[----:B------:R-:W-:-:S05]  /*15c0*/  IADD3.X R19, PT, PT, RZ, UR17, RZ, P0, !PT ;  /* 0x00000011ff137c10 */ /* 0x000fca00087fe4ff */
[----:B------:R-:W3:Y:S01]  /*15d0*/  LDG.E.U8.CONSTANT R18, desc[UR10][R18.64] ;  /* 0x0000000a12127981 */ /* 0x000ee2000c1e9100 */
[----:B------:R-:W-:-:S05]  /*15e0*/  SHF.R.U32.HI R14, RZ, 0x5, R23 ;  /* 0x00000005ff0e7819 */ /* 0x000fca0000011617 */
[----:B------:R-:W-:-:S04]  /*15f0*/  IMAD R23, R29, UR7, R14 ;  /* 0x000000071d177c24 */ /* 0x000fc8000f8e020e */
[----:B--2---:R-:W-:-:S06]  /*1600*/  IMAD.WIDE.U32 R16, R23, 0x4, R16 ;  /* 0x0000000417107825 */ /* 0x004fcc00078e0010 */
[----:B------:R1:W2:Y:S01]  /*1610*/  LDG.E.CONSTANT R17, desc[UR10][R16.64] ;  /* 0x0000000a10117981 */ /* 0x0002a2000c1e9900 */
[----:B------:R-:W-:Y:S01]  /*1620*/  LOP3.LUT P0, RZ, R21, 0x40, RZ, 0xc0, !PT ;  /* 0x0000004015ff7812 */ /* 0x000fe2000780c0ff */
[----:B------:R-:W4:Y:S01]  /*1630*/  S2UR UR9, SR_CgaCtaId ;  /* 0x00000000000979c3 */ /* 0x000f220000008800 */
[----:B------:R-:W-:Y:S02]  /*1640*/  UMOV UR8, 0x400 ;  /* 0x0000040000087882 */ /* 0x000fe40000000000 */
[----:B------:R-:W-:-:S04]  /*1650*/  UIADD3 UR8, UPT, UPT, UR8, 0x2100, URZ ;  /* 0x0000210008087890 */ /* 0x000fc8000fffe0ff */
[----:B----4-:R-:W-:Y:S01]  /*1660*/  ULEA UR8, UR9, UR8, 0x18 ;  /* 0x0000000809087291 */ /* 0x010fe2000f8ec0ff */
[----:B---3--:R-:W-:-:S04]  /*1670*/  SHF.R.U32.HI R14, RZ, 0x4, R18 ;  /* 0x00000004ff0e7819 */ /* 0x008fc80000011612 */
[----:B------:R-:W-:-:S04]  /*1680*/  @!P0 LOP3.LUT R14, R18, 0xf, RZ, 0xc0, !PT ;  /* 0x0000000f120e8812 */ /* 0x000fc800078ec0ff */
[----:B------:R-:W-:Y:S02]  /*1690*/  SHF.L.U32 R20, R14, 0x2, RZ ;  /* 0x000000020e147819 */ /* 0x000fe400000006ff */
[----:B------:R-:W-:-:S04]  /*16a0*/  MOV R14, UR8 ;  /* 0x00000008000e7c02 */ /* 0x000fc80008000f00 */
[----:B------:R-:W2:Y:S01]  /*16b0*/  LDC R20, c[0x3][R20] ;  /* 0x00c0000014147b82 */ /* 0x000ea20000000800 */
[----:B-1----:R-:W-:-:S05]  /*16c0*/  IMAD R16, R25, 0x104, R14 ;  /* 0x0000010419107824 */ /* 0x002fca00078e020e */
[----:B------:R-:W-:Y:S01]  /*16d0*/  LEA R16, R27, R16, 0x2 ;  /* 0x000000101b107211 */ /* 0x000fe200078e10ff */
[----:B--2---:R-:W-:-:S05]  /*16e0*/  FMUL R17, R20, R17 ;  /* 0x0000001114117220 */ /* 0x004fca0000400000 */
[----:B------:R3:W-:Y:S01]  /*16f0*/  STS [R16], R17 ;  /* 0x0000001110007388 */ /* 0x0007e20000000800 */
[----:B------:R-:W-:Y:S05]  /*1700*/  BRA `(.L_x_20) ;  /* 0x0000000000207947 */ /* 0x000fea0003800000 */
.L_x_19:
[----:B------:R-:W2:Y:S01]  /*1710*/  S2UR UR9, SR_CgaCtaId ;  /* 0x00000000000979c3 */ /* 0x000ea20000008800 */
[----:B------:R-:W-:Y:S02]  /*1720*/  UMOV UR8, 0x400 ;  /* 0x0000040000087882 */ /* 0x000fe40000000000 */
[----:B------:R-:W-:-:S04]  /*1730*/  UIADD3 UR8, UPT, UPT, UR8, 0x2100, URZ ;  /* 0x0000210008087890 */ /* 0x000fc8000fffe0ff */
[----:B--2---:R-:W-:-:S06]  /*1740*/  ULEA UR8, UR9, UR8, 0x18 ;  /* 0x0000000809087291 */ /* 0x004fcc000f8ec0ff */
[----:B------:R-:W-:-:S05]  /*1750*/  MOV R14, UR8 ;  /* 0x00000008000e7c02 */ /* 0x000fca0008000f00 */
[----:B------:R-:W-:-:S05]  /*1760*/  IMAD R16, R25, 0x104, R14 ;  /* 0x0000010419107824 */ /* 0x000fca00078e020e */
[----:B------:R-:W-:-:S05]  /*1770*/  LEA R16, R27, R16, 0x2 ;  /* 0x000000101b107211 */ /* 0x000fca00078e10ff */
[----:B------:R2:W-:Y:S02]  /*1780*/  STS [R16], RZ ;  /* 0x000000ff10007388 */ /* 0x0005e40000000800 */
.L_x_20:
[----:B------:R-:W-:Y:S05]  /*1790*/  BSYNC.RECONVERGENT B1 ;  /* 0x0000000000017941 */ /* 0x000fea0003800200 */
.L_x_18:
[----:B------:R-:W-:Y:S01]  /*17a0*/  IADD3 R31, PT, PT, R60, R21, RZ ;  /* 0x000000153c1f7210 */ /* 0x000fe20007ffe0ff */
[----:B------:R-:W-:Y:S03]  /*17b0*/  BSSY.RECONVERGENT B1, `(.L_x_21) ;  /* 0x000002d000017945 */ /* 0x000fe60003800200 */
[----:B------:R-:W-:Y:S02]  /*17c0*/  LOP3.LUT R30, R31, 0x3f, RZ, 0xc0, !PT ;  /* 0x0000003f1f1e7812 */ /* 0x000fe400078ec0ff */
[----:B------:R-:W-:Y:S02]  /*17d0*/  SHF.R.U32.HI R37, RZ, 0x6, R31 ;  /* 0x00000006ff257819 */ /* 0x000fe4000001161f */
[----:B------:R-:W-:Y:S02]  /*17e0*/  IADD3 R36, PT, PT, R30, UR6, RZ ;  /* 0x000000061e247c10 */ /* 0x000fe4000fffe0ff */
[----:B------:R-:W-:-:S02]  /*17f0*/  IADD3 R43, PT, PT, R37, UR4, RZ ;  /* 0x00000004252b7c10 */ /* 0x000fc4000fffe0ff */
[----:B------:R-:W-:Y:S02]  /*1800*/  ISETP.GE.AND P0, PT, R36, R39, PT ;  /* 0x000000272400720c */ /* 0x000fe40003f06270 */
[----:B------:R-:W-:Y:S02]  /*1810*/  IADD3 R25, PT, PT, R60, R31, RZ ;  /* 0x0000001f3c197210 */ /* 0x000fe40007ffe0ff */
[----:B------:R-:W-:Y:S02]  /*1820*/  ISETP.LT.AND P0, PT, R43, R34, !P0 ;  /* 0x000000222b00720c */ /* 0x000fe40004701270 */
[----:B------:R-:W-:Y:S02]  /*1830*/  LOP3.LUT R26, R25, 0x3f, RZ, 0xc0, !PT ;  /* 0x0000003f191a7812 */ /* 0x000fe400078ec0ff */
[----:B------:R-:W-:Y:S02]  /*1840*/  SHF.R.U32.HI R27, RZ, 0x6, R25 ;  /* 0x00000006ff1b7819 */ /* 0x000fe40000011619 */
[----:B------:R-:W-:-:S02]  /*1850*/  IADD3 R28, PT, PT, R26, UR6, RZ ;  /* 0x000000061a1c7c10 */ /* 0x000fc4000fffe0ff */
[----:B------:R-:W-:Y:S02]  /*1860*/  IADD3 R29, PT, PT, R27, UR4, RZ ;  /* 0x000000041b1d7c10 */ /* 0x000fe4000fffe0ff */
[----:B------:R-:W-:Y:S02]  /*1870*/  ISETP.GE.AND P1, PT, R28, R39, PT ;  /* 0x000000271c00720c */ /* 0x000fe40003f26270 */
[----:B------:R-:W-:Y:S01]  /*1880*/  IADD3 R21, PT, PT, R60, R25, RZ ;  /* 0x000000193c157210 */ /* 0x000fe20007ffe0ff */
[----:B---34-:R-:W-:Y:S01]  /*1890*/  @!P0 IMAD R17, R37, 0x104, R14 ;  /* 0x0000010425118824 */ /* 0x018fe200078e020e */
[----:B------:R-:W-:Y:S02]  /*18a0*/  ISETP.LT.AND P1, PT, R29, R34, !P1 ;  /* 0x000000221d00720c */ /* 0x000fe40004f21270 */
[----:B------:R-:W-:Y:S02]  /*18b0*/  LOP3.LUT R20, R21, 0x3f, RZ, 0xc0, !PT ;  /* 0x0000003f15147812 */ /* 0x000fe400078ec0ff */
[----:B------:R-:W-:-:S02]  /*18c0*/  @!P0 LEA R17, R30, R17, 0x2 ;  /* 0x000000111e118211 */ /* 0x000fc400078e10ff */
[----:B------:R-:W-:Y:S02]  /*18d0*/  IADD3 R22, PT, PT, R20, UR6, RZ ;  /* 0x0000000614167c10 */ /* 0x000fe4000fffe0ff */
[----:B------:R-:W-:Y:S01]  /*18e0*/  SHF.R.U32.HI R23, RZ, 0x6, R21 ;  /* 0x00000006ff177819 */ /* 0x000fe20000011615 */
[----:B------:R3:W-:Y:S01]  /*18f0*/  @!P0 STS [R17], RZ ;  /* 0x000000ff11008388 */ /* 0x0007e20000000800 */
[----:B------:R-:W-:Y:S02]  /*1900*/  ISETP.GE.AND P2, PT, R22, R39, PT ;  /* 0x000000271600720c */ /* 0x000fe40003f46270 */
[----:B------:R-:W-:Y:S01]  /*1910*/  IADD3 R24, PT, PT, R23, UR4, RZ ;  /* 0x0000000417187c10 */ /* 0x000fe2000fffe0ff */
[----:B------:R-:W-:-:S03]  /*1920*/  @!P1 IMAD R39, R27, 0x104, R14 ;  /* 0x000001041b279824 */ /* 0x000fc600078e020e */
[----:B------:R-:W-:Y:S01]  /*1930*/  ISETP.LT.AND P2, PT, R24, R34, !P2 ;  /* 0x000000221800720c */ /* 0x000fe20005741270 */
[----:B---3--:R-:W-:-:S12]  /*1940*/  @!P0 BRA `(.L_x_22) ;  /* 0x00000000004c8947 */ /* 0x008fd80003800000 */
[----:B------:R-:W-:-:S05]  /*1950*/  SHF.R.U32.HI R17, RZ, 0x1, R43 ;  /* 0x00000001ff117819 */ /* 0x000fca000001162b */
[----:B------:R-:W-:-:S05]  /*1960*/  IMAD R17, R36, UR12, R17 ;  /* 0x0000000c24117c24 */ /* 0x000fca000f8e0211 */
[----:B-1----:R-:W-:Y:S02]  /*1970*/  IADD3 R18, P0, PT, R17, UR16, RZ ;  /* 0x0000001011127c10 */ /* 0x002fe4000ff1e0ff */
[----:B--2---:R-:W1:Y:S02]  /*1980*/  LDC.64 R16, c[0x0][0x390] ;  /* 0x0000e400ff107b82 */ /* 0x004e640000000a00 */
[----:B------:R-:W-:-:S05]  /*1990*/  IADD3.X R19, PT, PT, RZ, UR17, RZ, P0, !PT ;  /* 0x00000011ff137c10 */ /* 0x000fca00087fe4ff */
[----:B------:R-:W2:Y:S01]  /*19a0*/  LDG.E.U8.CONSTANT R18, desc[UR10][R18.64] ;  /* 0x0000000a12127981 */ /* 0x000ea2000c1e9100 */
[----:B------:R-:W-:-:S05]  /*19b0*/  SHF.R.U32.HI R43, RZ, 0x5, R43 ;  /* 0x00000005ff2b7819 */ /* 0x000fca000001162b */
[----:B------:R-:W-:-:S04]  /*19c0*/  IMAD R43, R36, UR7, R43 ;  /* 0x00000007242b7c24 */ /* 0x000fc8000f8e022b */
[----:B-1----:R-:W-:-:S06]  /*19d0*/  IMAD.WIDE.U32 R16, R43, 0x4, R16 ;  /* 0x000000042b107825 */ /* 0x002fcc00078e0010 */
[----:B------:R-:W3:Y:S01]  /*19e0*/  LDG.E.CONSTANT R16, desc[UR10][R16.64] ;  /* 0x0000000a10107981 */ /* 0x000ee2000c1e9900 */
[----:B------:R-:W-:Y:S01]  /*19f0*/  LOP3.LUT P0, RZ, R31, 0x40, RZ, 0xc0, !PT ;  /* 0x000000401fff7812 */ /* 0x000fe2000780c0ff */
[----:B------:R-:W-:-:S05]  /*1a00*/  IMAD R37, R37, 0x104, R14 ;  /* 0x0000010425257824 */ /* 0x000fca00078e020e */
[----:B------:R-:W-:Y:S02]  /*1a10*/  LEA R37, R30, R37, 0x2 ;  /* 0x000000251e257211 */ /* 0x000fe400078e10ff */
[----:B--2---:R-:W-:-:S05]  /*1a20*/  SHF.R.U32.HI R31, RZ, 0x4, R18 ;  /* 0x00000004ff1f7819 */ /* 0x004fca0000011612 */
[----:B------:R-:W-:-:S04]  /*1a30*/  @!P0 LOP3.LUT R31, R18, 0xf, RZ, 0xc0, !PT ;  /* 0x0000000f121f8812 */ /* 0x000fc800078ec0ff */
[----:B------:R-:W-:-:S06]  /*1a40*/  SHF.L.U32 R31, R31, 0x2, RZ ;  /* 0x000000021f1f7819 */ /* 0x000fcc00000006ff */
[----:B------:R-:W3:Y:S02]  /*1a50*/  LDC R31, c[0x3][R31] ;  /* 0x00c000001f1f7b82 */ /* 0x000ee40000000800 */
[----:B---3--:R-:W-:-:S05]  /*1a60*/  FMUL R18, R31, R16 ;  /* 0x000000101f127220 */ /* 0x008fca0000400000 */
[----:B------:R3:W-:Y:S02]  /*1a70*/  STS [R37], R18 ;  /* 0x0000001225007388 */ /* 0x0007e40000000800 */
.L_x_22:
[----:B------:R-:W-:Y:S05]  /*1a80*/  BSYNC.RECONVERGENT B1 ;  /* 0x0000000000017941 */ /* 0x000fea0003800200 */
.L_x_21:
[----:B------:R-:W-:Y:S01]  /*1a90*/  @!P1 LEA R39, R26, R39, 0x2 ;  /* 0x000000271a279211 */ /* 0x000fe200078e10ff */
[----:B------:R-:W-:Y:S01]  /*1aa0*/  @!P2 IMAD R17, R23, 0x104, R14 ;  /* 0x000001041711a824 */ /* 0x000fe200078e020e */
[----:B------:R-:W-:Y:S03]  /*1ab0*/  BSSY.RECONVERGENT B1, `(.L_x_23) ;  /* 0x0000017000017945 */ /* 0x000fe60003800200 */
[----:B------:R4:W-:Y:S01]  /*1ac0*/  @!P1 STS [R39], RZ ;  /* 0x000000ff27009388 */ /* 0x0009e20000000800 */
[----:B------:R-:W-:Y:S01]  /*1ad0*/  @!P2 LEA R30, R20, R17, 0x2 ;  /* 0x00000011141ea211 */ /* 0x000fe200078e10ff */
[----:B------:R-:W-:Y:S06]  /*1ae0*/  @!P1 BRA `(.L_x_24) ;  /* 0x00000000004c9947 */ /* 0x000fec0003800000 */
[----:B------:R-:W-:-:S05]  /*1af0*/  SHF.R.U32.HI R17, RZ, 0x1, R29 ;  /* 0x00000001ff117819 */ /* 0x000fca000001161d */
[----:B------:R-:W-:-:S05]  /*1b00*/  IMAD R17, R28, UR12, R17 ;  /* 0x0000000c1c117c24 */ /* 0x000fca000f8e0211 */
[----:B-1-3--:R-:W-:Y:S02]  /*1b10*/  IADD3 R18, P0, PT, R17, UR16, RZ ;  /* 0x0000001011127c10 */ /* 0x00afe4000ff1e0ff */
        /* <DEDUP_REMOVED lines=16> */
.L_x_24:
[----:B------:R-:W-:Y:S05]  /*1c20*/  BSYNC.RECONVERGENT B1 ;  /* 0x0000000000017941 */ /* 0x000fea0003800200 */
.L_x_23:
[----:B------:R0:W-:Y:S01]  /*1c30*/  @!P2 STS [R30], RZ ;  /* 0x000000ff1e00a388 */ /* 0x0001e20000000800 */
[----:B------:R-:W-:Y:S04]  /*1c40*/  BSSY.RECONVERGENT B1, `(.L_x_25) ;  /* 0x0000015000017945 */ /* 0x000fe80003800200 */
[----:B------:R-:W-:Y:S05]  /*1c50*/  @!P2 BRA `(.L_x_26) ;  /* 0x00000000004ca947 */ /* 0x000fea0003800000 */
        /* <DEDUP_REMOVED lines=19> */
.L_x_26:
[----:B------:R-:W-:Y:S05]  /*1d90*/  BSYNC.RECONVERGENT B1 ;  /* 0x0000000000017941 */ /* 0x000fea0003800200 */
.L_x_25:
[----:B------:R-:W-:-:S04]  /*1da0*/  IADD3 R21, PT, PT, R60, R21, RZ ;  /* 0x000000153c157210 */ /* 0x000fc80007ffe0ff */
[----:B------:R-:W-:-:S13]  /*1db0*/  ISETP.GE.U32.AND P0, PT, R21, 0x800, PT ;  /* 0x000008001500780c */ /* 0x000fda0003f06070 */
[----:B------:R-:W-:Y:S05]  /*1dc0*/  @!P0 BRA `(.L_x_27) ;  /* 0xfffffff400c48947 */ /* 0x000fea000383ffff */
.L_x_2:
[----:B0123--:R-:W-:Y:S05]  /*1dd0*/  BSYNC.RECONVERGENT B0 ;  /* 0x0000000000007941 */ /* 0x00ffea0003800200 */
.L_x_1:
[----:B------:R-:W-:Y:S01]  /*1de0*/  BAR.SYNC.DEFER_BLOCKING 0x0 ;  /* 0x0000000000007b1d */ /* 0x000fe20000010000 */
[----:B------:R-:W-:-:S05]  /*1df0*/  UIADD3 UR4, UPT, UPT, UR4, 0x20, URZ ;  /* 0x0000002004047890 */ /* 0x000fca000fffe0ff */
[----:B------:R-:W0:Y:S01]  /*1e00*/  LDCU UR8, c[0x0][0x3b0] ;  /* 0x00007600ff0877ac */ /* 0x000e220008000800 */
[----:B------:R-:W-:Y:S01]  /*1e10*/  LDS.128 R24, [R4] ;  /* 0x0000000004187984 */ /* 0x000fe20000000c00 */
[----:B0-----:R-:W-:-:S03]  /*1e20*/  UISETP.GE.AND UP0, UPT, UR4, UR8, UPT ;  /* 0x000000080400728c */ /* 0x001fc6000bf06270 */
[----:B----4-:R-:W0:Y:S04]  /*1e30*/  LDS.128 R36, [R6] ;  /* 0x0000000006247984 */ /* 0x010e280000000c00 */
[----:B------:R-:W1:Y:S04]  /*1e40*/  LDS.128 R28, [R4+0x80] ;  /* 0x00008000041c7984 */ /* 0x000e680000000c00 */
[----:B------:R-:W2:Y:S04]  /*1e50*/  LDS.128 R16, [R4+0x100] ;  /* 0x0001000004107984 */ /* 0x000ea80000000c00 */
[----:B------:R-:W3:Y:S01]  /*1e60*/  LDS.128 R20, [R4+0x180] ;  /* 0x0001800004147984 */ /* 0x000ee20000000c00 */
[C---:B0-----:R-:W-:Y:S01]  /*1e70*/  FFMA R64, R24.reuse, R36, R35 ;  /* 0x0000002418407223 */ /* 0x041fe20000000023 */
[C---:B------:R-:W-:Y:S01]  /*1e80*/  FFMA R62, R24.reuse, R38, R33 ;  /* 0x00000026183e7223 */ /* 0x040fe20000000021 */
[C---:B------:R-:W-:Y:S01]  /*1e90*/  FFMA R43, R24.reuse, R39, R32 ;  /* 0x00000027182b7223 */ /* 0x040fe20000000020 */
[-C--:B------:R-:W-:Y:S01]  /*1ea0*/  FFMA R42, R24, R37.reuse, R42 ;  /* 0x00000025182a7223 */ /* 0x080fe2000000002a */
[----:B------:R-:W0:Y:S01]  /*1eb0*/  LDS.128 R32, [R6+0x100] ;  /* 0x0001000006207984 */ /* 0x000e220000000c00 */
[C---:B-1----:R-:W-:Y:S01]  /*1ec0*/  FFMA R68, R29.reuse, R36, R68 ;  /* 0x000000241d447223 */ /* 0x042fe20000000044 */
[C---:B------:R-:W-:Y:S01]  /*1ed0*/  FFMA R61, R29.reuse, R37, R76 ;  /* 0x000000251d3d7223 */ /* 0x040fe2000000004c */
[C---:B------:R-:W-:Y:S01]  /*1ee0*/  FFMA R28, R29.reuse, R38, R15 ;  /* 0x000000261d1c7223 */ /* 0x040fe2000000000f */
[----:B------:R-:W-:Y:S01]  /*1ef0*/  FFMA R67, R29, R39, R74 ;  /* 0x000000271d437223 */ /* 0x000fe2000000004a */
[----:B------:R-:W1:Y:S01]  /*1f00*/  LDS R24, [R6+0x110] ;  /* 0x0001100006187984 */ /* 0x000e620000000800 */
[C---:B--2---:R-:W-:Y:S01]  /*1f10*/  FFMA R17, R18.reuse, R36, R13 ;  /* 0x0000002412117223 */ /* 0x044fe2000000000d */
[C---:B------:R-:W-:Y:S01]  /*1f20*/  FFMA R29, R18.reuse, R37, R72 ;  /* 0x00000025121d7223 */ /* 0x040fe20000000048 */
[C---:B------:R-:W-:Y:S01]  /*1f30*/  FFMA R63, R18.reuse, R38, R63 ;  /* 0x00000026123f7223 */ /* 0x040fe2000000003f */
[----:B------:R-:W-:Y:S01]  /*1f40*/  FFMA R69, R18, R39, R70 ;  /* 0x0000002712457223 */ /* 0x000fe20000000046 */
[C---:B---3--:R-:W-:Y:S01]  /*1f50*/  FFMA R18, R23.reuse, R36, R12 ;  /* 0x0000002417127223 */ /* 0x048fe2000000000c */
[C---:B------:R-:W-:Y:S01]  /*1f60*/  FFMA R65, R23.reuse, R37, R40 ;  /* 0x0000002517417223 */ /* 0x040fe20000000028 */
[----:B------:R-:W2:Y:S01]  /*1f70*/  LDS.128 R12, [R4+0x190] ;  /* 0x00019000040c7984 */ /* 0x000ea20000000c00 */
[C---:B------:R-:W-:Y:S01]  /*1f80*/  FFMA R38, R23.reuse, R38, R41 ;  /* 0x0000002617267223 */ /* 0x040fe20000000029 */
[----:B------:R-:W-:-:S02]  /*1f90*/  FFMA R66, R23, R39, R66 ;  /* 0x0000002717427223 */ /* 0x000fc40000000042 */
[----:B------:R-:W3:Y:S04]  /*1fa0*/  LDS.64 R22, [R6+0x208] ;  /* 0x0002080006167984 */ /* 0x000ee80000000a00 */
[----:B------:R-:W4:Y:S01]  /*1fb0*/  LDS.64 R36, [R6+0x210] ;  /* 0x0002100006247984 */ /* 0x000f220000000a00 */
[C---:B0-----:R-:W-:Y:S01]  /*1fc0*/  FFMA R68, R33.reuse, R30, R68 ;  /* 0x0000001e21447223 */ /* 0x041fe20000000044 */
[C---:B------:R-:W-:Y:S01]  /*1fd0*/  FFMA R61, R30.reuse, R34, R61 ;  /* 0x000000221e3d7223 */ /* 0x040fe2000000003d */
[----:B------:R-:W-:Y:S01]  /*1fe0*/  FFMA R28, R30, R35, R28 ;  /* 0x000000231e1c7223 */ /* 0x000fe2000000001c */
[----:B------:R-:W-:Y:S01]  /*1ff0*/  FFMA R39, R33, R25, R64 ;  /* 0x0000001921277223 */ /* 0x000fe20000000040 */
[----:B------:R-:W-:Y:S01]  /*2000*/  FFMA R63, R19, R35, R63 ;  /* 0x00000023133f7223 */ /* 0x000fe2000000003f */
[C---:B-1----:R-:W-:Y:S01]  /*2010*/  FFMA R30, R24.reuse, R30, R67 ;  /* 0x0000001e181e7223 */ /* 0x042fe20000000043 */
[-C--:B------:R-:W-:Y:S01]  /*2020*/  FFMA R67, R33, R19.reuse, R17 ;  /* 0x0000001321437223 */ /* 0x080fe20000000011 */
[-C--:B------:R-:W-:Y:S01]  /*2030*/  FFMA R17, R19, R34.reuse, R29 ;  /* 0x0000002213117223 */ /* 0x080fe2000000001d */
[C---:B------:R-:W-:Y:S01]  /*2040*/  FFMA R69, R24.reuse, R19, R69 ;  /* 0x0000001318457223 */ /* 0x040fe20000000045 */
[CC--:B------:R-:W-:Y:S01]  /*2050*/  FFMA R64, R25.reuse, R34.reuse, R42 ;  /* 0x0000002219407223 */ /* 0x0c0fe2000000002a */
[----:B------:R-:W-:Y:S01]  /*2060*/  FFMA R62, R25, R35, R62 ;  /* 0x00000023193e7223 */ /* 0x000fe2000000003e */
[----:B------:R-:W-:Y:S01]  /*2070*/  FFMA R25, R24, R25, R43 ;  /* 0x0000001918197223 */ /* 0x000fe2000000002b */
[C---:B--2---:R-:W-:Y:S01]  /*2080*/  FFMA R19, R12.reuse, R33, R18 ;  /* 0x000000210c137223 */ /* 0x044fe20000000012 */
[C---:B------:R-:W-:Y:S01]  /*2090*/  FFMA R18, R12.reuse, R34, R65 ;  /* 0x000000220c127223 */ /* 0x040fe20000000041 */
[C---:B------:R-:W-:Y:S01]  /*20a0*/  FFMA R29, R12.reuse, R35, R38 ;  /* 0x000000230c1d7223 */ /* 0x040fe20000000026 */
[----:B------:R-:W0:Y:S01]  /*20b0*/  LDS.128 R40, [R4+0x110] ;  /* 0x0001100004287984 */ /* 0x000e220000000c00 */
[----:B------:R-:W-:Y:S01]  /*20c0*/  FFMA R66, R12, R24, R66 ;  /* 0x000000180c427223 */ /* 0x000fe20000000042 */
[-C--:B---3--:R-:W-:Y:S01]  /*20d0*/  FFMA R39, R22, R26.reuse, R39 ;  /* 0x0000001a16277223 */ /* 0x088fe20000000027 */
[----:B------:R-:W-:Y:S01]  /*20e0*/  FFMA R64, R26, R23, R64 ;  /* 0x000000171a407223 */ /* 0x000fe20000000040 */
[----:B------:R-:W1:Y:S01]  /*20f0*/  LDS.128 R32, [R6+0x310] ;  /* 0x0003100006207984 */ /* 0x000e620000000c00 */
[----:B----4-:R-:W-:Y:S01]  /*2100*/  FFMA R62, R36, R26, R62 ;  /* 0x0000001a243e7223 */ /* 0x010fe2000000003e */
[----:B------:R-:W-:Y:S01]  /*2110*/  FFMA R26, R26, R37, R25 ;  /* 0x000000251a1a7223 */ /* 0x000fe20000000019 */
[----:B------:R-:W-:Y:S01]  /*2120*/  FFMA R25, R22, R31, R68 ;  /* 0x0000001f16197223 */ /* 0x000fe20000000044 */
[----:B------:R-:W2:Y:S01]  /*2130*/  LDS R24, [R6+0x30c] ;  /* 0x00030c0006187984 */ /* 0x000ea20000000800 */
[C---:B------:R-:W-:Y:S01]  /*2140*/  FFMA R61, R31.reuse, R23, R61 ;  /* 0x000000171f3d7223 */ /* 0x040fe2000000003d */
[C---:B------:R-:W-:Y:S01]  /*2150*/  FFMA R12, R36.reuse, R31, R28 ;  /* 0x0000001f240c7223 */ /* 0x040fe2000000001c */
[----:B------:R-:W-:Y:S01]  /*2160*/  FFMA R65, R31, R37, R30 ;  /* 0x000000251f417223 */ /* 0x000fe2000000001e */
[-C--:B------:R-:W-:Y:S01]  /*2170*/  FFMA R68, R36, R13.reuse, R29 ;  /* 0x0000000d24447223 */ /* 0x080fe2000000001d */
[----:B------:R-:W-:Y:S01]  /*2180*/  FFMA R19, R22, R13, R19 ;  /* 0x0000000d16137223 */ /* 0x000fe20000000013 */
[----:B------:R-:W3:Y:S01]  /*2190*/  LDS.128 R28, [R4+0x90] ;  /* 0x00009000041c7984 */ /* 0x000ee20000000c00 */
[C---:B------:R-:W-:Y:S01]  /*21a0*/  FFMA R18, R13.reuse, R23, R18 ;  /* 0x000000170d127223 */ /* 0x040fe20000000012 */
[----:B------:R-:W-:Y:S01]  /*21b0*/  FFMA R13, R13, R37, R66 ;  /* 0x000000250d0d7223 */ /* 0x000fe20000000042 */
[C---:B0-----:R-:W-:Y:S01]  /*21c0*/  FFMA R70, R40.reuse, R36, R63 ;  /* 0x0000002428467223 */ /* 0x041fe2000000003f */
[C---:B------:R-:W-:Y:S01]  /*21d0*/  FFMA R66, R40.reuse, R22, R67 ;  /* 0x0000001628427223 */ /* 0x040fe20000000043 */
[C---:B------:R-:W-:Y:S01]  /*21e0*/  FFMA R23, R40.reuse, R23, R17 ;  /* 0x0000001728177223 */ /* 0x040fe20000000011 */
[----:B-1----:R-:W-:Y:S01]  /*21f0*/  FFMA R35, R40, R37, R69 ;  /* 0x0000002528237223 */ /* 0x002fe20000000045 */
[----:B------:R-:W-:-:S02]  /*2200*/  FFMA R63, R41, R33, R70 ;  /* 0x00000021293f7223 */ /* 0x000fc40000000046 */
[C---:B------:R-:W-:Y:S01]  /*2210*/  FFMA R23, R32.reuse, R41, R23 ;  /* 0x0000002920177223 */ /* 0x040fe20000000017 */
[----:B------:R-:W-:Y:S01]  /*2220*/  FFMA R18, R32, R14, R18 ;  /* 0x0000000e20127223 */ /* 0x000fe20000000012 */
[C---:B--2---:R-:W-:Y:S01]  /*2230*/  FFMA R69, R24.reuse, R27, R39 ;  /* 0x0000001b18457223 */ /* 0x044fe20000000027 */
[C---:B------:R-:W-:Y:S01]  /*2240*/  FFMA R67, R24.reuse, R41, R66 ;  /* 0x0000002918437223 */ /* 0x040fe20000000042 */
[----:B------:R-:W0:Y:S01]  /*2250*/  LDS.128 R36, [R6+0x410] ;  /* 0x0004100006247984 */ /* 0x000e220000000c00 */
[----:B------:R-:W-:Y:S01]  /*2260*/  FFMA R40, R41, R34, R35 ;  /* 0x0000002229287223 */ /* 0x000fe20000000023 */
[----:B------:R-:W-:Y:S01]  /*2270*/  FFMA R19, R24, R14, R19 ;  /* 0x0000000e18137223 */ /* 0x000fe20000000013 */
[----:B------:R-:W-:Y:S01]  /*2280*/  FFMA R41, R14, R33, R68 ;  /* 0x000000210e297223 */ /* 0x000fe20000000044 */
[----:B------:R-:W-:Y:S01]  /*2290*/  FFMA R64, R32, R27, R64 ;  /* 0x0000001b20407223 */ /* 0x000fe20000000040 */
[CC--:B------:R-:W-:Y:S01]  /*22a0*/  FFMA R17, R27.reuse, R33.reuse, R62 ;  /* 0x000000211b117223 */ /* 0x0c0fe2000000003e */
[-C--:B------:R-:W-:Y:S01]  /*22b0*/  FFMA R22, R27, R34.reuse, R26 ;  /* 0x000000221b167223 */ /* 0x080fe2000000001a */
[----:B------:R-:W-:Y:S01]  /*22c0*/  FFMA R14, R14, R34, R13 ;  /* 0x000000220e0e7223 */ /* 0x000fe2000000000d */
[C---:B---3--:R-:W-:Y:S01]  /*22d0*/  FFMA R13, R28.reuse, R24, R25 ;  /* 0x000000181c0d7223 */ /* 0x048fe20000000019 */
[C---:B------:R-:W-:Y:S01]  /*22e0*/  FFMA R32, R28.reuse, R32, R61 ;  /* 0x000000201c207223 */ /* 0x040fe2000000003d */
[C---:B------:R-:W-:Y:S01]  /*22f0*/  FFMA R33, R28.reuse, R33, R12 ;  /* 0x000000211c217223 */ /* 0x040fe2000000000c */
[----:B------:R-:W-:Y:S01]  /*2300*/  FFMA R34, R28, R34, R65 ;  /* 0x000000221c227223 */ /* 0x000fe20000000041 */
[----:B------:R-:W1:Y:S04]  /*2310*/  LDS.128 R24, [R4+0x10] ;  /* 0x0000100004187984 */ /* 0x000e680000000c00 */
[----:B------:R-:W-:Y:S01]  /*2320*/  LDS R66, [R6+0x520] ;  /* 0x0005200006427984 */ /* 0x000fe20000000800 */
[C---:B0-----:R-:W-:Y:S01]  /*2330*/  FFMA R62, R36.reuse, R29, R13 ;  /* 0x0000001d243e7223 */ /* 0x041fe2000000000d */
[C---:B------:R-:W-:Y:S01]  /*2340*/  FFMA R61, R29.reuse, R37, R32 ;  /* 0x000000251d3d7223 */ /* 0x040fe20000000020 */
[C---:B------:R-:W-:Y:S01]  /*2350*/  FFMA R28, R29.reuse, R38, R33 ;  /* 0x000000261d1c7223 */ /* 0x040fe20000000021 */
[----:B------:R-:W-:Y:S01]  /*2360*/  FFMA R29, R29, R39, R34 ;  /* 0x000000271d1d7223 */ /* 0x000fe20000000022 */
[----:B------:R-:W-:Y:S01]  /*2370*/  FFMA R68, R36, R42, R67 ;  /* 0x0000002a24447223 */ /* 0x000fe20000000043 */
[----:B------:R-:W0:Y:S01]  /*2380*/  LDS.128 R32, [R6+0x510] ;  /* 0x0005100006207984 */ /* 0x000e220000000c00 */
[----:B------:R-:W-:Y:S01]  /*2390*/  FFMA R67, R42, R38, R63 ;  /* 0x000000262a437223 */ /* 0x000fe2000000003f */
[----:B------:R-:W-:Y:S01]  /*23a0*/  FFMA R71, R36, R15, R19 ;  /* 0x0000000f24477223 */ /* 0x000fe20000000013 */
[C---:B------:R-:W-:Y:S01]  /*23b0*/  FFMA R63, R15.reuse, R37, R18 ;  /* 0x000000250f3f7223 */ /* 0x040fe20000000012 */
[C---:B------:R-:W-:Y:S01]  /*23c0*/  FFMA R70, R15.reuse, R39, R14 ;  /* 0x000000270f467223 */ /* 0x040fe2000000000e */
[C---:B------:R-:W-:Y:S01]  /*23d0*/  FFMA R65, R42.reuse, R37, R23 ;  /* 0x000000252a417223 */ /* 0x040fe20000000017 */
[----:B------:R-:W-:Y:S01]  /*23e0*/  FFMA R40, R42, R39, R40 ;  /* 0x000000272a287223 */ /* 0x000fe20000000028 */
[C---:B-1----:R-:W-:Y:S01]  /*23f0*/  FFMA R36, R24.reuse, R36, R69 ;  /* 0x0000002418247223 */ /* 0x042fe20000000045 */
[C---:B------:R-:W-:Y:S01]  /*2400*/  FFMA R64, R24.reuse, R37, R64 ;  /* 0x0000002518407223 */ /* 0x040fe20000000040 */
[----:B------:R-:W1:Y:S01]  /*2410*/  LDS.64 R18, [R6+0x618] ;  /* 0x0006180006127984 */ /* 0x000e620000000a00 */
[----:B0-----:R-:W-:Y:S01]  /*2420*/  FFMA R32, R15, R38, R41 ;  /* 0x000000260f207223 */ /* 0x001fe20000000029 */
[----:B------:R-:W-:-:S02]  /*2430*/  FFMA R41, R24, R39, R22 ;  /* 0x0000002718297223 */ /* 0x000fc40000000016 */
[----:B------:R-:W0:Y:S01]  /*2440*/  LDS.128 R12, [R4+0x1a0] ;  /* 0x0001a000040c7984 */ /* 0x000e220000000c00 */
[----:B------:R-:W-:Y:S01]  /*2450*/  FFMA R38, R24, R38, R17 ;  /* 0x0000002618267223 */ /* 0x000fe20000000011 */
[----:B------:R-:W-:Y:S01]  /*2460*/  FFMA R39, R33, R25, R36 ;  /* 0x0000001921277223 */ /* 0x000fe20000000024 */
[CC--:B------:R-:W-:Y:S01]  /*2470*/  FFMA R37, R25.reuse, R34.reuse, R64 ;  /* 0x0000002219257223 */ /* 0x0c0fe20000000040 */
[----:B------:R-:W2:Y:S01]  /*2480*/  LDS.64 R22, [R6+0x620] ;  /* 0x0006200006167984 */ /* 0x000ea20000000a00 */
[----:B------:R-:W-:Y:S01]  /*2490*/  FFMA R17, R25, R35, R38 ;  /* 0x0000002319117223 */ /* 0x000fe20000000026 */
[----:B------:R-:W-:Y:S01]  /*24a0*/  FFMA R24, R66, R25, R41 ;  /* 0x0000001942187223 */ /* 0x000fe20000000029 */
[C---:B------:R-:W-:Y:S01]  /*24b0*/  FFMA R36, R30.reuse, R34, R61 ;  /* 0x000000221e247223 */ /* 0x040fe2000000003d */
[CC--:B------:R-:W-:Y:S01]  /*24c0*/  FFMA R25, R33.reuse, R30.reuse, R62 ;  /* 0x0000001e21197223 */ /* 0x0c0fe2000000003e */
[----:B------:R-:W-:Y:S01]  /*24d0*/  FFMA R61, R30, R35, R28 ;  /* 0x000000231e3d7223 */ /* 0x000fe2000000001c */
[C---:B------:R-:W-:Y:S01]  /*24e0*/  FFMA R30, R66.reuse, R30, R29 ;  /* 0x0000001e421e7223 */ /* 0x040fe2000000001d */
[----:B------:R-:W-:Y:S01]  /*24f0*/  FFMA R29, R33, R43, R68 ;  /* 0x0000002b211d7223 */ /* 0x000fe20000000044 */
[C---:B------:R-:W-:Y:S01]  /*2500*/  FFMA R38, R43.reuse, R34, R65 ;  /* 0x000000222b267223 */ /* 0x040fe20000000041 */
[----:B------:R-:W-:Y:S01]  /*2510*/  FFMA R67, R43, R35, R67 ;  /* 0x000000232b437223 */ /* 0x000fe20000000043 */
[----:B------:R-:W-:Y:S01]  /*2520*/  FFMA R62, R66, R43, R40 ;  /* 0x0000002b423e7223 */ /* 0x000fe20000000028 */
[----:B-1----:R-:W-:Y:S01]  /*2530*/  FFMA R39, R18, R26, R39 ;  /* 0x0000001a12277223 */ /* 0x002fe20000000027 */
[----:B------:R-:W1:Y:S01]  /*2540*/  LDS.128 R40, [R4+0x120] ;  /* 0x0001200004287984 */ /* 0x000e620000000c00 */
[----:B------:R-:W-:Y:S01]  /*2550*/  FFMA R37, R26, R19, R37 ;  /* 0x000000131a257223 */ /* 0x000fe20000000025 */
[----:B------:R-:W-:Y:S01]  /*2560*/  FFMA R25, R18, R31, R25 ;  /* 0x0000001f12197223 */ /* 0x000fe20000000019 */
[C---:B0-----:R-:W-:Y:S01]  /*2570*/  FFMA R28, R12.reuse, R34, R63 ;  /* 0x000000220c1c7223 */ /* 0x041fe2000000003f */
[C---:B------:R-:W-:Y:S01]  /*2580*/  FFMA R71, R12.reuse, R33, R71 ;  /* 0x000000210c477223 */ /* 0x040fe20000000047 */
[C---:B------:R-:W-:Y:S01]  /*2590*/  FFMA R63, R12.reuse, R35, R32 ;  /* 0x000000230c3f7223 */ /* 0x040fe20000000020 */
[----:B------:R-:W-:Y:S01]  /*25a0*/  FFMA R70, R12, R66, R70 ;  /* 0x000000420c467223 */ /* 0x000fe20000000046 */
[----:B--2---:R-:W-:Y:S01]  /*25b0*/  FFMA R65, R26, R23, R24 ;  /* 0x000000171a417223 */ /* 0x004fe20000000018 */
[----:B------:R-:W0:Y:S01]  /*25c0*/  LDS.128 R32, [R6+0x720] ;  /* 0x0007200006207984 */ /* 0x000e220000000c00 */
[C---:B------:R-:W-:Y:S01]  /*25d0*/  FFMA R64, R22.reuse, R26, R17 ;  /* 0x0000001a16407223 */ /* 0x040fe20000000011 */
[----:B------:R-:W-:Y:S01]  /*25e0*/  FFMA R12, R22, R31, R61 ;  /* 0x0000001f160c7223 */ /* 0x000fe2000000003d */
[C---:B------:R-:W-:Y:S01]  /*25f0*/  FFMA R17, R31.reuse, R19, R36 ;  /* 0x000000131f117223 */ /* 0x040fe20000000024 */
[----:B------:R-:W2:Y:S01]  /*2600*/  LDS R24, [R6+0x71c] ;  /* 0x00071c0006187984 */ /* 0x000ea20000000800 */
[----:B------:R-:W-:Y:S01]  /*2610*/  FFMA R61, R31, R23, R30 ;  /* 0x000000171f3d7223 */ /* 0x000fe2000000001e */
[C---:B------:R-:W-:Y:S01]  /*2620*/  FFMA R69, R13.reuse, R19, R28 ;  /* 0x000000130d457223 */ /* 0x040fe2000000001c */
[-C--:B------:R-:W-:Y:S01]  /*2630*/  FFMA R71, R18, R13.reuse, R71 ;  /* 0x0000000d12477223 */ /* 0x080fe20000000047 */
[----:B------:R-:W-:Y:S01]  /*2640*/  FFMA R63, R22, R13, R63 ;  /* 0x0000000d163f7223 */ /* 0x000fe2000000003f */
[----:B------:R-:W-:Y:S01]  /*2650*/  FFMA R13, R13, R23, R70 ;  /* 0x000000170d0d7223 */ /* 0x000fe20000000046 */
[C---:B-1----:R-:W-:Y:S01]  /*2660*/  FFMA R26, R40.reuse, R18, R29 ;  /* 0x00000012281a7223 */ /* 0x042fe2000000001d */
[C---:B------:R-:W-:Y:S01]  /*2670*/  FFMA R75, R40.reuse, R19, R38 ;  /* 0x00000013284b7223 */ /* 0x040fe20000000026 */
[----:B------:R-:W1:Y:S01]  /*2680*/  LDS.128 R28, [R4+0xa0] ;  /* 0x0000a000041c7984 */ /* 0x000e620000000c00 */
[----:B------:R-:W-:Y:S01]  /*2690*/  FFMA R66, R40, R22, R67 ;  /* 0x0000001628427223 */ /* 0x000fe20000000043 */
[----:B0-----:R-:W-:Y:S01]  /*26a0*/  FFMA R18, R32, R27, R37 ;  /* 0x0000001b20127223 */ /* 0x001fe20000000025 */
[----:B------:R-:W-:Y:S01]  /*26b0*/  FFMA R35, R40, R23, R62 ;  /* 0x0000001728237223 */ /* 0x000fe2000000003e */
[C---:B------:R-:W-:Y:S01]  /*26c0*/  FFMA R22, R27.reuse, R34, R65 ;  /* 0x000000221b167223 */ /* 0x040fe20000000041 */
[-C--:B------:R-:W-:Y:S01]  /*26d0*/  FFMA R62, R32, R14.reuse, R69 ;  /* 0x0000000e203e7223 */ /* 0x080fe20000000045 */
[C---:B--2---:R-:W-:Y:S01]  /*26e0*/  FFMA R73, R24.reuse, R27, R39 ;  /* 0x0000001b18497223 */ /* 0x044fe20000000027 */
[----:B------:R-:W-:Y:S01]  /*26f0*/  FFMA R71, R24, R14, R71 ;  /* 0x0000000e18477223 */ /* 0x000fe20000000047 */
[----:B------:R-:W0:Y:S01]  /*2700*/  LDS.128 R36, [R6+0x820] ;  /* 0x0008200006247984 */ /* 0x000e220000000c00 */
[-C--:B------:R-:W-:Y:S01]  /*2710*/  FFMA R63, R14, R33.reuse, R63 ;  /* 0x000000210e3f7223 */ /* 0x080fe2000000003f */
[----:B------:R-:W-:Y:S01]  /*2720*/  FFMA R19, R27, R33, R64 ;  /* 0x000000211b137223 */ /* 0x000fe20000000040 */
[----:B------:R-:W-:Y:S01]  /*2730*/  FFMA R23, R32, R41, R75 ;  /* 0x0000002920177223 */ /* 0x000fe2000000004b */
[CC--:B------:R-:W-:Y:S01]  /*2740*/  FFMA R65, R41.reuse, R33.reuse, R66 ;  /* 0x0000002129417223 */ /* 0x0c0fe20000000042 */
[-C--:B------:R-:W-:Y:S01]  /*2750*/  FFMA R40, R41, R34.reuse, R35 ;  /* 0x0000002229287223 */ /* 0x080fe20000000023 */
[----:B------:R-:W-:Y:S01]  /*2760*/  FFMA R14, R14, R34, R13 ;  /* 0x000000220e0e7223 */ /* 0x000fe2000000000d */
[C---:B-1----:R-:W-:Y:S01]  /*2770*/  FFMA R13, R28.reuse, R24, R25 ;  /* 0x000000181c0d7223 */ /* 0x042fe20000000019 */
[C---:B------:R-:W-:Y:S01]  /*2780*/  FFMA R32, R28.reuse, R32, R17 ;  /* 0x000000201c207223 */ /* 0x040fe20000000011 */
[C---:B------:R-:W-:Y:S01]  /*2790*/  FFMA R33, R28.reuse, R33, R12 ;  /* 0x000000211c217223 */ /* 0x040fe2000000000c */
[----:B------:R-:W-:Y:S01]  /*27a0*/  FFMA R34, R28, R34, R61 ;  /* 0x000000221c227223 */ /* 0x000fe2000000003d */
[----:B------:R-:W-:Y:S01]  /*27b0*/  FFMA R67, R24, R41, R26 ;  /* 0x0000002918437223 */ /* 0x000fe2000000001a */
[----:B------:R-:W-:Y:S04]  /*27c0*/  LDS R66, [R6+0x930] ;  /* 0x0009300006427984 */ /* 0x000fe80000000800 */
[----:B------:R-:W1:Y:S01]  /*27d0*/  LDS.128 R24, [R4+0x20] ;  /* 0x0000200004187984 */ /* 0x000e620000000c00 */
[C---:B0-----:R-:W-:Y:S01]  /*27e0*/  FFMA R64, R36.reuse, R29, R13 ;  /* 0x0000001d24407223 */ /* 0x041fe2000000000d */
[C---:B------:R-:W-:Y:S01]  /*27f0*/  FFMA R17, R29.reuse, R37, R32 ;  /* 0x000000251d117223 */ /* 0x040fe20000000020 */
[CC--:B------:R-:W-:Y:S01]  /*2800*/  FFMA R28, R29.reuse, R38.reuse, R33 ;  /* 0x000000261d1c7223 */ /* 0x0c0fe20000000021 */
[----:B------:R-:W-:Y:S01]  /*2810*/  FFMA R29, R29, R39, R34 ;  /* 0x000000271d1d7223 */ /* 0x000fe20000000022 */
[C---:B------:R-:W-:Y:S01]  /*2820*/  FFMA R61, R15.reuse, R37, R62 ;  /* 0x000000250f3d7223 */ /* 0x040fe2000000003e */
[----:B------:R-:W0:Y:S01]  /*2830*/  LDS.128 R32, [R6+0x920] ;  /* 0x0009200006207984 */ /* 0x000e220000000c00 */
[C---:B------:R-:W-:Y:S01]  /*2840*/  FFMA R62, R15.reuse, R38, R63 ;  /* 0x000000260f3e7223 */ /* 0x040fe2000000003f */
[C---:B------:R-:W-:Y:S01]  /*2850*/  FFMA R71, R36.reuse, R15, R71 ;  /* 0x0000000f24477223 */ /* 0x040fe20000000047 */
[-C--:B------:R-:W-:Y:S01]  /*2860*/  FFMA R63, R15, R39.reuse, R14 ;  /* 0x000000270f3f7223 */ /* 0x080fe2000000000e */
[----:B------:R-:W-:Y:S01]  /*2870*/  FFMA R68, R36, R42, R67 ;  /* 0x0000002a24447223 */ /* 0x000fe20000000043 */
[----:B------:R-:W2:Y:S01]  /*2880*/  LDS.128 R12, [R4+0x1b0] ;  /* 0x0001b000040c7984 */ /* 0x000ea20000000c00 */
[C---:B------:R-:W-:Y:S01]  /*2890*/  FFMA R72, R42.reuse, R38, R65 ;  /* 0x000000262a487223 */ /* 0x040fe20000000041 */
[C---:B------:R-:W-:Y:S01]  /*28a0*/  FFMA R41, R42.reuse, R39, R40 ;  /* 0x000000272a297223 */ /* 0x040fe20000000028 */
[-C--:B------:R-:W-:Y:S01]  /*28b0*/  FFMA R70, R42, R37.reuse, R23 ;  /* 0x000000252a467223 */ /* 0x080fe20000000017 */
[C---:B-1----:R-:W-:Y:S01]  /*28c0*/  FFMA R36, R24.reuse, R36, R73 ;  /* 0x0000002418247223 */ /* 0x042fe20000000049 */
[C---:B------:R-:W-:Y:S01]  /*28d0*/  FFMA R40, R24.reuse, R37, R18 ;  /* 0x0000002518287223 */ /* 0x040fe20000000012 */
[C---:B------:R-:W-:Y:S01]  /*28e0*/  FFMA R38, R24.reuse, R38, R19 ;  /* 0x0000002618267223 */ /* 0x040fe20000000013 */
[----:B------:R-:W-:Y:S01]  /*28f0*/  FFMA R39, R24, R39, R22 ;  /* 0x0000002718277223 */ /* 0x000fe20000000016 */
[----:B------:R-:W1:Y:S03]  /*2900*/  LDS.64 R18, [R6+0xa28] ;  /* 0x000a280006127984 */ /* 0x000e660000000a00 */
[-C--:B------:R-:W-:Y:S01]  /*2910*/  FFMA R24, R66, R25.reuse, R39 ;  /* 0x0000001942187223 */ /* 0x080fe20000000027 */
[----:B------:R-:W3:Y:S01]  /*2920*/  LDS.64 R22, [R6+0xa30] ;  /* 0x000a300006167984 */ /* 0x000ee20000000a00 */
[----:B0-----:R-:W-:Y:S01]  /*2930*/  FFMA R69, R33, R25, R36 ;  /* 0x0000001921457223 */ /* 0x001fe20000000024 */
[CC--:B------:R-:W-:Y:S01]  /*2940*/  FFMA R67, R25.reuse, R34.reuse, R40 ;  /* 0x0000002219437223 */ /* 0x0c0fe20000000028 */
[-C--:B------:R-:W-:Y:S01]  /*2950*/  FFMA R65, R25, R35.reuse, R38 ;  /* 0x0000002319417223 */ /* 0x080fe20000000026 */
[C---:B------:R-:W-:Y:S01]  /*2960*/  FFMA R32, R30.reuse, R34, R17 ;  /* 0x000000221e207223 */ /* 0x040fe20000000011 */
[CC--:B------:R-:W-:Y:S01]  /*2970*/  FFMA R25, R33.reuse, R30.reuse, R64 ;  /* 0x0000001e21197223 */ /* 0x0c0fe20000000040 */
[----:B------:R-:W-:Y:S01]  /*2980*/  FFMA R17, R30, R35, R28 ;  /* 0x000000231e117223 */ /* 0x000fe2000000001c */
[C---:B------:R-:W-:Y:S01]  /*2990*/  FFMA R30, R66.reuse, R30, R29 ;  /* 0x0000001e421e7223 */ /* 0x040fe2000000001d */
[----:B------:R-:W-:Y:S01]  /*29a0*/  FFMA R29, R33, R43, R68 ;  /* 0x0000002b211d7223 */ /* 0x000fe20000000044 */
[CC--:B------:R-:W-:Y:S01]  /*29b0*/  FFMA R70, R43.reuse, R34.reuse, R70 ;  /* 0x000000222b467223 */ /* 0x0c0fe20000000046 */
[----:B------:R-:W-:Y:S01]  /*29c0*/  FFMA R73, R43, R35, R72 ;  /* 0x000000232b497223 */ /* 0x000fe20000000048 */
[----:B------:R-:W-:Y:S01]  /*29d0*/  FFMA R64, R66, R43, R41 ;  /* 0x0000002b42407223 */ /* 0x000fe20000000029 */
[C---:B--2---:R-:W-:Y:S01]  /*29e0*/  FFMA R71, R12.reuse, R33, R71 ;  /* 0x000000210c477223 */ /* 0x044fe20000000047 */
[----:B------:R-:W0:Y:S01]  /*29f0*/  LDS.128 R40, [R4+0x130] ;  /* 0x0001300004287984 */ /* 0x000e220000000c00 */
[C---:B------:R-:W-:Y:S01]  /*2a00*/  FFMA R34, R12.reuse, R34, R61 ;  /* 0x000000220c227223 */ /* 0x040fe2000000003d */
[C---:B------:R-:W-:Y:S01]  /*2a10*/  FFMA R35, R12.reuse, R35, R62 ;  /* 0x000000230c237223 */ /* 0x040fe2000000003e */
[----:B------:R-:W-:Y:S01]  /*2a20*/  FFMA R28, R12, R66, R63 ;  /* 0x000000420c1c7223 */ /* 0x000fe2000000003f */
[----:B------:R-:W2:Y:S01]  /*2a30*/  LDS.128 R36, [R6+0xb30] ;  /* 0x000b300006247984 */ /* 0x000ea20000000c00 */
[-C--:B-1----:R-:W-:Y:S01]  /*2a40*/  FFMA R62, R18, R26.reuse, R69 ;  /* 0x0000001a123e7223 */ /* 0x082fe20000000045 */
[----:B------:R-:W-:Y:S01]  /*2a50*/  FFMA R61, R31, R19, R32 ;  /* 0x000000131f3d7223 */ /* 0x000fe20000000020 */
[C---:B---3--:R-:W-:Y:S01]  /*2a60*/  FFMA R66, R22.reuse, R26, R65 ;  /* 0x0000001a16427223 */ /* 0x048fe20000000041 */
[----:B------:R-:W1:Y:S01]  /*2a70*/  LDS R33, [R6+0xb2c] ;  /* 0x000b2c0006217984 */ /* 0x000e620000000800 */
[----:B------:R-:W-:Y:S01]  /*2a80*/  FFMA R12, R22, R31, R17 ;  /* 0x0000001f160c7223 */ /* 0x000fe20000000011 */
[----:B------:R-:W-:Y:S01]  /*2a90*/  FFMA R32, R18, R13, R71 ;  /* 0x0000000d12207223 */ /* 0x000fe20000000047 */
[----:B------:R-:W-:Y:S01]  /*2aa0*/  FFMA R69, R13, R19, R34 ;  /* 0x000000130d457223 */ /* 0x000fe20000000022 */
[----:B------:R-:W-:Y:S01]  /*2ab0*/  FFMA R35, R22, R13, R35 ;  /* 0x0000000d16237223 */ /* 0x000fe20000000023 */
[C---:B------:R-:W-:Y:S01]  /*2ac0*/  FFMA R67, R26.reuse, R19, R67 ;  /* 0x000000131a437223 */ /* 0x040fe20000000043 */
[----:B------:R-:W-:Y:S01]  /*2ad0*/  FFMA R65, R26, R23, R24 ;  /* 0x000000171a417223 */ /* 0x000fe20000000018 */
[----:B------:R-:W-:Y:S01]  /*2ae0*/  FFMA R63, R18, R31, R25 ;  /* 0x0000001f123f7223 */ /* 0x000fe20000000019 */
[-C--:B------:R-:W-:Y:S01]  /*2af0*/  FFMA R17, R31, R23.reuse, R30 ;  /* 0x000000171f117223 */ /* 0x080fe2000000001e */
[----:B------:R-:W-:Y:S01]  /*2b00*/  FFMA R13, R13, R23, R28 ;  /* 0x000000170d0d7223 */ /* 0x000fe2000000001c */
[C---:B0-----:R-:W-:Y:S01]  /*2b10*/  FFMA R34, R40.reuse, R18, R29 ;  /* 0x0000001228227223 */ /* 0x041fe2000000001d */
[C---:B------:R-:W-:Y:S01]  /*2b20*/  FFMA R75, R40.reuse, R19, R70 ;  /* 0x00000013284b7223 */ /* 0x040fe20000000046 */
[----:B------:R-:W0:Y:S01]  /*2b30*/  LDS.128 R28, [R4+0xb0] ;  /* 0x0000b000041c7984 */ /* 0x000e220000000c00 */
[----:B------:R-:W-:Y:S01]  /*2b40*/  FFMA R68, R40, R22, R73 ;  /* 0x0000001628447223 */ /* 0x000fe20000000049 */
[----:B--2---:R-:W-:Y:S01]  /*2b50*/  FFMA R18, R36, R27, R67 ;  /* 0x0000001b24127223 */ /* 0x004fe20000000043 */
[C---:B------:R-:W-:Y:S01]  /*2b60*/  FFMA R19, R27.reuse, R37, R66 ;  /* 0x000000251b137223 */ /* 0x040fe20000000042 */
[-C--:B------:R-:W-:Y:S01]  /*2b70*/  FFMA R22, R27, R38.reuse, R65 ;  /* 0x000000261b167223 */ /* 0x080fe20000000041 */
[----:B------:R-:W-:Y:S01]  /*2b80*/  FFMA R39, R40, R23, R64 ;  /* 0x0000001728277223 */ /* 0x000fe20000000040 */
[C---:B-1----:R-:W-:Y:S01]  /*2b90*/  FFMA R71, R33.reuse, R27, R62 ;  /* 0x0000001b21477223 */ /* 0x042fe2000000003e */
[-C--:B------:R-:W-:Y:S01]  /*2ba0*/  FFMA R67, R33, R41.reuse, R34 ;  /* 0x0000002921437223 */ /* 0x080fe20000000022 */
[----:B------:R-:W1:Y:S01]  /*2bb0*/  LDS.128 R24, [R6+0xc30] ;  /* 0x000c300006187984 */ /* 0x000e620000000c00 */
[C---:B------:R-:W-:Y:S01]  /*2bc0*/  FFMA R23, R36.reuse, R41, R75 ;  /* 0x0000002924177223 */ /* 0x040fe2000000004b */
[CC--:B------:R-:W-:Y:S01]  /*2bd0*/  FFMA R65, R41.reuse, R37.reuse, R68 ;  /* 0x0000002529417223 */ /* 0x0c0fe20000000044 */
[----:B------:R-:W-:Y:S01]  /*2be0*/  FFMA R40, R41, R38, R39 ;  /* 0x0000002629287223 */ /* 0x000fe20000000027 */
[-C--:B------:R-:W-:Y:S01]  /*2bf0*/  FFMA R62, R36, R14.reuse, R69 ;  /* 0x0000000e243e7223 */ /* 0x080fe20000000045 */
[----:B------:R-:W-:Y:S01]  /*2c00*/  FFMA R41, R33, R14, R32 ;  /* 0x0000000e21297223 */ /* 0x000fe20000000020 */
[C---:B------:R-:W-:Y:S01]  /*2c10*/  FFMA R69, R14.reuse, R37, R35 ;  /* 0x000000250e457223 */ /* 0x040fe20000000023 */
[----:B------:R-:W-:Y:S01]  /*2c20*/  FFMA R14, R14, R38, R13 ;  /* 0x000000260e0e7223 */ /* 0x000fe2000000000d */
[C---:B0-----:R-:W-:Y:S01]  /*2c30*/  FFMA R63, R28.reuse, R33, R63 ;  /* 0x000000211c3f7223 */ /* 0x041fe2000000003f */
[C---:B------:R-:W-:Y:S01]  /*2c40*/  FFMA R36, R28.reuse, R36, R61 ;  /* 0x000000241c247223 */ /* 0x040fe2000000003d */
[C---:B------:R-:W-:Y:S01]  /*2c50*/  FFMA R37, R28.reuse, R37, R12 ;  /* 0x000000251c257223 */ /* 0x040fe2000000000c */
[----:B------:R-:W-:Y:S01]  /*2c60*/  FFMA R38, R28, R38, R17 ;  /* 0x000000261c267223 */ /* 0x000fe20000000011 */
[----:B------:R-:W0:Y:S01]  /*2c70*/  LDS.128 R32, [R4+0x30] ;  /* 0x0000300004207984 */ /* 0x000e220000000c00 */
[----:B-1----:R-:W-:Y:S01]  /*2c80*/  FFMA R64, R24, R29, R63 ;  /* 0x0000001d18407223 */ /* 0x002fe2000000003f */
[C---:B------:R-:W-:Y:S01]  /*2c90*/  FFMA R17, R29.reuse, R25, R36 ;  /* 0x000000191d117223 */ /* 0x040fe20000000024 */
[CC--:B------:R-:W-:Y:S01]  /*2ca0*/  FFMA R28, R29.reuse, R26.reuse, R37 ;  /* 0x0000001a1d1c7223 */ /* 0x0c0fe20000000025 */
[-C--:B------:R-:W-:Y:S01]  /*2cb0*/  FFMA R29, R29, R27.reuse, R38 ;  /* 0x0000001b1d1d7223 */ /* 0x080fe20000000026 */
[C---:B------:R-:W-:Y:S01]  /*2cc0*/  FFMA R61, R42.reuse, R27, R40 ;  /* 0x0000001b2a3d7223 */ /* 0x040fe20000000028 */
[----:B------:R-:W1:Y:S01]  /*2cd0*/  LDS.128 R36, [R6+0xd30] ;  /* 0x000d300006247984 */ /* 0x000e620000000c00 */
[----:B------:R-:W-:Y:S01]  /*2ce0*/  FFMA R70, R42, R26, R65 ;  /* 0x0000001a2a467223 */ /* 0x000fe20000000041 */
[----:B------:R-:W-:Y:S01]  /*2cf0*/  FFMA R66, R24, R42, R67 ;  /* 0x0000002a18427223 */ /* 0x000fe20000000043 */
[----:B------:R-:W-:Y:S01]  /*2d00*/  FFMA R68, R42, R25, R23 ;  /* 0x000000192a447223 */ /* 0x000fe20000000017 */
[----:B------:R-:W2:Y:S01]  /*2d10*/  LDS R40, [R6+0xd40] ;  /* 0x000d400006287984 */ /* 0x000ea20000000800 */
[----:B------:R-:W-:Y:S01]  /*2d20*/  FFMA R65, R24, R15, R41 ;  /* 0x0000000f18417223 */ /* 0x000fe20000000029 */
[C---:B------:R-:W-:Y:S01]  /*2d30*/  FFMA R41, R15.reuse, R25, R62 ;  /* 0x000000190f297223 */ /* 0x040fe2000000003e */
[C---:B------:R-:W-:Y:S01]  /*2d40*/  FFMA R42, R15.reuse, R26, R69 ;  /* 0x0000001a0f2a7223 */ /* 0x040fe20000000045 */
[----:B------:R-:W-:-:S02]  /*2d50*/  FFMA R63, R15, R27, R14 ;  /* 0x0000001b0f3f7223 */ /* 0x000fc4000000000e */
[----:B------:R-:W3:Y:S01]  /*2d60*/  LDS.128 R12, [R4+0x1c0] ;  /* 0x0001c000040c7984 */ /* 0x000ee20000000c00 */
[C---:B0-----:R-:W-:Y:S01]  /*2d70*/  FFMA R24, R32.reuse, R24, R71 ;  /* 0x0000001820187223 */ /* 0x041fe20000000047 */
[C---:B------:R-:W-:Y:S01]  /*2d80*/  FFMA R26, R32.reuse, R26, R19 ;  /* 0x0000001a201a7223 */ /* 0x040fe20000000013 */
[C---:B------:R-:W-:Y:S01]  /*2d90*/  FFMA R27, R32.reuse, R27, R22 ;  /* 0x0000001b201b7223 */ /* 0x040fe20000000016 */
[----:B------:R-:W-:Y:S01]  /*2da0*/  FFMA R62, R32, R25, R18 ;  /* 0x00000019203e7223 */ /* 0x000fe20000000012 */
[----:B------:R-:W0:Y:S04]  /*2db0*/  LDS.64 R22, [R6+0xe40] ;  /* 0x000e400006167984 */ /* 0x000e280000000a00 */
[----:B------:R-:W4:Y:S01]  /*2dc0*/  LDS.64 R18, [R6+0xe38] ;  /* 0x000e380006127984 */ /* 0x000f220000000a00 */
[----:B-1----:R-:W-:Y:S01]  /*2dd0*/  FFMA R71, R37, R33, R24 ;  /* 0x0000002125477223 */ /* 0x002fe20000000018 */
[C---:B------:R-:W-:Y:S01]  /*2de0*/  FFMA R67, R33.reuse, R39, R26 ;  /* 0x0000002721437223 */ /* 0x040fe2000000001a */
[-C--:B------:R-:W-:Y:S01]  /*2df0*/  FFMA R69, R33, R38.reuse, R62 ;  /* 0x0000002621457223 */ /* 0x080fe2000000003e */
[----:B------:R-:W-:Y:S01]  /*2e00*/  FFMA R36, R30, R38, R17 ;  /* 0x000000261e247223 */ /* 0x000fe20000000011 */
[----:B--2---:R-:W-:Y:S01]  /*2e10*/  FFMA R32, R40, R33, R27 ;  /* 0x0000002128207223 */ /* 0x004fe2000000001b */
[-C--:B------:R-:W-:Y:S01]  /*2e20*/  FFMA R33, R37, R30.reuse, R64 ;  /* 0x0000001e25217223 */ /* 0x080fe20000000040 */
[----:B------:R-:W1:Y:S01]  /*2e30*/  LDS.128 R24, [R4+0x140] ;  /* 0x0001400004187984 */ /* 0x000e620000000c00 */
[-C--:B------:R-:W-:Y:S01]  /*2e40*/  FFMA R17, R30, R39.reuse, R28 ;  /* 0x000000271e117223 */ /* 0x080fe2000000001c */
[C---:B------:R-:W-:Y:S01]  /*2e50*/  FFMA R30, R40.reuse, R30, R29 ;  /* 0x0000001e281e7223 */ /* 0x040fe2000000001d */
[CC--:B------:R-:W-:Y:S01]  /*2e60*/  FFMA R68, R43.reuse, R38.reuse, R68 ;  /* 0x000000262b447223 */ /* 0x0c0fe20000000044 */
[----:B------:R-:W-:Y:S01]  /*2e70*/  FFMA R73, R43, R39, R70 ;  /* 0x000000272b497223 */ /* 0x000fe20000000046 */
[-C--:B------:R-:W-:Y:S01]  /*2e80*/  FFMA R29, R37, R43.reuse, R66 ;  /* 0x0000002b251d7223 */ /* 0x080fe20000000042 */
[----:B------:R-:W-:Y:S01]  /*2e90*/  FFMA R62, R40, R43, R61 ;  /* 0x0000002b283e7223 */ /* 0x000fe2000000003d */
[C---:B---3--:R-:W-:Y:S01]  /*2ea0*/  FFMA R65, R12.reuse, R37, R65 ;  /* 0x000000250c417223 */ /* 0x048fe20000000041 */
[C---:B------:R-:W-:Y:S01]  /*2eb0*/  FFMA R38, R12.reuse, R38, R41 ;  /* 0x000000260c267223 */ /* 0x040fe20000000029 */
[C---:B------:R-:W-:Y:S01]  /*2ec0*/  FFMA R39, R12.reuse, R39, R42 ;  /* 0x000000270c277223 */ /* 0x040fe2000000002a */
[----:B------:R-:W-:Y:S01]  /*2ed0*/  FFMA R28, R12, R40, R63 ;  /* 0x000000280c1c7223 */ /* 0x000fe2000000003f */
[----:B------:R-:W2:Y:S04]  /*2ee0*/  LDS R37, [R6+0xf3c] ;  /* 0x000f3c0006257984 */ /* 0x000ea80000000800 */
[----:B------:R-:W3:Y:S01]  /*2ef0*/  LDS.128 R40, [R6+0xf40] ;  /* 0x000f400006287984 */ /* 0x000ee20000000c00 */
[CC--:B0-----:R-:W-:Y:S01]  /*2f00*/  FFMA R66, R22.reuse, R34.reuse, R67 ;  /* 0x0000002216427223 */ /* 0x0c1fe20000000043 */
[C---:B------:R-:W-:Y:S01]  /*2f10*/  FFMA R12, R22.reuse, R31, R17 ;  /* 0x0000001f160c7223 */ /* 0x040fe20000000011 */
[----:B------:R-:W-:Y:S01]  /*2f20*/  FFMA R39, R22, R13, R39 ;  /* 0x0000000d16277223 */ /* 0x000fe20000000027 */
[----:B------:R-:W-:Y:S01]  /*2f30*/  FFMA R67, R34, R23, R32 ;  /* 0x0000001722437223 */ /* 0x000fe20000000020 */
[----:B----4-:R-:W-:Y:S01]  /*2f40*/  FFMA R61, R31, R19, R36 ;  /* 0x000000131f3d7223 */ /* 0x010fe20000000024 */
[C---:B------:R-:W-:Y:S01]  /*2f50*/  FFMA R36, R18.reuse, R13, R65 ;  /* 0x0000000d12247223 */ /* 0x040fe20000000041 */
[-C--:B------:R-:W-:Y:S01]  /*2f60*/  FFMA R65, R13, R19.reuse, R38 ;  /* 0x000000130d417223 */ /* 0x080fe20000000026 */
[----:B------:R-:W-:Y:S01]  /*2f70*/  FFMA R64, R18, R34, R71 ;  /* 0x0000002212407223 */ /* 0x000fe20000000047 */
[----:B------:R-:W-:Y:S01]  /*2f80*/  FFMA R69, R34, R19, R69 ;  /* 0x0000001322457223 */ /* 0x000fe20000000045 */
[----:B------:R-:W-:Y:S01]  /*2f90*/  FFMA R63, R18, R31, R33 ;  /* 0x0000001f123f7223 */ /* 0x000fe20000000021 */
[-C--:B------:R-:W-:Y:S01]  /*2fa0*/  FFMA R17, R31, R23.reuse, R30 ;  /* 0x000000171f117223 */ /* 0x080fe2000000001e */
[----:B------:R-:W-:Y:S01]  /*2fb0*/  FFMA R13, R13, R23, R28 ;  /* 0x000000170d0d7223 */ /* 0x000fe2000000001c */
[C---:B-1----:R-:W-:Y:S01]  /*2fc0*/  FFMA R38, R24.reuse, R18, R29 ;  /* 0x0000001218267223 */ /* 0x042fe2000000001d */
[C---:B------:R-:W-:Y:S01]  /*2fd0*/  FFMA R75, R24.reuse, R19, R68 ;  /* 0x00000013184b7223 */ /* 0x040fe20000000044 */
[----:B------:R-:W0:Y:S01]  /*2fe0*/  LDS.128 R28, [R4+0xc0] ;  /* 0x0000c000041c7984 */ /* 0x000e220000000c00 */
[----:B------:R-:W-:Y:S01]  /*2ff0*/  FFMA R68, R24, R22, R73 ;  /* 0x0000001618447223 */ /* 0x000fe20000000049 */
[-C--:B--2---:R-:W-:Y:S01]  /*3000*/  FFMA R71, R37, R35.reuse, R64 ;  /* 0x0000002325477223 */ /* 0x084fe20000000040 */
[----:B---3--:R-:W-:Y:S01]  /*3010*/  FFMA R18, R40, R35, R69 ;  /* 0x0000002328127223 */ /* 0x008fe20000000045 */
[C---:B------:R-:W-:Y:S01]  /*3020*/  FFMA R19, R35.reuse, R41, R66 ;  /* 0x0000002923137223 */ /* 0x040fe20000000042 */
[-C--:B------:R-:W-:Y:S01]  /*3030*/  FFMA R22, R35, R42.reuse, R67 ;  /* 0x0000002a23167223 */ /* 0x080fe20000000043 */
[----:B------:R-:W-:Y:S01]  /*3040*/  FFMA R43, R24, R23, R62 ;  /* 0x00000017182b7223 */ /* 0x000fe2000000003e */
[----:B------:R-:W1:Y:S01]  /*3050*/  LDS.128 R32, [R6+0x1040] ;  /* 0x0010400006207984 */ /* 0x000e620000000c00 */
[-C--:B------:R-:W-:Y:S01]  /*3060*/  FFMA R69, R37, R25.reuse, R38 ;  /* 0x0000001925457223 */ /* 0x080fe20000000026 */
[C---:B------:R-:W-:Y:S01]  /*3070*/  FFMA R23, R40.reuse, R25, R75 ;  /* 0x0000001928177223 */ /* 0x040fe2000000004b */
[CC--:B------:R-:W-:Y:S01]  /*3080*/  FFMA R67, R25.reuse, R41.reuse, R68 ;  /* 0x0000002919437223 */ /* 0x0c0fe20000000044 */
[----:B------:R-:W-:Y:S01]  /*3090*/  FFMA R24, R25, R42, R43 ;  /* 0x0000002a19187223 */ /* 0x000fe2000000002b */
[-C--:B------:R-:W-:Y:S01]  /*30a0*/  FFMA R62, R40, R14.reuse, R65 ;  /* 0x0000000e283e7223 */ /* 0x080fe20000000041 */
[----:B------:R-:W-:Y:S01]  /*30b0*/  FFMA R25, R37, R14, R36 ;  /* 0x0000000e25197223 */ /* 0x000fe20000000024 */
[C---:B------:R-:W-:Y:S01]  /*30c0*/  FFMA R65, R14.reuse, R41, R39 ;  /* 0x000000290e417223 */ /* 0x040fe20000000027 */
[----:B------:R-:W-:Y:S01]  /*30d0*/  FFMA R14, R14, R42, R13 ;  /* 0x0000002a0e0e7223 */ /* 0x000fe2000000000d */
[----:B------:R-:W-:Y:S01]  /*30e0*/  LDS R66, [R6+0x1150] ;  /* 0x0011500006427984 */ /* 0x000fe20000000800 */
[C---:B0-----:R-:W-:Y:S01]  /*30f0*/  FFMA R63, R28.reuse, R37, R63 ;  /* 0x000000251c3f7223 */ /* 0x041fe2000000003f */
[C---:B------:R-:W-:Y:S01]  /*3100*/  FFMA R40, R28.reuse, R40, R61 ;  /* 0x000000281c287223 */ /* 0x040fe2000000003d */
[C---:B------:R-:W-:Y:S01]  /*3110*/  FFMA R41, R28.reuse, R41, R12 ;  /* 0x000000291c297223 */ /* 0x040fe2000000000c */
[----:B------:R-:W-:Y:S01]  /*3120*/  FFMA R42, R28, R42, R17 ;  /* 0x0000002a1c2a7223 */ /* 0x000fe20000000011 */
[----:B------:R-:W0:Y:S01]  /*3130*/  LDS.128 R36, [R4+0x40] ;  /* 0x0000400004247984 */ /* 0x000e220000000c00 */
[C---:B-1----:R-:W-:Y:S01]  /*3140*/  FFMA R64, R32.reuse, R29, R63 ;  /* 0x0000001d20407223 */ /* 0x042fe2000000003f */
[C---:B------:R-:W-:Y:S01]  /*3150*/  FFMA R17, R29.reuse, R33, R40 ;  /* 0x000000211d117223 */ /* 0x040fe20000000028 */
[CC--:B------:R-:W-:Y:S01]  /*3160*/  FFMA R28, R29.reuse, R34.reuse, R41 ;  /* 0x000000221d1c7223 */ /* 0x0c0fe20000000029 */
[----:B------:R-:W-:Y:S01]  /*3170*/  FFMA R29, R29, R35, R42 ;  /* 0x000000231d1d7223 */ /* 0x000fe2000000002a */
[C---:B------:R-:W-:Y:S01]  /*3180*/  FFMA R61, R15.reuse, R33, R62 ;  /* 0x000000210f3d7223 */ /* 0x040fe2000000003e */
[----:B------:R-:W1:Y:S01]  /*3190*/  LDS.128 R40, [R6+0x1140] ;  /* 0x0011400006287984 */ /* 0x000e620000000c00 */
        /* <DEDUP_REMOVED lines=8> */
[C---:B0-----:R-:W-:Y:S01]  /*3220*/  FFMA R32, R36.reuse, R32, R71 ;  /* 0x0000002024207223 */ /* 0x041fe20000000047 */
[C---:B------:R-:W-:Y:S01]  /*3230*/  FFMA R24, R36.reuse, R33, R18 ;  /* 0x0000002124187223 */ /* 0x040fe20000000012 */
[C---:B------:R-:W-:Y:S01]  /*3240*/  FFMA R34, R36.reuse, R34, R19 ;  /* 0x0000002224227223 */ /* 0x040fe20000000013 */
[----:B------:R-:W-:Y:S01]  /*3250*/  FFMA R35, R36, R35, R22 ;  /* 0x0000002324237223 */ /* 0x000fe20000000016 */
[----:B------:R-:W0:Y:S03]  /*3260*/  LDS.64 R18, [R6+0x1248] ;  /* 0x0012480006127984 */ /* 0x000e260000000a00 */
[-C--:B------:R-:W-:Y:S01]  /*3270*/  FFMA R36, R66, R37.reuse, R35 ;  /* 0x0000002542247223 */ /* 0x080fe20000000023 */
[----:B------:R-:W3:Y:S01]  /*3280*/  LDS.64 R22, [R6+0x1250] ;  /* 0x0012500006167984 */ /* 0x000ee20000000a00 */
[----:B-1----:R-:W-:Y:S01]  /*3290*/  FFMA R71, R41, R37, R32 ;  /* 0x0000002529477223 */ /* 0x002fe20000000020 */
        /* <DEDUP_REMOVED lines=11> */
[----:B------:R-:W1:Y:S01]  /*3350*/  LDS.128 R32, [R6+0x1350] ;  /* 0x0013500006207984 */ /* 0x000e620000000c00 */
[C---:B------:R-:W-:Y:S01]  /*3360*/  FFMA R42, R12.reuse, R42, R61 ;  /* 0x0000002a0c2a7223 */ /* 0x040fe2000000003d */
[C---:B------:R-:W-:Y:S01]  /*3370*/  FFMA R43, R12.reuse, R43, R62 ;  /* 0x0000002b0c2b7223 */ /* 0x040fe2000000003e */
[----:B------:R-:W-:Y:S01]  /*3380*/  FFMA R66, R12, R66, R65 ;  /* 0x000000420c427223 */ /* 0x000fe20000000041 */
[----:B------:R-:W2:Y:S01]  /*3390*/  LDS.128 R24, [R4+0x150] ;  /* 0x0001500004187984 */ /* 0x000ea20000000c00 */
[-C--:B0-----:R-:W-:Y:S01]  /*33a0*/  FFMA R71, R18, R38.reuse, R71 ;  /* 0x0000002612477223 */ /* 0x081fe20000000047 */
[----:B------:R-:W-:Y:S01]  /*33b0*/  FFMA R69, R38, R19, R69 ;  /* 0x0000001326457223 */ /* 0x000fe20000000045 */
[----:B------:R-:W-:Y:S01]  /*33c0*/  FFMA R37, R18, R31, R37 ;  /* 0x0000001f12257223 */ /* 0x000fe20000000025 */
[C---:B------:R-:W-:Y:S01]  /*33d0*/  FFMA R61, R31.reuse, R19, R40 ;  /* 0x000000131f3d7223 */ /* 0x040fe20000000028 */
[----:B---3--:R-:W-:Y:S01]  /*33e0*/  FFMA R63, R38, R23, R36 ;  /* 0x00000017263f7223 */ /* 0x008fe20000000024 */
[C---:B------:R-:W-:Y:S01]  /*33f0*/  FFMA R62, R22.reuse, R38, R67 ;  /* 0x00000026163e7223 */ /* 0x040fe20000000043 */
[----:B------:R-:W0:Y:S01]  /*3400*/  LDS R36, [R6+0x134c] ;  /* 0x00134c0006247984 */ /* 0x000e220000000800 */
[----:B------:R-:W-:Y:S01]  /*3410*/  FFMA R12, R22, R31, R17 ;  /* 0x0000001f160c7223 */ /* 0x000fe20000000011 */
[----:B------:R-:W-:Y:S01]  /*3420*/  FFMA R17, R31, R23, R30 ;  /* 0x000000171f117223 */ /* 0x000fe2000000001e */
[----:B------:R-:W-:Y:S01]  /*3430*/  FFMA R65, R18, R13, R41 ;  /* 0x0000000d12417223 */ /* 0x000fe20000000029 */
[C---:B------:R-:W-:Y:S01]  /*3440*/  FFMA R67, R13.reuse, R19, R42 ;  /* 0x000000130d437223 */ /* 0x040fe2000000002a */
[----:B------:R-:W-:Y:S01]  /*3450*/  FFMA R75, R22, R13, R43 ;  /* 0x0000000d164b7223 */ /* 0x000fe2000000002b */
[----:B------:R-:W-:Y:S01]  /*3460*/  FFMA R13, R13, R23, R66 ;  /* 0x000000170d0d7223 */ /* 0x000fe20000000042 */
[----:B------:R-:W3:Y:S02]  /*3470*/  LDS.128 R40, [R6+0x1450] ;  /* 0x0014500006287984 */ /* 0x000ee40000000c00 */
[----:B-1----:R-:W-:Y:S01]  /*3480*/  FFMA R75, R14, R33, R75 ;  /* 0x000000210e4b7223 */ /* 0x002fe2000000004b */
[C---:B--2---:R-:W-:Y:S01]  /*3490*/  FFMA R38, R24.reuse, R18, R29 ;  /* 0x0000001218267223 */ /* 0x044fe2000000001d */
[C---:B------:R-:W-:Y:S01]  /*34a0*/  FFMA R77, R24.reuse, R19, R70 ;  /* 0x00000013184d7223 */ /* 0x040fe20000000046 */
[----:B------:R-:W1:Y:S01]  /*34b0*/  LDS.128 R28, [R4+0xd0] ;  /* 0x0000d000041c7984 */ /* 0x000e620000000c00 */
[C---:B------:R-:W-:Y:S01]  /*34c0*/  FFMA R66, R24.reuse, R22, R73 ;  /* 0x0000001618427223 */ /* 0x040fe20000000049 */
[----:B------:R-:W-:Y:S01]  /*34d0*/  FFMA R35, R24, R23, R64 ;  /* 0x0000001718237223 */ /* 0x000fe20000000040 */
[C---:B------:R-:W-:Y:S01]  /*34e0*/  FFMA R19, R39.reuse, R33, R62 ;  /* 0x0000002127137223 */ /* 0x040fe2000000003e */
[----:B------:R-:W-:Y:S01]  /*34f0*/  FFMA R22, R39, R34, R63 ;  /* 0x0000002227167223 */ /* 0x000fe2000000003f */
[C---:B------:R-:W-:Y:S01]  /*3500*/  FFMA R62, R32.reuse, R14, R67 ;  /* 0x0000000e203e7223 */ /* 0x040fe20000000043 */
[C---:B------:R-:W-:Y:S01]  /*3510*/  FFMA R18, R32.reuse, R39, R69 ;  /* 0x0000002720127223 */ /* 0x040fe20000000045 */
[----:B------:R-:W-:Y:S01]  /*3520*/  FFMA R23, R32, R25, R77 ;  /* 0x0000001920177223 */ /* 0x000fe2000000004d */
[C---:B------:R-:W-:Y:S01]  /*3530*/  FFMA R63, R25.reuse, R33, R66 ;  /* 0x00000021193f7223 */ /* 0x040fe20000000042 */
[----:B------:R-:W-:Y:S01]  /*3540*/  FFMA R24, R25, R34, R35 ;  /* 0x0000002219187223 */ /* 0x000fe20000000023 */
[----:B------:R-:W-:Y:S01]  /*3550*/  LDS R66, [R6+0x1560] ;  /* 0x0015600006427984 */ /* 0x000fe20000000800 */
[----:B0-----:R-:W-:Y:S01]  /*3560*/  FFMA R65, R36, R14, R65 ;  /* 0x0000000e24417223 */ /* 0x001fe20000000041 */
[----:B------:R-:W-:Y:S01]  /*3570*/  FFMA R14, R14, R34, R13 ;  /* 0x000000220e0e7223 */ /* 0x000fe2000000000d */
[C---:B------:R-:W-:Y:S01]  /*3580*/  FFMA R71, R36.reuse, R39, R71 ;  /* 0x0000002724477223 */ /* 0x040fe20000000047 */
[----:B------:R-:W-:Y:S01]  /*3590*/  FFMA R69, R36, R25, R38 ;  /* 0x0000001924457223 */ /* 0x000fe20000000026 */
[----:B---3--:R-:W-:Y:S01]  /*35a0*/  FFMA R72, R26, R42, R63 ;  /* 0x0000002a1a487223 */ /* 0x008fe2000000003f */
[C---:B------:R-:W-:Y:S01]  /*35b0*/  FFMA R65, R40.reuse, R15, R65 ;  /* 0x0000000f28417223 */ /* 0x040fe20000000041 */
[-C--:B------:R-:W-:Y:S01]  /*35c0*/  FFMA R63, R15, R43.reuse, R14 ;  /* 0x0000002b0f3f7223 */ /* 0x080fe2000000000e */
[----:B------:R-:W-:Y:S01]  /*35d0*/  FFMA R68, R40, R26, R69 ;  /* 0x0000001a28447223 */ /* 0x000fe20000000045 */
[C---:B------:R-:W-:Y:S01]  /*35e0*/  FFMA R25, R26.reuse, R43, R24 ;  /* 0x0000002b1a197223 */ /* 0x040fe20000000018 */
[----:B------:R-:W-:Y:S01]  /*35f0*/  FFMA R70, R26, R41, R23 ;  /* 0x000000291a467223 */ /* 0x000fe20000000017 */
[C---:B-1----:R-:W-:Y:S01]  /*3600*/  FFMA R13, R28.reuse, R36, R37 ;  /* 0x000000241c0d7223 */ /* 0x042fe20000000025 */
[C---:B------:R-:W-:Y:S01]  /*3610*/  FFMA R32, R28.reuse, R32, R61 ;  /* 0x000000201c207223 */ /* 0x040fe2000000003d */
[C---:B------:R-:W-:Y:S01]  /*3620*/  FFMA R33, R28.reuse, R33, R12 ;  /* 0x000000211c217223 */ /* 0x040fe2000000000c */
[----:B------:R-:W-:Y:S01]  /*3630*/  FFMA R34, R28, R34, R17 ;  /* 0x000000221c227223 */ /* 0x000fe20000000011 */
[----:B------:R-:W0:Y:S01]  /*3640*/  LDS.128 R36, [R4+0x50] ;  /* 0x0000500004247984 */ /* 0x000e220000000c00 */
[----:B------:R-:W-:Y:S01]  /*3650*/  FFMA R64, R40, R29, R13 ;  /* 0x0000001d28407223 */ /* 0x000fe2000000000d */
[C---:B------:R-:W-:Y:S01]  /*3660*/  FFMA R17, R29.reuse, R41, R32 ;  /* 0x000000291d117223 */ /* 0x040fe20000000020 */
[CC--:B------:R-:W-:Y:S01]  /*3670*/  FFMA R28, R29.reuse, R42.reuse, R33 ;  /* 0x0000002a1d1c7223 */ /* 0x0c0fe20000000021 */
[----:B------:R-:W-:Y:S01]  /*3680*/  FFMA R29, R29, R43, R34 ;  /* 0x0000002b1d1d7223 */ /* 0x000fe20000000022 */
[C---:B------:R-:W-:Y:S01]  /*3690*/  FFMA R61, R15.reuse, R41, R62 ;  /* 0x000000290f3d7223 */ /* 0x040fe2000000003e */
[----:B------:R-:W1:Y:S01]  /*36a0*/  LDS.128 R32, [R6+0x1550] ;  /* 0x0015500006207984 */ /* 0x000e620000000c00 */
[----:B------:R-:W-:-:S03]  /*36b0*/  FFMA R62, R15, R42, R75 ;  /* 0x0000002a0f3e7223 */ /* 0x000fc6000000004b */
[----:B------:R-:W2:Y:S01]  /*36c0*/  LDS.128 R12, [R4+0x1e0] ;  /* 0x0001e000040c7984 */ /* 0x000ea20000000c00 */
[C---:B0-----:R-:W-:Y:S01]  /*36d0*/  FFMA R40, R36.reuse, R40, R71 ;  /* 0x0000002824287223 */ /* 0x041fe20000000047 */
[C---:B------:R-:W-:Y:S01]  /*36e0*/  FFMA R24, R36.reuse, R41, R18 ;  /* 0x0000002924187223 */ /* 0x040fe20000000012 */
[C---:B------:R-:W-:Y:S01]  /*36f0*/  FFMA R42, R36.reuse, R42, R19 ;  /* 0x0000002a242a7223 */ /* 0x040fe20000000013 */
[----:B------:R-:W-:Y:S01]  /*3700*/  FFMA R69, R36, R43, R22 ;  /* 0x0000002b24457223 */ /* 0x000fe20000000016 */
[----:B------:R-:W0:Y:S01]  /*3710*/  LDS.64 R18, [R6+0x1658] ;  /* 0x0016580006127984 */ /* 0x000e220000000a00 */
[----:B-1----:R-:W-:Y:S01]  /*3720*/  FFMA R67, R33, R37, R40 ;  /* 0x0000002521437223 */ /* 0x002fe20000000028 */
[CC--:B------:R-:W-:Y:S01]  /*3730*/  FFMA R43, R37.reuse, R34.reuse, R24 ;  /* 0x00000022252b7223 */ /* 0x0c0fe20000000018 */
[----:B------:R-:W-:Y:S01]  /*3740*/  FFMA R41, R37, R35, R42 ;  /* 0x0000002325297223 */ /* 0x000fe2000000002a */
[----:B------:R-:W-:Y:S01]  /*3750*/  FFMA R36, R66, R37, R69 ;  /* 0x0000002542247223 */ /* 0x000fe20000000045 */
[C---:B------:R-:W-:Y:S01]  /*3760*/  FFMA R40, R30.reuse, R34, R17 ;  /* 0x000000221e287223 */ /* 0x040fe20000000011 */
[----:B------:R-:W1:Y:S01]  /*3770*/  LDS.64 R22, [R6+0x1660] ;  /* 0x0016600006167984 */ /* 0x000e620000000a00 */
        /* <DEDUP_REMOVED lines=8> */
[----:B------:R-:W2:Y:S01]  /*3800*/  LDS.128 R24, [R4+0x160] ;  /* 0x0001600004187984 */ /* 0x000ea20000000c00 */
[C---:B------:R-:W-:Y:S01]  /*3810*/  FFMA R28, R12.reuse, R34, R61 ;  /* 0x000000220c1c7223 */ /* 0x040fe2000000003d */
[C---:B------:R-:W-:Y:S01]  /*3820*/  FFMA R71, R12.reuse, R35, R62 ;  /* 0x000000230c477223 */ /* 0x040fe2000000003e */
[----:B------:R-:W-:Y:S01]  /*3830*/  FFMA R66, R12, R66, R63 ;  /* 0x000000420c427223 */ /* 0x000fe2000000003f */
[----:B------:R-:W3:Y:S01]  /*3840*/  LDS.128 R32, [R6+0x1760] ;  /* 0x0017600006207984 */ /* 0x000ee20000000c00 */
[-C--:B0-----:R-:W-:Y:S01]  /*3850*/  FFMA R67, R18, R38.reuse, R67 ;  /* 0x0000002612437223 */ /* 0x081fe20000000043 */
[----:B------:R-:W-:Y:S01]  /*3860*/  FFMA R43, R38, R19, R43 ;  /* 0x00000013262b7223 */ /* 0x000fe2000000002b */
[C---:B------:R-:W-:Y:S01]  /*3870*/  FFMA R37, R18.reuse, R31, R37 ;  /* 0x0000001f12257223 */ /* 0x040fe20000000025 */
[-C--:B------:R-:W-:Y:S01]  /*3880*/  FFMA R61, R31, R19.reuse, R40 ;  /* 0x000000131f3d7223 */ /* 0x080fe20000000028 */
[----:B------:R-:W-:Y:S01]  /*3890*/  FFMA R63, R13, R19, R28 ;  /* 0x000000130d3f7223 */ /* 0x000fe2000000001c */
[----:B------:R-:W-:Y:S01]  /*38a0*/  FFMA R65, R18, R13, R65 ;  /* 0x0000000d12417223 */ /* 0x000fe20000000041 */
[----:B-1----:R-:W-:Y:S01]  /*38b0*/  FFMA R62, R22, R38, R41 ;  /* 0x00000026163e7223 */ /* 0x002fe20000000029 */
[----:B------:R-:W-:Y:S01]  /*38c0*/  FFMA R41, R38, R23, R36 ;  /* 0x0000001726297223 */ /* 0x000fe20000000024 */
[C---:B------:R-:W-:Y:S01]  /*38d0*/  FFMA R12, R22.reuse, R31, R17 ;  /* 0x0000001f160c7223 */ /* 0x040fe20000000011 */
[----:B------:R-:W0:Y:S01]  /*38e0*/  LDS R36, [R6+0x175c] ;  /* 0x00175c0006247984 */ /* 0x000e220000000800 */
[----:B------:R-:W-:Y:S01]  /*38f0*/  FFMA R17, R31, R23, R30 ;  /* 0x000000171f117223 */ /* 0x000fe2000000001e */
[----:B------:R-:W-:Y:S01]  /*3900*/  FFMA R71, R22, R13, R71 ;  /* 0x0000000d16477223 */ /* 0x000fe20000000047 */
[----:B------:R-:W-:-:S02]  /*3910*/  FFMA R13, R13, R23, R66 ;  /* 0x000000170d0d7223 */ /* 0x000fc40000000042 */
[----:B------:R-:W-:Y:S01]  /*3920*/  LDS R66, [R6+0x1970] ;  /* 0x0019700006427984 */ /* 0x000fe20000000800 */
[C---:B--2---:R-:W-:Y:S01]  /*3930*/  FFMA R38, R24.reuse, R18, R29 ;  /* 0x0000001218267223 */ /* 0x044fe2000000001d */
[C---:B------:R-:W-:Y:S01]  /*3940*/  FFMA R64, R24.reuse, R22, R69 ;  /* 0x0000001618407223 */ /* 0x040fe20000000045 */
[C---:B------:R-:W-:Y:S01]  /*3950*/  FFMA R75, R24.reuse, R19, R70 ;  /* 0x00000013184b7223 */ /* 0x040fe20000000046 */
[----:B------:R-:W1:Y:S01]  /*3960*/  LDS.128 R28, [R4+0xe0] ;  /* 0x0000e000041c7984 */ /* 0x000e620000000c00 */
[----:B---3--:R-:W-:Y:S01]  /*3970*/  FFMA R35, R24, R23, R42 ;  /* 0x0000001718237223 */ /* 0x008fe2000000002a */
[C---:B------:R-:W-:Y:S01]  /*3980*/  FFMA R18, R32.reuse, R39, R43 ;  /* 0x0000002720127223 */ /* 0x040fe2000000002b */
[C---:B------:R-:W-:Y:S01]  /*3990*/  FFMA R22, R39.reuse, R34, R41 ;  /* 0x0000002227167223 */ /* 0x040fe20000000029 */
[-C--:B------:R-:W-:Y:S01]  /*39a0*/  FFMA R19, R39, R33.reuse, R62 ;  /* 0x0000002127137223 */ /* 0x080fe2000000003e */
[----:B------:R-:W2:Y:S01]  /*39b0*/  LDS.128 R40, [R6+0x1860] ;  /* 0x0018600006287984 */ /* 0x000ea20000000c00 */
[----:B------:R-:W-:Y:S01]  /*39c0*/  FFMA R62, R32, R14, R63 ;  /* 0x0000000e203e7223 */ /* 0x000fe2000000003f */
[----:B------:R-:W-:Y:S01]  /*39d0*/  FFMA R71, R14, R33, R71 ;  /* 0x000000210e477223 */ /* 0x000fe20000000047 */
[----:B------:R-:W-:Y:S01]  /*39e0*/  FFMA R23, R32, R25, R75 ;  /* 0x0000001920177223 */ /* 0x000fe2000000004b */
[C---:B------:R-:W-:Y:S01]  /*39f0*/  FFMA R24, R25.reuse, R34, R35 ;  /* 0x0000002219187223 */ /* 0x040fe20000000023 */
[C---:B0-----:R-:W-:Y:S01]  /*3a00*/  FFMA R73, R36.reuse, R39, R67 ;  /* 0x0000002724497223 */ /* 0x041fe20000000043 */
[----:B------:R-:W-:Y:S01]  /*3a10*/  FFMA R65, R36, R14, R65 ;  /* 0x0000000e24417223 */ /* 0x000fe20000000041 */
[----:B------:R-:W-:Y:S01]  /*3a20*/  FFMA R67, R25, R33, R64 ;  /* 0x0000002119437223 */ /* 0x000fe20000000040 */
[----:B------:R-:W-:Y:S01]  /*3a30*/  FFMA R14, R14, R34, R13 ;  /* 0x000000220e0e7223 */ /* 0x000fe2000000000d */
[----:B------:R-:W-:Y:S01]  /*3a40*/  FFMA R69, R36, R25, R38 ;  /* 0x0000001924457223 */ /* 0x000fe20000000026 */
[C---:B-1----:R-:W-:Y:S01]  /*3a50*/  FFMA R13, R28.reuse, R36, R37 ;  /* 0x000000241c0d7223 */ /* 0x042fe20000000025 */
[C---:B------:R-:W-:Y:S01]  /*3a60*/  FFMA R32, R28.reuse, R32, R61 ;  /* 0x000000201c207223 */ /* 0x040fe2000000003d */
[C---:B------:R-:W-:Y:S01]  /*3a70*/  FFMA R33, R28.reuse, R33, R12 ;  /* 0x000000211c217223 */ /* 0x040fe2000000000c */
[----:B------:R-:W-:Y:S01]  /*3a80*/  FFMA R34, R28, R34, R17 ;  /* 0x000000221c227223 */ /* 0x000fe20000000011 */
[----:B------:R-:W0:Y:S01]  /*3a90*/  LDS.128 R36, [R4+0x60] ;  /* 0x0000600004247984 */ /* 0x000e220000000c00 */
[C---:B--2---:R-:W-:Y:S01]  /*3aa0*/  FFMA R64, R40.reuse, R29, R13 ;  /* 0x0000001d28407223 */ /* 0x044fe2000000000d */
[C---:B------:R-:W-:Y:S01]  /*3ab0*/  FFMA R17, R29.reuse, R41, R32 ;  /* 0x000000291d117223 */ /* 0x040fe20000000020 */
[C---:B------:R-:W-:Y:S01]  /*3ac0*/  FFMA R28, R29.reuse, R42, R33 ;  /* 0x0000002a1d1c7223 */ /* 0x040fe20000000021 */
[----:B------:R-:W-:Y:S01]  /*3ad0*/  FFMA R29, R29, R43, R34 ;  /* 0x0000002b1d1d7223 */ /* 0x000fe20000000022 */
[C---:B------:R-:W-:Y:S01]  /*3ae0*/  FFMA R68, R40.reuse, R26, R69 ;  /* 0x0000001a28447223 */ /* 0x040fe20000000045 */
[----:B------:R-:W1:Y:S01]  /*3af0*/  LDS.128 R32, [R6+0x1960] ;  /* 0x0019600006207984 */ /* 0x000e620000000c00 */
[----:B------:R-:W-:Y:S01]  /*3b00*/  FFMA R65, R40, R15, R65 ;  /* 0x0000000f28417223 */ /* 0x000fe20000000041 */
[C---:B------:R-:W-:Y:S01]  /*3b10*/  FFMA R61, R15.reuse, R41, R62 ;  /* 0x000000290f3d7223 */ /* 0x040fe2000000003e */
[CC--:B------:R-:W-:Y:S01]  /*3b20*/  FFMA R72, R26.reuse, R42.reuse, R67 ;  /* 0x0000002a1a487223 */ /* 0x0c0fe20000000043 */
[CC--:B------:R-:W-:Y:S01]  /*3b30*/  FFMA R25, R26.reuse, R43.reuse, R24 ;  /* 0x0000002b1a197223 */ /* 0x0c0fe20000000018 */
[C---:B------:R-:W-:Y:S01]  /*3b40*/  FFMA R62, R15.reuse, R42, R71 ;  /* 0x0000002a0f3e7223 */ /* 0x040fe20000000047 */
[----:B------:R-:W-:Y:S01]  /*3b50*/  FFMA R63, R15, R43, R14 ;  /* 0x0000002b0f3f7223 */ /* 0x000fe2000000000e */
[-C--:B------:R-:W-:Y:S01]  /*3b60*/  FFMA R70, R26, R41.reuse, R23 ;  /* 0x000000291a467223 */ /* 0x080fe20000000017 */
        /* <DEDUP_REMOVED lines=37> */
[----:B------:R-:W-:Y:S01]  /*3dc0*/  FFMA R13, R13, R23, R66 ;  /* 0x000000170d0d7223 */ /* 0x000fe20000000042 */
[C---:B--2---:R-:W-:Y:S01]  /*3dd0*/  FFMA R38, R24.reuse, R18, R29 ;  /* 0x0000001218267223 */ /* 0x044fe2000000001d */
[C---:B------:R-:W-:Y:S01]  /*3de0*/  FFMA R75, R24.reuse, R19, R70 ;  /* 0x00000013184b7223 */ /* 0x040fe20000000046 */
[----:B------:R-:W1:Y:S01]  /*3df0*/  LDS.128 R28, [R4+0xf0] ;  /* 0x0000f000041c7984 */ /* 0x000e620000000c00 */
[C---:B------:R-:W-:Y:S01]  /*3e00*/  FFMA R64, R24.reuse, R22, R69 ;  /* 0x0000001618407223 */ /* 0x040fe20000000045 */
[C---:B---3--:R-:W-:Y:S01]  /*3e10*/  FFMA R19, R39.reuse, R33, R62 ;  /* 0x0000002127137223 */ /* 0x048fe2000000003e */
[----:B------:R-:W-:Y:S01]  /*3e20*/  FFMA R35, R24, R23, R42 ;  /* 0x0000001718237223 */ /* 0x000fe2000000002a */
[C---:B------:R-:W-:Y:S01]  /*3e30*/  FFMA R18, R32.reuse, R39, R43 ;  /* 0x0000002720127223 */ /* 0x040fe2000000002b */
[----:B------:R-:W-:Y:S01]  /*3e40*/  FFMA R22, R39, R34, R41 ;  /* 0x0000002227167223 */ /* 0x000fe20000000029 */
[----:B------:R-:W-:Y:S01]  /*3e50*/  FFMA R62, R32, R14, R63 ;  /* 0x0000000e203e7223 */ /* 0x000fe2000000003f */
[----:B------:R-:W-:Y:S01]  /*3e60*/  FFMA R71, R14, R33, R71 ;  /* 0x000000210e477223 */ /* 0x000fe20000000047 */
[----:B------:R-:W2:Y:S01]  /*3e70*/  LDS.128 R40, [R6+0x1c70] ;  /* 0x001c700006287984 */ /* 0x000ea20000000c00 */
[----:B------:R-:W-:Y:S01]  /*3e80*/  FFMA R23, R32, R25, R75 ;  /* 0x0000001920177223 */ /* 0x000fe2000000004b */
[C---:B------:R-:W-:Y:S01]  /*3e90*/  FFMA R24, R25.reuse, R34, R35 ;  /* 0x0000002219187223 */ /* 0x040fe20000000023 */
[----:B0-----:R-:W-:Y:S01]  /*3ea0*/  FFMA R65, R36, R14, R65 ;  /* 0x0000000e24417223 */ /* 0x001fe20000000041 */
[----:B------:R-:W-:Y:S01]  /*3eb0*/  FFMA R14, R14, R34, R13 ;  /* 0x000000220e0e7223 */ /* 0x000fe2000000000d */
[C---:B------:R-:W-:Y:S01]  /*3ec0*/  FFMA R73, R36.reuse, R39, R67 ;  /* 0x0000002724497223 */ /* 0x040fe20000000043 */
[----:B------:R-:W-:Y:S01]  /*3ed0*/  FFMA R69, R36, R25, R38 ;  /* 0x0000001924457223 */ /* 0x000fe20000000026 */
[-C--:B------:R-:W-:Y:S01]  /*3ee0*/  FFMA R67, R25, R33.reuse, R64 ;  /* 0x0000002119437223 */ /* 0x080fe20000000040 */
[C---:B-1----:R-:W-:Y:S01]  /*3ef0*/  FFMA R13, R28.reuse, R36, R37 ;  /* 0x000000241c0d7223 */ /* 0x042fe20000000025 */
[C---:B------:R-:W-:Y:S01]  /*3f00*/  FFMA R64, R28.reuse, R32, R61 ;  /* 0x000000201c407223 */ /* 0x040fe2000000003d */
[----:B------:R-:W0:Y:S01]  /*3f10*/  LDS.128 R36, [R4+0x70] ;  /* 0x0000700004247984 */ /* 0x000e220000000c00 */
[C---:B------:R-:W-:Y:S01]  /*3f20*/  FFMA R61, R28.reuse, R33, R12 ;  /* 0x000000211c3d7223 */ /* 0x040fe2000000000c */
[----:B------:R-:W-:-:S02]  /*3f30*/  FFMA R70, R28, R34, R17 ;  /* 0x000000221c467223 */ /* 0x000fc40000000011 */
[----:B------:R-:W1:Y:S01]  /*3f40*/  LDS.128 R32, [R6+0x1d70] ;  /* 0x001d700006207984 */ /* 0x000e620000000c00 */
[C---:B--2---:R-:W-:Y:S01]  /*3f50*/  FFMA R66, R40.reuse, R29, R13 ;  /* 0x0000001d28427223 */ /* 0x044fe2000000000d */
[C---:B------:R-:W-:Y:S02]  /*3f60*/  FFMA R25, R29.reuse, R41, R64 ;  /* 0x000000291d197223 */ /* 0x040fe40000000040 */
[----:B------:R-:W2:Y:S01]  /*3f70*/  LDS R17, [R6+0x1d80] ;  /* 0x001d800006117984 */ /* 0x000ea20000000800 */
[C---:B------:R-:W-:Y:S01]  /*3f80*/  FFMA R28, R29.reuse, R42, R61 ;  /* 0x0000002a1d1c7223 */ /* 0x040fe2000000003d */
[----:B------:R-:W-:Y:S01]  /*3f90*/  FFMA R70, R29, R43, R70 ;  /* 0x0000002b1d467223 */ /* 0x000fe20000000046 */
[C---:B------:R-:W-:Y:S01]  /*3fa0*/  FFMA R29, R15.reuse, R41, R62 ;  /* 0x000000290f1d7223 */ /* 0x040fe2000000003e */
[----:B------:R-:W-:Y:S01]  /*3fb0*/  FFMA R64, R40, R26, R69 ;  /* 0x0000001a28407223 */ /* 0x000fe20000000045 */
[-C--:B------:R-:W-:Y:S01]  /*3fc0*/  FFMA R72, R26, R42.reuse, R67 ;  /* 0x0000002a1a487223 */ /* 0x080fe20000000043 */
[----:B------:R-:W-:Y:S01]  /*3fd0*/  FFMA R65, R40, R15, R65 ;  /* 0x0000000f28417223 */ /* 0x000fe20000000041 */
[C---:B------:R-:W-:Y:S01]  /*3fe0*/  FFMA R62, R15.reuse, R42, R71 ;  /* 0x0000002a0f3e7223 */ /* 0x040fe20000000047 */
[----:B------:R-:W-:Y:S01]  /*3ff0*/  FFMA R74, R15, R43, R14 ;  /* 0x0000002b0f4a7223 */ /* 0x000fe2000000000e */
[C---:B------:R-:W-:Y:S01]  /*4000*/  FFMA R68, R26.reuse, R41, R23 ;  /* 0x000000291a447223 */ /* 0x040fe20000000017 */
[----:B------:R-:W3:Y:S01]  /*4010*/  LDS.128 R12, [R4+0x200] ;  /* 0x00020000040c7984 */ /* 0x000ee20000000c00 */
[----:B------:R-:W-:-:S03]  /*4020*/  FFMA R24, R26, R43, R24 ;  /* 0x0000002b1a187223 */ /* 0x000fc60000000018 */
[----:B------:R-:W-:Y:S01]  /*4030*/  LDS R15, [R6+0x1f7c] ;  /* 0x001f7c00060f7984 */ /* 0x000fe20000000800 */
[C---:B0-----:R-:W-:Y:S01]  /*4040*/  FFMA R18, R36.reuse, R41, R18 ;  /* 0x0000002924127223 */ /* 0x041fe20000000012 */
[C---:B------:R-:W-:Y:S01]  /*4050*/  FFMA R40, R36.reuse, R40, R73 ;  /* 0x0000002824287223 */ /* 0x040fe20000000049 */
[C---:B------:R-:W-:Y:S01]  /*4060*/  FFMA R42, R36.reuse, R42, R19 ;  /* 0x0000002a242a7223 */ /* 0x040fe20000000013 */
[----:B------:R-:W-:Y:S01]  /*4070*/  FFMA R22, R36, R43, R22 ;  /* 0x0000002b24167223 */ /* 0x000fe20000000016 */
[-C--:B-1----:R-:W-:Y:S01]  /*4080*/  FFMA R41, R37, R34.reuse, R18 ;  /* 0x0000002225297223 */ /* 0x082fe20000000012 */
[----:B------:R-:W-:Y:S01]  /*4090*/  FFMA R61, R33, R37, R40 ;  /* 0x00000025213d7223 */ /* 0x000fe20000000028 */
[----:B------:R-:W-:Y:S01]  /*40a0*/  FFMA R43, R37, R35, R42 ;  /* 0x00000023252b7223 */ /* 0x000fe2000000002a */
[----:B------:R-:W0:Y:S01]  /*40b0*/  LDS.64 R18, [R6+0x1e78] ;  /* 0x001e780006127984 */ /* 0x000e220000000a00 */
[----:B--2---:R-:W-:Y:S01]  /*40c0*/  FFMA R37, R17, R37, R22 ;  /* 0x0000002511257223 */ /* 0x004fe20000000016 */
[CC--:B------:R-:W-:Y:S01]  /*40d0*/  FFMA R32, R30.reuse, R34.reuse, R25 ;  /* 0x000000221e207223 */ /* 0x0c0fe20000000019 */
[----:B------:R-:W-:Y:S01]  /*40e0*/  FFMA R63, R33, R27, R64 ;  /* 0x0000001b213f7223 */ /* 0x000fe20000000040 */
[----:B------:R-:W1:Y:S01]  /*40f0*/  LDS.64 R22, [R6+0x1e80] ;  /* 0x001e800006167984 */ /* 0x000e620000000a00 */
[C---:B------:R-:W-:Y:S01]  /*4100*/  FFMA R67, R27.reuse, R34, R68 ;  /* 0x000000221b437223 */ /* 0x040fe20000000044 */
[----:B------:R-:W-:Y:S01]  /*4110*/  FFMA R69, R27, R35, R72 ;  /* 0x000000231b457223 */ /* 0x000fe20000000048 */
[----:B------:R-:W-:Y:S01]  /*4120*/  FFMA R71, R17, R27, R24 ;  /* 0x0000001b11477223 */ /* 0x000fe20000000018 */
[-C--:B------:R-:W-:Y:S01]  /*4130*/  FFMA R66, R33, R30.reuse, R66 ;  /* 0x0000001e21427223 */ /* 0x080fe20000000042 */
[----:B------:R-:W2:Y:S01]  /*4140*/  LDS.128 R24, [R6+0x1f80] ;  /* 0x001f800006187984 */ /* 0x000ea20000000c00 */
[----:B------:R-:W-:Y:S01]  /*4150*/  FFMA R28, R30, R35, R28 ;  /* 0x000000231e1c7223 */ /* 0x000fe2000000001c */
[----:B------:R-:W-:Y:S01]  /*4160*/  FFMA R70, R17, R30, R70 ;  /* 0x0000001e11467223 */ /* 0x000fe20000000046 */
[C---:B---3--:R-:W-:Y:S01]  /*4170*/  FFMA R30, R12.reuse, R33, R65 ;  /* 0x000000210c1e7223 */ /* 0x048fe20000000041 */
[C---:B------:R-:W-:Y:S01]  /*4180*/  FFMA R34, R12.reuse, R34, R29 ;  /* 0x000000220c227223 */ /* 0x040fe2000000001d */
[C---:B------:R-:W-:Y:S01]  /*4190*/  FFMA R62, R12.reuse, R35, R62 ;  /* 0x000000230c3e7223 */ /* 0x040fe2000000003e */
[----:B------:R-:W-:Y:S01]  /*41a0*/  FFMA R74, R12, R17, R74 ;  /* 0x000000110c4a7223 */ /* 0x000fe2000000004a */
[C---:B0-----:R-:W-:Y:S01]  /*41b0*/  FFMA R36, R18.reuse, R38, R61 ;  /* 0x0000002612247223 */ /* 0x041fe2000000003d */
[C---:B------:R-:W-:Y:S01]  /*41c0*/  FFMA R29, R18.reuse, R31, R66 ;  /* 0x0000001f121d7223 */ /* 0x040fe20000000042 */
[C---:B------:R-:W-:Y:S01]  /*41d0*/  FFMA R12, R18.reuse, R20, R63 ;  /* 0x00000014120c7223 */ /* 0x040fe2000000003f */
[----:B------:R-:W-:Y:S01]  /*41e0*/  FFMA R33, R18, R13, R30 ;  /* 0x0000000d12217223 */ /* 0x000fe2000000001e */
[----:B-1----:R-:W-:Y:S01]  /*41f0*/  FFMA R18, R22, R38, R43 ;  /* 0x0000002616127223 */ /* 0x002fe2000000002b */
[----:B------:R-:W-:Y:S01]  /*4200*/  FFMA R43, R38, R23, R37 ;  /* 0x00000017262b7223 */ /* 0x000fe20000000025 */
[C---:B------:R-:W-:Y:S01]  /*4210*/  FFMA R17, R31.reuse, R19, R32 ;  /* 0x000000131f117223 */ /* 0x040fe20000000020 */
[----:B------:R-:W-:Y:S01]  /*4220*/  FFMA R37, R22, R31, R28 ;  /* 0x0000001f16257223 */ /* 0x000fe2000000001c */
[-C--:B------:R-:W-:Y:S01]  /*4230*/  FFMA R41, R38, R19.reuse, R41 ;  /* 0x0000001326297223 */ /* 0x080fe20000000029 */
[C---:B------:R-:W-:Y:S01]  /*4240*/  FFMA R67, R20.reuse, R19, R67 ;  /* 0x0000001314437223 */ /* 0x040fe20000000043 */
[-C--:B------:R-:W-:Y:S01]  /*4250*/  FFMA R31, R31, R23.reuse, R70 ;  /* 0x000000171f1f7223 */ /* 0x080fe20000000046 */
[----:B------:R-:W-:Y:S01]  /*4260*/  FFMA R71, R20, R23, R71 ;  /* 0x0000001714477223 */ /* 0x000fe20000000047 */
[C---:B------:R-:W-:Y:S01]  /*4270*/  FFMA R19, R13.reuse, R19, R34 ;  /* 0x000000130d137223 */ /* 0x040fe20000000022 */
[C---:B------:R-:W-:Y:S01]  /*4280*/  FFMA R28, R22.reuse, R20, R69 ;  /* 0x00000014161c7223 */ /* 0x040fe20000000045 */
[----:B------:R-:W-:Y:S01]  /*4290*/  FFMA R61, R22, R13, R62 ;  /* 0x0000000d163d7223 */ /* 0x000fe2000000003e */
[----:B------:R-:W-:Y:S01]  /*42a0*/  FFMA R23, R13, R23, R74 ;  /* 0x000000170d177223 */ /* 0x000fe2000000004a */
[C---:B------:R-:W-:Y:S01]  /*42b0*/  FFMA R13, R15.reuse, R21, R12 ;  /* 0x000000150f0d7223 */ /* 0x040fe2000000000c */
[CC--:B------:R-:W-:Y:S01]  /*42c0*/  FFMA R35, R15.reuse, R39.reuse, R36 ;  /* 0x000000270f237223 */ /* 0x0c0fe20000000024 */
[C---:B------:R-:W-:Y:S01]  /*42d0*/  FFMA R68, R15.reuse, R16, R29 ;  /* 0x000000100f447223 */ /* 0x040fe2000000001d */
[----:B------:R-:W-:Y:S01]  /*42e0*/  FFMA R12, R15, R14, R33 ;  /* 0x0000000e0f0c7223 */ /* 0x000fe20000000021 */
[C---:B--2---:R-:W-:Y:S01]  /*42f0*/  FFMA R42, R24.reuse, R39, R41 ;  /* 0x00000027182a7223 */ /* 0x044fe20000000029 */
[CC--:B------:R-:W-:Y:S01]  /*4300*/  FFMA R33, R39.reuse, R25.reuse, R18 ;  /* 0x0000001927217223 */ /* 0x0c0fe20000000012 */
[----:B------:R-:W-:Y:S01]  /*4310*/  FFMA R32, R39, R26, R43 ;  /* 0x0000001a27207223 */ /* 0x000fe2000000002b */
[----:B------:R-:W-:Y:S01]  /*4320*/  FFMA R76, R24, R16, R17 ;  /* 0x00000010184c7223 */ /* 0x000fe20000000011 */
[C---:B------:R-:W-:Y:S01]  /*4330*/  FFMA R15, R16.reuse, R25, R37 ;  /* 0x00000019100f7223 */ /* 0x040fe20000000025 */
[-C--:B------:R-:W-:Y:S01]  /*4340*/  FFMA R74, R16, R26.reuse, R31 ;  /* 0x0000001a104a7223 */ /* 0x080fe2000000001f */
[C---:B------:R-:W-:Y:S01]  /*4350*/  FFMA R72, R24.reuse, R21, R67 ;  /* 0x0000001518487223 */ /* 0x040fe20000000043 */
[CC--:B------:R-:W-:Y:S01]  /*4360*/  FFMA R63, R21.reuse, R25.reuse, R28 ;  /* 0x00000019153f7223 */ /* 0x0c0fe2000000001c */
[----:B------:R-:W-:Y:S01]  /*4370*/  FFMA R70, R21, R26, R71 ;  /* 0x0000001a15467223 */ /* 0x000fe20000000047 */
[----:B------:R-:W-:Y:S01]  /*4380*/  FFMA R40, R24, R14, R19 ;  /* 0x0000000e18287223 */ /* 0x000fe20000000013 */
[C---:B------:R-:W-:Y:S01]  /*4390*/  FFMA R41, R14.reuse, R25, R61 ;  /* 0x000000190e297223 */ /* 0x040fe2000000003d */
[----:B------:R-:W-:Y:S01]  /*43a0*/  FFMA R66, R14, R26, R23 ;  /* 0x0000001a0e427223 */ /* 0x000fe20000000017 */
[----:B------:R-:W-:Y:S06]  /*43b0*/  BAR.SYNC.DEFER_BLOCKING 0x0 ;  /* 0x0000000000007b1d */ /* 0x000fec0000010000 */
[----:B------:R-:W-:Y:S05]  /*43c0*/  BRA.U !UP0, `(.L_x_28) ;  /* 0xffffffc108bc7547 */ /* 0x000fea000b83ffff */
.L_x_0:
[----:B------:R-:W1:Y:S01]  /*43d0*/  S2R R6, SR_TID.Y ;  /* 0x0000000000067919 */ /* 0x000e620000002200 */
[----:B------:R-:W3:Y:S01]  /*43e0*/  LDCU UR4, c[0x0][0x3b4] ;  /* 0x00007680ff0477ac */ /* 0x000ee20008000800 */
[----:B--2---:R-:W-:Y:S01]  /*43f0*/  LEA R2, R0, UR6, 0x2 ;  /* 0x0000000600027c11 */ /* 0x004fe2000f8e10ff */
[----:B---3--:R-:W-:Y:S01]  /*4400*/  UISETP.NE.AND UP0, UPT, UR4, 0x2, UPT ;  /* 0x000000020400788c */ /* 0x008fe2000bf05270 */
[----:B-1----:R-:W-:-:S08]  /*4410*/  LEA R6, R6, UR5, 0x2 ;  /* 0x0000000506067c11 */ /* 0x002fd0000f8e10ff */
[----:B------:R-:W-:Y:S05]  /*4420*/  BRA.U !UP0, `(.L_x_29) ;  /* 0x0000004d088c7547 */ /* 0x000fea000b800000 */
[----:B------:R-:W-:-:S09]  /*4430*/  UISETP.NE.AND UP0, UPT, UR4, 0x1, UPT ;  /* 0x000000010400788c */ /* 0x000fd2000bf05270 */
[----:B------:R-:W-:Y:S05]  /*4440*/  BRA.U UP0, `(.L_x_30) ;  /* 0x0000004100787547 */ /* 0x000fea000b800000 */
[----:B------:R-:W1:Y:S02]  /*4450*/  LDCU.64 UR4, c[0x0][0x398] ;  /* 0x00007300ff0477ac */ /* 0x000e640008000a00 */
[----:B-1----:R-:W-:-:S04]  /*4460*/  UISETP.NE.U32.AND UP0, UPT, UR4, URZ, UPT ;  /* 0x000000ff0400728c */ /* 0x002fc8000bf05070 */
[----:B------:R-:W-:-:S09]  /*4470*/  UISETP.NE.AND.EX UP0, UPT, UR5, URZ, UPT, UP0 ;  /* 0x000000ff0500728c */ /* 0x000fd2000bf05300 */
[----:B------:R-:W-:Y:S05]  /*4480*/  BRA.U UP0, `(.L_x_31) ;  /* 0x0000001d00f07547 */ /* 0x000fea000b800000 */
[----:B------:R-:W1:Y:S01]  /*4490*/  LDCU.64 UR6, c[0x0][0x3a8] ;  /* 0x00007500ff0677ac */ /* 0x000e620008000a00 */
[C---:B------:R-:W-:Y:S01]  /*44a0*/  IADD3 R0, PT, PT, R2.reuse, 0x1, RZ ;  /* 0x0000000102007810 */ /* 0x040fe20007ffe0ff */
[----:B------:R-:W-:Y:S01]  /*44b0*/  BSSY.RECONVERGENT B0, `(.L_x_32) ;  /* 0x0000028000007945 */ /* 0x000fe20003800200 */
[C---:B------:R-:W-:Y:S01]  /*44c0*/  IADD3 R4, PT, PT, R2.reuse, 0x2, RZ ;  /* 0x0000000202047810 */ /* 0x040fe20007ffe0ff */
[----:B------:R-:W2:Y:S01]  /*44d0*/  LDCU.64 UR4, c[0x0][0x3a0] ;  /* 0x00007400ff0477ac */ /* 0x000ea20008000a00 */
[C---:B------:R-:W-:Y:S02]  /*44e0*/  IADD3 R5, PT, PT, R2.reuse, 0x3, RZ ;  /* 0x0000000302057810 */ /* 0x040fe40007ffe0ff */
[----:B-1----:R-:W-:Y:S01]  /*44f0*/  ISETP.GE.AND P2, PT, R2, UR7, PT ;  /* 0x0000000702007c0c */ /* 0x002fe2000bf46270 */
[----:B------:R-:W-:Y:S01]  /*4500*/  IMAD R3, R6, UR7, RZ ;  /* 0x0000000706037c24 */ /* 0x000fe2000f8e02ff */
[----:B------:R-:W-:Y:S02]  /*4510*/  ISETP.GE.AND P3, PT, R0, UR7, PT ;  /* 0x0000000700007c0c */ /* 0x000fe4000bf66270 */
[----:B------:R-:W-:-:S02]  /*4520*/  ISETP.LT.AND P5, PT, R6, UR6, !P2 ;  /* 0x0000000606007c0c */ /* 0x000fc4000d7a1270 */
[----:B------:R-:W-:Y:S02]  /*4530*/  ISETP.GE.AND P0, PT, R4, UR7, PT ;  /* 0x0000000704007c0c */ /* 0x000fe4000bf06270 */
[----:B------:R-:W-:Y:S02]  /*4540*/  ISETP.GE.AND P1, PT, R5, UR7, PT ;  /* 0x0000000705007c0c */ /* 0x000fe4000bf26270 */
[----:B------:R-:W-:-:S07]  /*4550*/  IADD3 R14, P4, PT, R2, R3, RZ ;  /* 0x00000003020e7210 */ /* 0x000fce0007f9e0ff */
[----:B--2---:R-:W-:Y:S06]  /*4560*/  @!P5 BRA `(.L_x_33) ;  /* 0x000000000070d947 */ /* 0x004fec0003800000 */
[-C--:B------:R-:W-:Y:S01]  /*4570*/  FMUL R0, R35, R35.reuse ;  /* 0x0000002323007220 */ /* 0x080fe20000400000 */
[----:B------:R-:W-:Y:S01]  /*4580*/  MOV R10, 0x3c80f082 ;  /* 0x3c80f082000a7802 */ /* 0x000fe20000000f00 */
[----:B------:R-:W-:Y:S01]  /*4590*/  HFMA2 R9, -RZ, RZ, 1.875, 0 ;  /* 0x3f800000ff097431 */ /* 0x000fe200000001ff */
[----:B------:R-:W1:Y:S01]  /*45a0*/  LDC.64 R4, c[0x0][0x3a0] ;  /* 0x0000e800ff047b82 */ /* 0x000e620000000a00 */
[----:B------:R-:W-:-:S04]  /*45b0*/  FMUL R0, R0, R35 ;  /* 0x0000002300007220 */ /* 0x000fc80000400000 */
[----:B------:R-:W-:Y:S01]  /*45c0*/  FFMA R0, R0, 0.044714998453855514526, R35 ;  /* 0x3d37271300007823 */ /* 0x000fe20000000023 */
[----:B------:R-:W-:-:S03]  /*45d0*/  FMUL R35, R35, 0.5 ;  /* 0x3f00000023237820 */ /* 0x000fc60000400000 */
[----:B------:R-:W-:-:S04]  /*45e0*/  FMUL R7, R0, 0.79788458347320556641 ;  /* 0x3f4c422a00077820 */ /* 0x000fc80000400000 */
[C---:B------:R-:W-:Y:S01]  /*45f0*/  FMUL R0, |R7|.reuse, 2.8853900432586669922 ;  /* 0x4038aa3b07007820 */ /* 0x040fe20000400200 */
[C---:B------:R-:W-:Y:S01]  /*4600*/  FMUL R11, R7.reuse, R7 ;  /* 0x00000007070b7220 */ /* 0x040fe20000400000 */
[C---:B------:R-:W-:Y:S02]  /*4610*/  FSETP.GE.AND P6, PT, |R7|.reuse, 0.60000002384185791016, PT ;  /* 0x3f19999a0700780b */ /* 0x040fe40003fc6200 */
[----:B------:R-:W-:Y:S01]  /*4620*/  FSETP.GE.AND P5, PT, |R7|, 9.010913848876953125, PT ;  /* 0x41102cb40700780b */ /* 0x000fe20003fa6200 */
[C---:B------:R-:W-:Y:S01]  /*4630*/  FFMA R10, R11.reuse, R10, -0.052303962409496307373 ;  /* 0xbd563cae0b0a7423 */ /* 0x040fe2000000000a */
[----:B------:R-:W2:Y:S02]  /*4640*/  MUFU.EX2 R0, R0 ;  /* 0x0000000000007308 */ /* 0x000ea40000000800 */
[----:B--2---:R-:W-:Y:S01]  /*4650*/  FADD R8, R0, 1 ;  /* 0x3f80000000087421 */ /* 0x004fe20000000000 */
[----:B------:R-:W-:-:S04]  /*4660*/  FFMA R0, R11, R10, 0.1331529766321182251 ;  /* 0x3e0859410b007423 */ /* 0x000fc8000000000a */
[C---:B------:R-:W-:Y:S01]  /*4670*/  FFMA R0, R11.reuse, R0, -0.33332768082618713379 ;  /* 0xbeaaa9ed0b007423 */ /* 0x040fe20000000000 */
[----:B------:R-:W2:Y:S03]  /*4680*/  MUFU.RCP R8, R8 ;  /* 0x0000000800087308 */ /* 0x000ea60000001000 */
[----:B------:R-:W-:Y:S01]  /*4690*/  FFMA R0, R11, R0, RZ ;  /* 0x000000000b007223 */ /* 0x000fe200000000ff */
[----:B--2---:R-:W-:-:S05]  /*46a0*/  FFMA R9, R8, -2, R9 ;  /* 0xc000000008097823 */ /* 0x004fca0000000009 */
[----:B------:R-:W-:-:S04]  /*46b0*/  FSEL R10, R9, 1, !P5 ;  /* 0x3f800000090a7808 */ /* 0x000fc80006800000 */
[--C-:B------:R-:W-:Y:S01]  /*46c0*/  LOP3.LUT R10, R10, 0x80000000, R7.reuse, 0xb8, !PT ;  /* 0x800000000a0a7812 */ /* 0x100fe200078eb807 */
[----:B------:R-:W-:Y:S01]  /*46d0*/  @!P6 FFMA R10, R7, R0, R7 ;  /* 0x00000000070ae223 */ /* 0x000fe20000000007 */
[----:B------:R-:W-:-:S03]  /*46e0*/  IADD3 R7, PT, PT, R2, R3, RZ ;  /* 0x0000000302077210 */ /* 0x000fc60007ffe0ff */
[----:B------:R-:W-:Y:S02]  /*46f0*/  FADD R10, R10, 1 ;  /* 0x3f8000000a0a7421 */ /* 0x000fe40000000000 */
[----:B-1----:R-:W-:-:S04]  /*4700*/  IMAD.WIDE R4, R7, 0x4, R4 ;  /* 0x0000000407047825 */ /* 0x002fc800078e0204 */
[----:B------:R-:W-:-:S05]  /*4710*/  FMUL R35, R35, R10 ;  /* 0x0000000a23237220 */ /* 0x000fca0000400000 */
[----:B0-----:R1:W-:Y:S02]  /*4720*/  STG.E desc[UR10][R4.64], R35 ;  /* 0x0000002304007986 */ /* 0x0013e4000c10190a */
.L_x_33:
[----:B0-----:R-:W-:Y:S05]  /*4730*/  BSYNC.RECONVERGENT B0 ;  /* 0x0000000000007941 */ /* 0x001fea0003800200 */
.L_x_32:
[----:B-1----:R-:W-:Y:S01]  /*4740*/  LEA.HI.X.SX32 R5, R3, RZ, 0x1, P4 ;  /* 0x000000ff03057211 */ /* 0x002fe200020f0eff */
[----:B------:R-:W-:Y:S01]  /*4750*/  BSSY.RECONVERGENT B0, `(.L_x_34) ;  /* 0x000001f000007945 */ /* 0x000fe20003800200 */
[----:B------:R-:W-:Y:S02]  /*4760*/  ISETP.GE.OR P4, PT, R6, UR6, P3 ;  /* 0x0000000606007c0c */ /* 0x000fe40009f86670 */
[----:B------:R-:W-:Y:S02]  /*4770*/  LEA R4, P6, R14, UR4, 0x2 ;  /* 0x000000040e047c11 */ /* 0x000fe4000f8c10ff */
[----:B------:R-:W-:Y:S02]  /*4780*/  ISETP.GE.OR P5, PT, R6, UR6, P0 ;  /* 0x0000000606007c0c */ /* 0x000fe400087a6670 */
[----:B------:R-:W-:-:S07]  /*4790*/  LEA.HI.X R5, R14, UR5, R5, 0x2, P6 ;  /* 0x000000050e057c11 */ /* 0x000fce000b0f1405 */
[----:B------:R-:W-:Y:S05]  /*47a0*/  @P4 BRA `(.L_x_35) ;  /* 0x0000000000644947 */ /* 0x000fea0003800000 */
[-C--:B------:R-:W-:Y:S01]  /*47b0*/  FMUL R7, R42, R42.reuse ;  /* 0x0000002a2a077220 */ /* 0x080fe20000400000 */
[----:B------:R-:W-:Y:S01]  /*47c0*/  HFMA2 R10, -RZ, RZ, 1.125, -9232 ;  /* 0x3c80f082ff0a7431 */ /* 0x000fe200000001ff */
[----:B------:R-:W-:Y:S02]  /*47d0*/  MOV R9, 0x3f800000 ;  /* 0x3f80000000097802 */ /* 0x000fe40000000f00 */
        /* <DEDUP_REMOVED lines=9> */
[----:B------:R-:W0:Y:S03]  /*4870*/  MUFU.EX2 R0, R0 ;  /* 0x0000000000007308 */ /* 0x000e260000000800 */
[----:B------:R-:W-:Y:S01]  /*4880*/  FFMA R14, R11, R10, 0.1331529766321182251 ;  /* 0x3e0859410b0e7423 */ /* 0x000fe2000000000a */
[----:B0-----:R-:W-:-:S03]  /*4890*/  FADD R8, R0, 1 ;  /* 0x3f80000000087421 */ /* 0x001fc60000000000 */
[----:B------:R-:W-:-:S04]  /*48a0*/  FFMA R0, R11, R14, -0.33332768082618713379 ;  /* 0xbeaaa9ed0b007423 */ /* 0x000fc8000000000e */
[----:B------:R-:W-:Y:S01]  /*48b0*/  FFMA R0, R11, R0, RZ ;  /* 0x000000000b007223 */ /* 0x000fe200000000ff */
[----:B------:R-:W0:Y:S02]  /*48c0*/  MUFU.RCP R8, R8 ;  /* 0x0000000800087308 */ /* 0x000e240000001000 */
[----:B0-----:R-:W-:-:S05]  /*48d0*/  FFMA R9, R8, -2, R9 ;  /* 0xc000000008097823 */ /* 0x001fca0000000009 */
[----:B------:R-:W-:-:S04]  /*48e0*/  FSEL R10, R9, 1, !P4 ;  /* 0x3f800000090a7808 */ /* 0x000fc80006000000 */
[--C-:B------:R-:W-:Y:S01]  /*48f0*/  LOP3.LUT R10, R10, 0x80000000, R7.reuse, 0xb8, !PT ;  /* 0x800000000a0a7812 */ /* 0x100fe200078eb807 */
[----:B------:R-:W-:-:S04]  /*4900*/  @!P6 FFMA R10, R7, R0, R7 ;  /* 0x00000000070ae223 */ /* 0x000fc80000000007 */
[----:B------:R-:W-:-:S04]  /*4910*/  FADD R7, R10, 1 ;  /* 0x3f8000000a077421 */ /* 0x000fc80000000000 */
[----:B------:R-:W-:-:S05]  /*4920*/  FMUL R7, R42, R7 ;  /* 0x000000072a077220 */ /* 0x000fca0000400000 */
[----:B------:R0:W-:Y:S02]  /*4930*/  STG.E desc[UR10][R4.64+0x4], R7 ;  /* 0x0000040704007986 */ /* 0x0001e4000c10190a */
.L_x_35:
[----:B------:R-:W-:Y:S05]  /*4940*/  BSYNC.RECONVERGENT B0 ;  /* 0x0000000000007941 */ /* 0x000fea0003800200 */
.L_x_34:
[----:B------:R-:W-:Y:S01]  /*4950*/  BSSY.RECONVERGENT B0, `(.L_x_36) ;  /* 0x000001d000007945 */ /* 0x000fe20003800200 */
[C---:B------:R-:W-:Y:S02]  /*4960*/  ISETP.GE.OR P4, PT, R6.reuse, UR6, P1 ;  /* 0x0000000606007c0c */ /* 0x040fe40008f86670 */
[----:B------:R-:W-:Y:S01]  /*4970*/  IADD3 R18, PT, PT, R6, 0x1, RZ ;  /* 0x0000000106127810 */ /* 0x000fe20007ffe0ff */
[----:B------:R-:W-:Y:S10]  /*4980*/  @P5 BRA `(.L_x_37) ;  /* 0x0000000000645947 */ /* 0x000ff40003800000 */
[-C--:B------:R-:W-:Y:S01]  /*4990*/  FMUL R0, R33, R33.reuse ;  /* 0x0000002121007220 */ /* 0x080fe20000400000 */
[----:B------:R-:W-:Y:S01]  /*49a0*/  HFMA2 R10, -RZ, RZ, 1.125, -9232 ;  /* 0x3c80f082ff0a7431 */ /* 0x000fe200000001ff */
[----:B------:R-:W-:Y:S02]  /*49b0*/  MOV R9, 0x3f800000 ;  /* 0x3f80000000097802 */ /* 0x000fe40000000f00 */
[----:B------:R-:W-:-:S04]  /*49c0*/  FMUL R0, R0, R33 ;  /* 0x0000002100007220 */ /* 0x000fc80000400000 */
[----:B------:R-:W-:Y:S01]  /*49d0*/  FFMA R0, R0, 0.044714998453855514526, R33 ;  /* 0x3d37271300007823 */ /* 0x000fe20000000021 */
[----:B------:R-:W-:-:S03]  /*49e0*/  FMUL R33, R33, 0.5 ;  /* 0x3f00000021217820 */ /* 0x000fc60000400000 */
[----:B0-----:R-:W-:-:S04]  /*49f0*/  FMUL R7, R0, 0.79788458347320556641 ;  /* 0x3f4c422a00077820 */ /* 0x001fc80000400000 */
        /* <DEDUP_REMOVED lines=18> */
.L_x_37:
[----:B------:R-:W-:Y:S05]  /*4b20*/  BSYNC.RECONVERGENT B0 ;  /* 0x0000000000007941 */ /* 0x000fea0003800200 */
.L_x_36:
[----:B------:R-:W-:Y:S01]  /*4b30*/  IADD3 R3, PT, PT, R3, UR7, RZ ;  /* 0x0000000703037c10 */ /* 0x000fe2000fffe0ff */
[----:B------:R-:W-:Y:S01]  /*4b40*/  BSSY.RECONVERGENT B0, `(.L_x_38) ;  /* 0x000001f000007945 */ /* 0x000fe20003800200 */
[----:B------:R-:W-:Y:S02]  /*4b50*/  ISETP.LT.AND P2, PT, R18, UR6, !P2 ;  /* 0x0000000612007c0c */ /* 0x000fe4000d741270 */
[----:B0-----:R-:W-:Y:S02]  /*4b60*/  IADD3 R7, P6, PT, R2, R3, RZ ;  /* 0x0000000302077210 */ /* 0x001fe40007fde0ff */
[----:B------:R-:W-:Y:S02]  /*4b70*/  ISETP.GE.OR P5, PT, R18, UR6, P3 ;  /* 0x0000000612007c0c */ /* 0x000fe40009fa6670 */
[----:B------:R-:W-:Y:S01]  /*4b80*/  LEA.HI.X.SX32 R8, R3, RZ, 0x1, P6 ;  /* 0x000000ff03087211 */ /* 0x000fe200030f0eff */
[----:B------:R-:W-:Y:S10]  /*4b90*/  @P4 BRA `(.L_x_39) ;  /* 0x0000000000644947 */ /* 0x000ff40003800000 */
        /* <DEDUP_REMOVED lines=8> */
[C---:B----4-:R-:W-:Y:S01]  /*4c20*/  FMUL R17, R9.reuse, R9 ;  /* 0x0000000909117220 */ /* 0x050fe20000400000 */
        /* <DEDUP_REMOVED lines=16> */
.L_x_39:
[----:B------:R-:W-:Y:S05]  /*4d30*/  BSYNC.RECONVERGENT B0 ;  /* 0x0000000000007941 */ /* 0x000fea0003800200 */
.L_x_38:
[----:B------:R-:W-:Y:S04]  /*4d40*/  BSSY.RECONVERGENT B0, `(.L_x_40) ;  /* 0x000001e000007945 */ /* 0x000fe80003800200 */
[----:B------:R-:W-:Y:S05]  /*4d50*/  @!P2 BRA `(.L_x_41) ;  /* 0x000000000070a947 */ /* 0x000fea0003800000 */
[-C--:B01----:R-:W-:Y:S01]  /*4d60*/  FMUL R5, R68, R68.reuse ;  /* 0x0000004444057220 */ /* 0x083fe20000400000 */
[----:B------:R-:W-:Y:S01]  /*4d70*/  MOV R14, 0x3c80f082 ;  /* 0x3c80f082000e7802 */ /* 0x000fe20000000f00 */
[----:B------:R-:W-:Y:S02]  /*4d80*/  HFMA2 R11, -RZ, RZ, 1.875, 0 ;  /* 0x3f800000ff0b7431 */ /* 0x000fe400000001ff */
[----:B------:R-:W-:-:S04]  /*4d90*/  FMUL R5, R5, R68 ;  /* 0x0000004405057220 */ /* 0x000fc80000400000 */
[----:B------:R-:W-:Y:S01]  /*4da0*/  FFMA R5, R5, 0.044714998453855514526, R68 ;  /* 0x3d37271305057823 */ /* 0x000fe20000000044 */
[----:B------:R-:W-:-:S03]  /*4db0*/  FMUL R68, R68, 0.5 ;  /* 0x3f00000044447820 */ /* 0x000fc60000400000 */
[----:B------:R-:W-:Y:S02]  /*4dc0*/  FMUL R9, R5, 0.79788458347320556641 ;  /* 0x3f4c422a05097820 */ /* 0x000fe40000400000 */
[----:B------:R-:W0:Y:S02]  /*4dd0*/  LDC.64 R4, c[0x0][0x3a0] ;  /* 0x0000e800ff047b82 */ /* 0x000e240000000a00 */
[C---:B------:R-:W-:Y:S01]  /*4de0*/  FMUL R0, |R9|.reuse, 2.8853900432586669922 ;  /* 0x4038aa3b09007820 */ /* 0x040fe20000400200 */
[C---:B----4-:R-:W-:Y:S01]  /*4df0*/  FMUL R17, R9.reuse, R9 ;  /* 0x0000000909117220 */ /* 0x050fe20000400000 */
[C---:B------:R-:W-:Y:S02]  /*4e00*/  FSETP.GE.AND P4, PT, |R9|.reuse, 0.60000002384185791016, PT ;  /* 0x3f19999a0900780b */ /* 0x040fe40003f86200 */
[----:B------:R-:W-:Y:S01]  /*4e10*/  FSETP.GE.AND P2, PT, |R9|, 9.010913848876953125, PT ;  /* 0x41102cb40900780b */ /* 0x000fe20003f46200 */
[C---:B------:R-:W-:Y:S01]  /*4e20*/  FFMA R14, R17.reuse, R14, -0.052303962409496307373 ;  /* 0xbd563cae110e7423 */ /* 0x040fe2000000000e */
[----:B------:R-:W1:Y:S02]  /*4e30*/  MUFU.EX2 R0, R0 ;  /* 0x0000000000007308 */ /* 0x000e640000000800 */
[----:B-1----:R-:W-:Y:S01]  /*4e40*/  FADD R10, R0, 1 ;  /* 0x3f800000000a7421 */ /* 0x002fe20000000000 */
[----:B------:R-:W-:-:S04]  /*4e50*/  FFMA R0, R17, R14, 0.1331529766321182251 ;  /* 0x3e08594111007423 */ /* 0x000fc8000000000e */
[C---:B------:R-:W-:Y:S01]  /*4e60*/  FFMA R0, R17.reuse, R0, -0.33332768082618713379 ;  /* 0xbeaaa9ed11007423 */ /* 0x040fe20000000000 */
[----:B------:R-:W1:Y:S03]  /*4e70*/  MUFU.RCP R10, R10 ;  /* 0x0000000a000a7308 */ /* 0x000e660000001000 */
[----:B------:R-:W-:Y:S01]  /*4e80*/  FFMA R0, R17, R0, RZ ;  /* 0x0000000011007223 */ /* 0x000fe200000000ff */
[----:B-1----:R-:W-:-:S05]  /*4e90*/  FFMA R11, R10, -2, R11 ;  /* 0xc00000000a0b7823 */ /* 0x002fca000000000b */
[----:B------:R-:W-:Y:S02]  /*4ea0*/  FSEL R14, R11, 1, !P2 ;  /* 0x3f8000000b0e7808 */ /* 0x000fe40005000000 */
[----:B------:R-:W-:Y:S02]  /*4eb0*/  IADD3 R11, PT, PT, R2, R3, RZ ;  /* 0x00000003020b7210 */ /* 0x000fe40007ffe0ff */
[--C-:B------:R-:W-:Y:S01]  /*4ec0*/  LOP3.LUT R14, R14, 0x80000000, R9.reuse, 0xb8, !PT ;  /* 0x800000000e0e7812 */ /* 0x100fe200078eb809 */
[----:B------:R-:W-:Y:S02]  /*4ed0*/  @!P4 FFMA R14, R9, R0, R9 ;  /* 0x00000000090ec223 */ /* 0x000fe40000000009 */
[----:B0-----:R-:W-:-:S04]  /*4ee0*/  IMAD.WIDE R4, R11, 0x4, R4 ;  /* 0x000000040b047825 */ /* 0x001fc800078e0204 */
[----:B------:R-:W-:-:S04]  /*4ef0*/  FADD R9, R14, 1 ;  /* 0x3f8000000e097421 */ /* 0x000fc80000000000 */
[----:B------:R-:W-:-:S05]  /*4f00*/  FMUL R9, R68, R9 ;  /* 0x0000000944097220 */ /* 0x000fca0000400000 */
[----:B------:R2:W-:Y:S02]  /*4f10*/  STG.E desc[UR10][R4.64], R9 ;  /* 0x0000000904007986 */ /* 0x0005e4000c10190a */
.L_x_41:
[----:B------:R-:W-:Y:S05]  /*4f20*/  BSYNC.RECONVERGENT B0 ;  /* 0x0000000000007941 */ /* 0x000fea0003800200 */
.L_x_40:
[C---:B012---:R-:W-:Y:S01]  /*4f30*/  LEA R4, P6, R7.reuse, UR4, 0x2 ;  /* 0x0000000407047c11 */ /* 0x047fe2000f8c10ff */
[----:B------:R-:W-:Y:S01]  /*4f40*/  BSSY.RECONVERGENT B0, `(.L_x_42) ;  /* 0x000001f000007945 */ /* 0x000fe20003800200 */
[C---:B------:R-:W-:Y:S02]  /*4f50*/  ISETP.GE.OR P2, PT, R18.reuse, UR6, P0 ;  /* 0x0000000612007c0c */ /* 0x040fe40008746670 */
[----:B------:R-:W-:Y:S02]  /*4f60*/  ISETP.GE.OR P4, PT, R18, UR6, P1 ;  /* 0x0000000612007c0c */ /* 0x000fe40008f86670 */
[----:B------:R-:W-:Y:S02]  /*4f70*/  LEA.HI.X R5, R7, UR5, R8, 0x2, P6 ;  /* 0x0000000507057c11 */ /* 0x000fe4000b0f1408 */
[----:B------:R-:W-:Y:S01]  /*4f80*/  IADD3 R3, PT, PT, R3, UR7, RZ ;  /* 0x0000000703037c10 */ /* 0x000fe2000fffe0ff */
[----:B------:R-:W-:Y:S08]  /*4f90*/  @P5 BRA `(.L_x_43) ;  /* 0x0000000000645947 */ /* 0x000ff00003800000 */
        /* <DEDUP_REMOVED lines=25> */
.L_x_43:
[----:B------:R-:W-:Y:S05]  /*5130*/  BSYNC.RECONVERGENT B0 ;  /* 0x0000000000007941 */ /* 0x000fea0003800200 */
.L_x_42:
[----:B------:R-:W-:Y:S04]  /*5140*/  BSSY.RECONVERGENT B0, `(.L_x_44) ;  /* 0x000001b000007945 */ /* 0x000fe80003800200 */
[----:B------:R-:W-:Y:S05]  /*5150*/  @P2 BRA `(.L_x_45) ;  /* 0x0000000000642947 */ /* 0x000fea0003800000 */
        /* <DEDUP_REMOVED lines=25> */
.L_x_45:
[----:B------:R-:W-:Y:S05]  /*52f0*/  BSYNC.RECONVERGENT B0 ;  /* 0x0000000000007941 */ /* 0x000fea0003800200 */
.L_x_44:
[----:B------:R-:W-:Y:S01]  /*5300*/  BSSY.RECONVERGENT B0, `(.L_x_46) ;  /* 0x000001e000007945 */ /* 0x000fe20003800200 */
[C---:B------:R-:W-:Y:S02]  /*5310*/  ISETP.GE.AND P2, PT, R2.reuse, UR7, PT ;  /* 0x0000000702007c0c */ /* 0x040fe4000bf46270 */
[----:B-1----:R-:W-:Y:S02]  /*5320*/  IADD3 R15, P5, PT, R2, R3, RZ ;  /* 0x00000003020f7210 */ /* 0x002fe40007fbe0ff */
[----:B------:R-:W-:Y:S01]  /*5330*/  IADD3 R16, PT, PT, R6, 0x2, RZ ;  /* 0x0000000206107810 */ /* 0x000fe20007ffe0ff */
[----:B------:R-:W-:Y:S10]  /*5340*/  @P4 BRA `(.L_x_47) ;  /* 0x0000000000644947 */ /* 0x000ff40003800000 */
[-C--:B0-----:R-:W-:Y:S01]  /*5350*/  FMUL R7, R74, R74.reuse ;  /* 0x0000004a4a077220 */ /* 0x081fe20000400000 */
        /* <DEDUP_REMOVED lines=24> */
.L_x_47:
[----:B------:R-:W-:Y:S05]  /*54e0*/  BSYNC.RECONVERGENT B0 ;  /* 0x0000000000007941 */ /* 0x000fea0003800200 */
.L_x_46:
[C---:B------:R-:W-:Y:S01]  /*54f0*/  ISETP.GE.OR P6, PT, R16.reuse, UR6, P2 ;  /* 0x0000000610007c0c */ /* 0x040fe200097c6670 */
[----:B------:R-:W-:Y:S01]  /*5500*/  BSSY.RECONVERGENT B0, `(.L_x_48) ;  /* 0x0000022000007945 */ /* 0x000fe20003800200 */
[----:B------:R-:W-:Y:S02]  /*5510*/  LEA.HI.X.SX32 R0, R3, RZ, 0x1, P5 ;  /* 0x000000ff03007211 */ /* 0x000fe400028f0eff */
[C---:B01----:R-:W-:Y:S02]  /*5520*/  LEA R4, P5, R15.reuse, UR4, 0x2 ;  /* 0x000000040f047c11 */ /* 0x043fe4000f8a10ff */
[----:B------:R-:W-:Y:S02]  /*5530*/  ISETP.GE.OR P4, PT, R16, UR6, P3 ;  /* 0x0000000610007c0c */ /* 0x000fe40009f86670 */
[----:B------:R-:W-:-:S05]  /*5540*/  LEA.HI.X R5, R15, UR5, R0, 0x2, P5 ;  /* 0x000000050f057c11 */ /* 0x000fca000a8f1400 */
[----:B------:R-:W-:Y:S06]  /*5550*/  @P6 BRA `(.L_x_49) ;  /* 0x0000000000706947 */ /* 0x000fec0003800000 */
[-C--:B------:R-:W-:Y:S01]  /*5560*/  FMUL R0, R13, R13.reuse ;  /* 0x0000000d0d007220 */ /* 0x080fe20000400000 */
[----:B------:R-:W-:Y:S01]  /*5570*/  MOV R14, 0x3c80f082 ;  /* 0x3c80f082000e7802 */ /* 0x000fe20000000f00 */
[----:B------:R-:W-:Y:S01]  /*5580*/  HFMA2 R11, -RZ, RZ, 1.875, 0 ;  /* 0x3f800000ff0b7431 */ /* 0x000fe200000001ff */
[----:B------:R-:W0:Y:S01]  /*5590*/  LDC.64 R8, c[0x0][0x3a0] ;  /* 0x0000e800ff087b82 */ /* 0x000e220000000a00 */
        /* <DEDUP_REMOVED lines=16> */
[----:B------:R-:W-:-:S04]  /*56a0*/  FSEL R14, R11, 1, !P5 ;  /* 0x3f8000000b0e7808 */ /* 0x000fc80006800000 */
[--C-:B------:R-:W-:Y:S01]  /*56b0*/  LOP3.LUT R14, R14, 0x80000000, R7.reuse, 0xb8, !PT ;  /* 0x800000000e0e7812 */ /* 0x100fe200078eb807 */
[----:B------:R-:W-:Y:S01]  /*56c0*/  @!P6 FFMA R14, R7, R0, R7 ;  /* 0x00000000070ee223 */ /* 0x000fe20000000007 */
[----:B------:R-:W-:-:S03]  /*56d0*/  IADD3 R7, PT, PT, R2, R3, RZ ;  /* 0x0000000302077210 */ /* 0x000fc60007ffe0ff */
[----:B------:R-:W-:Y:S02]  /*56e0*/  FADD R14, R14, 1 ;  /* 0x3f8000000e0e7421 */ /* 0x000fe40000000000 */
[----:B0-----:R-:W-:-:S04]  /*56f0*/  IMAD.WIDE R8, R7, 0x4, R8 ;  /* 0x0000000407087825 */ /* 0x001fc800078e0208 */
[----:B------:R-:W-:-:S05]  /*5700*/  FMUL R13, R13, R14 ;  /* 0x0000000e0d0d7220 */ /* 0x000fca0000400000 */
[----:B------:R0:W-:Y:S02]  /*5710*/  STG.E desc[UR10][R8.64], R13 ;  /* 0x0000000d08007986 */ /* 0x0001e4000c10190a */
.L_x_49:
[----:B------:R-:W-:Y:S05]  /*5720*/  BSYNC.RECONVERGENT B0 ;  /* 0x0000000000007941 */ /* 0x000fea0003800200 */
.L_x_48:
[----:B------:R-:W-:Y:S01]  /*5730*/  BSSY.RECONVERGENT B0, `(.L_x_50) ;  /* 0x000001d000007945 */ /* 0x000fe20003800200 */
[----:B------:R-:W-:Y:S02]  /*5740*/  IADD3 R11, PT, PT, R6, 0x3, RZ ;  /* 0x00000003060b7810 */ /* 0x000fe40007ffe0ff */
[----:B------:R-:W-:Y:S01]  /*5750*/  IADD3 R3, PT, PT, R3, UR7, RZ ;  /* 0x0000000703037c10 */ /* 0x000fe2000fffe0ff */
[----:B------:R-:W-:Y:S06]  /*5760*/  @P4 BRA `(.L_x_51) ;  /* 0x0000000000644947 */ /* 0x000fec0003800000 */
[-C--:B------:R-:W-:Y:S01]  /*5770*/  FMUL R7, R72, R72.reuse ;  /* 0x0000004848077220 */ /* 0x080fe20000400000 */
[----:B------:R-:W-:Y:S01]  /*5780*/  HFMA2 R10, -RZ, RZ, 1.125, -9232 ;  /* 0x3c80f082ff0a7431 */ /* 0x000fe200000001ff */
[----:B0-----:R-:W-:Y:S02]  /*5790*/  MOV R13, 0x3f800000 ;  /* 0x3f800000000d7802 */ /* 0x001fe40000000f00 */
        /* <DEDUP_REMOVED lines=22> */
.L_x_51:
[----:B------:R-:W-:Y:S05]  /*5900*/  BSYNC.RECONVERGENT B0 ;  /* 0x0000000000007941 */ /* 0x000fea0003800200 */
.L_x_50:
[----:B------:R-:W-:Y:S01]  /*5910*/  ISETP.GE.OR P5, PT, R16, UR6, P0 ;  /* 0x0000000610007c0c */ /* 0x000fe200087a6670 */
[----:B------:R-:W-:Y:S01]  /*5920*/  BSSY.RECONVERGENT B0, `(.L_x_52) ;  /* 0x0000024000007945 */ /* 0x000fe20003800200 */
[----:B------:R-:W-:Y:S02]  /*5930*/  IADD3 R0, P6, PT, R2, R3, RZ ;  /* 0x0000000302007210 */ /* 0x000fe40007fde0ff */
[----:B------:R-:W-:Y:S02]  /*5940*/  ISETP.GE.OR P4, PT, R16, UR6, P1 ;  /* 0x0000000610007c0c */ /* 0x000fe40008f86670 */
[----:B-1----:R-:W-:Y:S02]  /*5950*/  LEA.HI.X.SX32 R7, R3, RZ, 0x1, P6 ;  /* 0x000000ff03077211 */ /* 0x002fe400030f0eff */
[----:B------:R-:W-:Y:S02]  /*5960*/  LEA R6, P6, R0, UR4, 0x2 ;  /* 0x0000000400067c11 */ /* 0x000fe4000f8c10ff */
[----:B------:R-:W-:-:S02]  /*5970*/  ISETP.GE.OR P2, PT, R11, UR6, P2 ;  /* 0x000000060b007c0c */ /* 0x000fc40009746670 */
[C---:B------:R-:W-:Y:S02]  /*5980*/  ISETP.GE.OR P3, PT, R11.reuse, UR6, P3 ;  /* 0x000000060b007c0c */ /* 0x040fe40009f66670 */
[C---:B------:R-:W-:Y:S02]  /*5990*/  ISETP.GE.OR P0, PT, R11.reuse, UR6, P0 ;  /* 0x000000060b007c0c */ /* 0x040fe40008706670 */
[----:B------:R-:W-:Y:S02]  /*59a0*/  ISETP.GE.OR P1, PT, R11, UR6, P1 ;  /* 0x000000060b007c0c */ /* 0x000fe40008f26670 */
[----:B------:R-:W-:Y:S01]  /*59b0*/  LEA.HI.X R7, R0, UR5, R7, 0x2, P6 ;  /* 0x0000000500077c11 */ /* 0x000fe2000b0f1407 */
        /* <DEDUP_REMOVED lines=26> */
.L_x_53:
[----:B------:R-:W-:Y:S05]  /*5b60*/  BSYNC.RECONVERGENT B0 ;  /* 0x0000000000007941 */ /* 0x000fea0003800200 */
.L_x_52:
[----:B------:R-:W-:Y:S04]  /*5b70*/  BSSY.RECONVERGENT B0, `(.L_x_54) ;  /* 0x000001b000007945 */ /* 0x000fe80003800200 */
[----:B------:R-:W-:Y:S05]  /*5b80*/  @P4 BRA `(.L_x_55) ;  /* 0x0000000000644947 */ /* 0x000fea0003800000 */
        /* <DEDUP_REMOVED lines=25> */
.L_x_55:
[----:B------:R-:W-:Y:S05]  /*5d20*/  BSYNC.RECONVERGENT B0 ;  /* 0x0000000000007941 */ /* 0x000fea0003800200 */
.L_x_54:
[----:B------:R-:W-:Y:S04]  /*5d30*/  BSSY.RECONVERGENT B0, `(.L_x_56) ;  /* 0x000001e000007945 */ /* 0x000fe80003800200 */
[----:B------:R-:W-:Y:S05]  /*5d40*/  @P2 BRA `(.L_x_57) ;  /* 0x0000000000702947 */ /* 0x000fea0003800000 */
[-C--:B-12---:R-:W-:Y:S01]  /*5d50*/  FMUL R5, R12, R12.reuse ;  /* 0x0000000c0c057220 */ /* 0x086fe20000400000 */
[----:B------:R-:W-:Y:S01]  /*5d60*/  MOV R14, 0x3c80f082 ;  /* 0x3c80f082000e7802 */ /* 0x000fe20000000f00 */
[----:B------:R-:W-:Y:S01]  /*5d70*/  HFMA2 R10, -RZ, RZ, 1.875, 0 ;  /* 0x3f800000ff0a7431 */ /* 0x000fe200000001ff */
[----:B------:R-:W-:Y:S01]  /*5d80*/  IADD3 R3, PT, PT, R2, R3, RZ ;  /* 0x0000000302037210 */ /* 0x000fe20007ffe0ff */
[----:B------:R-:W-:-:S04]  /*5d90*/  FMUL R5, R5, R12 ;  /* 0x0000000c05057220 */ /* 0x000fc80000400000 */
[----:B------:R-:W-:Y:S01]  /*5da0*/  FFMA R5, R5, 0.044714998453855514526, R12 ;  /* 0x3d37271305057823 */ /* 0x000fe2000000000c */
[----:B------:R-:W-:-:S03]  /*5db0*/  FMUL R12, R12, 0.5 ;  /* 0x3f0000000c0c7820 */ /* 0x000fc60000400000 */
[----:B0-----:R-:W-:Y:S02]  /*5dc0*/  FMUL R8, R5, 0.79788458347320556641 ;  /* 0x3f4c422a05087820 */ /* 0x001fe40000400000 */
[----:B------:R-:W0:Y:S02]  /*5dd0*/  LDC.64 R4, c[0x0][0x3a0] ;  /* 0x0000e800ff047b82 */ /* 0x000e240000000a00 */
[C---:B------:R-:W-:Y:S01]  /*5de0*/  FMUL R0, |R8|.reuse, 2.8853900432586669922 ;  /* 0x4038aa3b08007820 */ /* 0x040fe20000400200 */
[C---:B------:R-:W-:Y:S01]  /*5df0*/  FMUL R13, R8.reuse, R8 ;  /* 0x00000008080d7220 */ /* 0x040fe20000400000 */
[C---:B------:R-:W-:Y:S02]  /*5e00*/  FSETP.GE.AND P4, PT, |R8|.reuse, 0.60000002384185791016, PT ;  /* 0x3f19999a0800780b */ /* 0x040fe40003f86200 */
[----:B------:R-:W-:Y:S01]  /*5e10*/  FSETP.GE.AND P2, PT, |R8|, 9.010913848876953125, PT ;  /* 0x41102cb40800780b */ /* 0x000fe20003f46200 */
[----:B------:R-:W-:Y:S01]  /*5e20*/  FFMA R14, R13, R14, -0.052303962409496307373 ;  /* 0xbd563cae0d0e7423 */ /* 0x000fe2000000000e */
[----:B------:R-:W1:Y:S01]  /*5e30*/  MUFU.EX2 R0, R0 ;  /* 0x0000000000007308 */ /* 0x000e620000000800 */
[----:B0-----:R-:W-:-:S04]  /*5e40*/  IMAD.WIDE R2, R3, 0x4, R4 ;  /* 0x0000000403027825 */ /* 0x001fc800078e0204 */
[----:B-1----:R-:W-:Y:S01]  /*5e50*/  FADD R9, R0, 1 ;  /* 0x3f80000000097421 */ /* 0x002fe20000000000 */
[----:B------:R-:W-:-:S04]  /*5e60*/  FFMA R0, R13, R14, 0.1331529766321182251 ;  /* 0x3e0859410d007423 */ /* 0x000fc8000000000e */
[C---:B------:R-:W-:Y:S01]  /*5e70*/  FFMA R0, R13.reuse, R0, -0.33332768082618713379 ;  /* 0xbeaaa9ed0d007423 */ /* 0x040fe20000000000 */
[----:B------:R-:W0:Y:S03]  /*5e80*/  MUFU.RCP R9, R9 ;  /* 0x0000000900097308 */ /* 0x000e260000001000 */
[----:B------:R-:W-:Y:S01]  /*5e90*/  FFMA R13, R13, R0, RZ ;  /* 0x000000000d0d7223 */ /* 0x000fe200000000ff */
[----:B0-----:R-:W-:-:S05]  /*5ea0*/  FFMA R10, R9, -2, R10 ;  /* 0xc0000000090a7823 */ /* 0x001fca000000000a */
[----:B------:R-:W-:-:S04]  /*5eb0*/  FSEL R11, R10, 1, !P2 ;  /* 0x3f8000000a0b7808 */ /* 0x000fc80005000000 */
[--C-:B------:R-:W-:Y:S01]  /*5ec0*/  LOP3.LUT R11, R11, 0x80000000, R8.reuse, 0xb8, !PT ;  /* 0x800000000b0b7812 */ /* 0x100fe200078eb808 */
[----:B------:R-:W-:-:S04]  /*5ed0*/  @!P4 FFMA R11, R8, R13, R8 ;  /* 0x0000000d080bc223 */ /* 0x000fc80000000008 */
[----:B------:R-:W-:-:S04]  /*5ee0*/  FADD R11, R11, 1 ;  /* 0x3f8000000b0b7421 */ /* 0x000fc80000000000 */
[----:B------:R-:W-:-:S05]  /*5ef0*/  FMUL R11, R12, R11 ;  /* 0x0000000b0c0b7220 */ /* 0x000fca0000400000 */
[----:B------:R3:W-:Y:S02]  /*5f00*/  STG.E desc[UR10][R2.64], R11 ;  /* 0x0000000b02007986 */ /* 0x0007e4000c10190a */
.L_x_57:
[----:B------:R-:W-:Y:S05]  /*5f10*/  BSYNC.RECONVERGENT B0 ;  /* 0x0000000000007941 */ /* 0x000fea0003800200 */
.L_x_56:
[----:B------:R-:W-:Y:S04]  /*5f20*/  BSSY.RECONVERGENT B0, `(.L_x_58) ;  /* 0x000001b000007945 */ /* 0x000fe80003800200 */
[----:B------:R-:W-:Y:S05]  /*5f30*/  @P3 BRA `(.L_x_59) ;  /* 0x0000000000643947 */ /* 0x000fea0003800000 */
[-C--:B---3--:R-:W-:Y:S01]  /*5f40*/  FMUL R3, R40, R40.reuse ;  /* 0x0000002828037220 */ /* 0x088fe20000400000 */
[----:B0-----:R-:W-:Y:S01]  /*5f50*/  HFMA2 R8, -RZ, RZ, 1.125, -9232 ;  /* 0x3c80f082ff087431 */ /* 0x001fe200000001ff */
[----:B--2---:R-:W-:Y:S02]  /*5f60*/  MOV R9, 0x3f800000 ;  /* 0x3f80000000097802 */ /* 0x004fe40000000f00 */
[----:B------:R-:W-:-:S04]  /*5f70*/  FMUL R3, R3, R40 ;  /* 0x0000002803037220 */ /* 0x000fc80000400000 */
[----:B------:R-:W-:Y:S01]  /*5f80*/  FFMA R3, R3, 0.044714998453855514526, R40 ;  /* 0x3d37271303037823 */ /* 0x000fe20000000028 */
[----:B------:R-:W-:-:S03]  /*5f90*/  FMUL R40, R40, 0.5 ;  /* 0x3f00000028287820 */ /* 0x000fc60000400000 */
[----:B------:R-:W-:-:S04]  /*5fa0*/  FMUL R3, R3, 0.79788458347320556641 ;  /* 0x3f4c422a03037820 */ /* 0x000fc80000400000 */
[C---:B------:R-:W-:Y:S01]  /*5fb0*/  FMUL R0, |R3|.reuse, 2.8853900432586669922 ;  /* 0x4038aa3b03007820 */ /* 0x040fe20000400200 */
[C---:B-1----:R-:W-:Y:S01]  /*5fc0*/  FMUL R5, R3.reuse, R3 ;  /* 0x0000000303057220 */ /* 0x042fe20000400000 */
        /* <DEDUP_REMOVED lines=16> */
.L_x_59:
[----:B------:R-:W-:Y:S05]  /*60d0*/  BSYNC.RECONVERGENT B0 ;  /* 0x0000000000007941 */ /* 0x000fea0003800200 */
.L_x_58:
[----:B------:R-:W-:Y:S04]  /*60e0*/  BSSY.RECONVERGENT B0, `(.L_x_60) ;  /* 0x000001b000007945 */ /* 0x000fe80003800200 */
[----:B------:R-:W-:Y:S05]  /*60f0*/  @P0 BRA `(.L_x_61) ;  /* 0x0000000000640947 */ /* 0x000fea0003800000 */
[-C--:B------:R-:W-:Y:S01]  /*6100*/  FMUL R0, R41, R41.reuse ;  /* 0x0000002929007220 */ /* 0x080fe20000400000 */
[----:B0-----:R-:W-:Y:S01]  /*6110*/  HFMA2 R8, -RZ, RZ, 1.125, -9232 ;  /* 0x3c80f082ff087431 */ /* 0x001fe200000001ff */
[----:B-12---:R-:W-:Y:S02]  /*6120*/  MOV R4, 0x3f800000 ;  /* 0x3f80000000047802 */ /* 0x006fe40000000f00 */
[----:B------:R-:W-:-:S04]  /*6130*/  FMUL R0, R0, R41 ;  /* 0x0000002900007220 */ /* 0x000fc80000400000 */
[----:B------:R-:W-:Y:S01]  /*6140*/  FFMA R0, R0, 0.044714998453855514526, R41 ;  /* 0x3d37271300007823 */ /* 0x000fe20000000029 */
[----:B------:R-:W-:-:S03]  /*6150*/  FMUL R41, R41, 0.5 ;  /* 0x3f00000029297820 */ /* 0x000fc60000400000 */
[----:B---3--:R-:W-:-:S04]  /*6160*/  FMUL R2, R0, 0.79788458347320556641 ;  /* 0x3f4c422a00027820 */ /* 0x008fc80000400000 */
        /* <DEDUP_REMOVED lines=18> */
.L_x_61:
[----:B------:R-:W-:Y:S05]  /*6290*/  BSYNC.RECONVERGENT B0 ;  /* 0x0000000000007941 */ /* 0x000fea0003800200 */
.L_x_60:
[----:B------:R-:W-:Y:S05]  /*62a0*/  @P1 EXIT ;  /* 0x000000000000194d */ /* 0x000fea0003800000 */
[-C--:B0--3--:R-:W-:Y:S01]  /*62b0*/  FMUL R3, R66, R66.reuse ;  /* 0x0000004242037220 */ /* 0x089fe20000400000 */
[----:B------:R-:W-:Y:S01]  /*62c0*/  HFMA2 R8, -RZ, RZ, 1.125, -9232 ;  /* 0x3c80f082ff087431 */ /* 0x000fe200000001ff */
        /* <DEDUP_REMOVED lines=22> */
[----:B------:R-:W-:Y:S01]  /*6430*/  STG.E desc[UR10][R6.64+0xc], R3 ;  /* 0x00000c0306007986 */ /* 0x000fe2000c10190a */
[----:B------:R-:W-:Y:S05]  /*6440*/  EXIT ;  /* 0x000000000000794d */ /* 0x000fea0003800000 */
.L_x_31:
[----:B------:R-:W1:Y:S01]  /*6450*/  LDCU.64 UR4, c[0x0][0x3a8] ;  /* 0x00007500ff0477ac */ /* 0x000e620008000a00 */
[----:B------:R-:W2:Y:S01]  /*6460*/  LDC.64 R4, c[0x0][0x398] ;  /* 0x0000e600ff047b82 */ /* 0x000ea20000000a00 */
[C---:B------:R-:W-:Y:S01]  /*6470*/  IADD3 R0, PT, PT, R2.reuse, 0x1, RZ ;  /* 0x0000000102007810 */ /* 0x040fe20007ffe0ff */
[----:B------:R-:W-:Y:S01]  /*6480*/  BSSY.RECONVERGENT B0, `(.L_x_62) ;  /* 0x000002b000007945 */ /* 0x000fe20003800200 */
[C---:B------:R-:W-:Y:S01]  /*6490*/  IADD3 R7, PT, PT, R2.reuse, 0x2, RZ ;  /* 0x0000000202077810 */ /* 0x040fe20007ffe0ff */
[----:B------:R-:W3:Y:S01]  /*64a0*/  LDCU.64 UR6, c[0x0][0x3a0] ;  /* 0x00007400ff0677ac */ /* 0x000ee20008000a00 */
[C---:B------:R-:W-:Y:S02]  /*64b0*/  IADD3 R8, PT, PT, R2.reuse, 0x3, RZ ;  /* 0x0000000302087810 */ /* 0x040fe40007ffe0ff */
[----:B-1----:R-:W-:Y:S01]  /*64c0*/  ISETP.GE.AND P2, PT, R2, UR5, PT ;  /* 0x0000000502007c0c */ /* 0x002fe2000bf46270 */
[----:B------:R-:W-:Y:S01]  /*64d0*/  IMAD R3, R6, UR5, RZ ;  /* 0x0000000506037c24 */ /* 0x000fe2000f8e02ff */
[----:B------:R-:W-:-:S02]  /*64e0*/  ISETP.GE.AND P3, PT, R0, UR5, PT ;  /* 0x0000000500007c0c */ /* 0x000fc4000bf66270 */
[----:B------:R-:W-:Y:S02]  /*64f0*/  ISETP.LT.AND P5, PT, R6, UR4, !P2 ;  /* 0x0000000406007c0c */ /* 0x000fe4000d7a1270 */
[----:B------:R-:W-:Y:S01]  /*6500*/  ISETP.GE.AND P0, PT, R7, UR5, PT ;  /* 0x0000000507007c0c */ /* 0x000fe2000bf06270 */
[----:B--2---:R-:W-:Y:S01]  /*6510*/  IMAD.WIDE.U32 R4, R2, 0x4, R4 ;  /* 0x0000000402047825 */ /* 0x004fe200078e0004 */
[----:B------:R-:W-:Y:S02]  /*6520*/  ISETP.GE.AND P1, PT, R8, UR5, PT ;  /* 0x0000000508007c0c */ /* 0x000fe4000bf26270 */
[----:B------:R-:W-:-:S07]  /*6530*/  IADD3 R16, P4, PT, R2, R3, RZ ;  /* 0x0000000302107210 */ /* 0x000fce0007f9e0ff */
[----:B---3--:R-:W-:Y:S06]  /*6540*/  @!P5 BRA `(.L_x_63) ;  /* 0x000000000078d947 */ /* 0x008fec0003800000 */
[----:B0-----:R-:W2:Y:S01]  /*6550*/  LDG.E.CONSTANT R0, desc[UR10][R4.64] ;  /* 0x0000000a04007981 */ /* 0x001ea2000c1e9900 */
[----:B------:R-:W-:Y:S01]  /*6560*/  MOV R14, 0x3c80f082 ;  /* 0x3c80f082000e7802 */ /* 0x000fe20000000f00 */
[----:B------:R-:W-:Y:S01]  /*6570*/  HFMA2 R11, -RZ, RZ, 1.875, 0 ;  /* 0x3f800000ff0b7431 */ /* 0x000fe200000001ff */
[----:B------:R-:W0:Y:S01]  /*6580*/  LDC.64 R8, c[0x0][0x3a0] ;  /* 0x0000e800ff087b82 */ /* 0x000e220000000a00 */
[----:B--2---:R-:W-:-:S04]  /*6590*/  FADD R35, R0, R35 ;  /* 0x0000002300237221 */ /* 0x004fc80000000000 */
[----:B------:R-:W-:-:S04]  /*65a0*/  FMUL R0, R35, R35 ;  /* 0x0000002323007220 */ /* 0x000fc80000400000 */
        /* <DEDUP_REMOVED lines=24> */
.L_x_63:
[----:B0-----:R-:W-:Y:S05]  /*6730*/  BSYNC.RECONVERGENT B0 ;  /* 0x0000000000007941 */ /* 0x001fea0003800200 */
.L_x_62:
[----:B------:R-:W-:Y:S01]  /*6740*/  ISETP.GE.OR P6, PT, R6, UR4, P3 ;  /* 0x0000000406007c0c */ /* 0x000fe20009fc6670 */
[----:B------:R-:W-:Y:S01]  /*6750*/  BSSY.RECONVERGENT B0, `(.L_x_64) ;  /* 0x0000021000007945 */ /* 0x000fe20003800200 */
[----:B------:R-:W-:Y:S02]  /*6760*/  LEA.HI.X.SX32 R7, R3, RZ, 0x1, P4 ;  /* 0x000000ff03077211 */ /* 0x000fe400020f0eff */
[----:B-1----:R-:W-:Y:S02]  /*6770*/  LEA R8, P5, R16, UR6, 0x2 ;  /* 0x0000000610087c11 */ /* 0x002fe4000f8a10ff */
[----:B------:R-:W-:Y:S02]  /*6780*/  ISETP.GE.OR P4, PT, R6, UR4, P0 ;  /* 0x0000000406007c0c */ /* 0x000fe40008786670 */
[----:B------:R-:W-:-:S05]  /*6790*/  LEA.HI.X R9, R16, UR7, R7, 0x2, P5 ;  /* 0x0000000710097c11 */ /* 0x000fca000a8f1407 */
[----:B------:R-:W-:Y:S06]  /*67a0*/  @P6 BRA `(.L_x_65) ;  /* 0x00000000006c6947 */ /* 0x000fec0003800000 */
[----:B------:R-:W2:Y:S01]  /*67b0*/  LDG.E.CONSTANT R7, desc[UR10][R4.64+0x4] ;  /* 0x0000040a04077981 */ /* 0x000ea2000c1e9900 */
[----:B------:R-:W-:Y:S01]  /*67c0*/  HFMA2 R16, -RZ, RZ, 1.125, -9232 ;  /* 0x3c80f082ff107431 */ /* 0x000fe200000001ff */
[----:B------:R-:W-:Y:S01]  /*67d0*/  MOV R14, 0x3f800000 ;  /* 0x3f800000000e7802 */ /* 0x000fe20000000f00 */
[----:B--2---:R-:W-:-:S04]  /*67e0*/  FADD R7, R7, R42 ;  /* 0x0000002a07077221 */ /* 0x004fc80000000000 */
[----:B------:R-:W-:-:S04]  /*67f0*/  FMUL R0, R7, R7 ;  /* 0x0000000707007220 */ /* 0x000fc80000400000 */
        /* <DEDUP_REMOVED lines=16> */
[----:B----4-:R-:W-:-:S04]  /*6900*/  FSEL R17, R14, 1, !P5 ;  /* 0x3f8000000e117808 */ /* 0x010fc80006800000 */
[--C-:B------:R-:W-:Y:S01]  /*6910*/  LOP3.LUT R17, R17, 0x80000000, R10.reuse, 0xb8, !PT ;  /* 0x8000000011117812 */ /* 0x100fe200078eb80a */
[----:B------:R-:W-:-:S04]  /*6920*/  @!P6 FFMA R17, R10, R19, R10 ;  /* 0x000000130a11e223 */ /* 0x000fc8000000000a */
[----:B------:R-:W-:-:S04]  /*6930*/  FADD R0, R17, 1 ;  /* 0x3f80000011007421 */ /* 0x000fc80000000000 */
[----:B------:R-:W-:-:S05]  /*6940*/  FMUL R7, R7, R0 ;  /* 0x0000000007077220 */ /* 0x000fca0000400000 */
[----:B------:R0:W-:Y:S02]  /*6950*/  STG.E desc[UR10][R8.64+0x4], R7 ;  /* 0x0000040708007986 */ /* 0x0001e4000c10190a */
.L_x_65:
[----:B------:R-:W-:Y:S05]  /*6960*/  BSYNC.RECONVERGENT B0 ;  /* 0x0000000000007941 */ /* 0x000fea0003800200 */
.L_x_64:
[----:B------:R-:W-:Y:S01]  /*6970*/  BSSY.RECONVERGENT B0, `(.L_x_66) ;  /* 0x000001f000007945 */ /* 0x000fe20003800200 */
[C---:B------:R-:W-:Y:S02]  /*6980*/  ISETP.GE.OR P5, PT, R6.reuse, UR4, P1 ;  /* 0x0000000406007c0c */ /* 0x040fe40008fa6670 */
[----:B------:R-:W-:Y:S01]  /*6990*/  IADD3 R19, PT, PT, R6, 0x1, RZ ;  /* 0x0000000106137810 */ /* 0x000fe20007ffe0ff */
[----:B------:R-:W-:Y:S10]  /*69a0*/  @P4 BRA `(.L_x_67) ;  /* 0x00000000006c4947 */ /* 0x000ff40003800000 */
        /* <DEDUP_REMOVED lines=8> */
[----:B0-----:R-:W-:-:S04]  /*6a30*/  FMUL R7, R0, 0.79788458347320556641 ;  /* 0x3f4c422a00077820 */ /* 0x001fc80000400000 */
        /* <DEDUP_REMOVED lines=18> */
.L_x_67:
[----:B------:R-:W-:Y:S05]  /*6b60*/  BSYNC.RECONVERGENT B0 ;  /* 0x0000000000007941 */ /* 0x000fea0003800200 */
.L_x_66:
[----:B------:R-:W-:Y:S01]  /*6b70*/  IADD3 R3, PT, PT, R3, UR5, RZ ;  /* 0x0000000503037c10 */ /* 0x000fe2000fffe0ff */
[----:B------:R-:W-:Y:S01]  /*6b80*/  BSSY.RECONVERGENT B0, `(.L_x_68) ;  /* 0x0000021000007945 */ /* 0x000fe20003800200 */
[C---:B------:R-:W-:Y:S02]  /*6b90*/  ISETP.LT.AND P2, PT, R19.reuse, UR4, !P2 ;  /* 0x0000000413007c0c */ /* 0x040fe4000d741270 */
[----:B0-----:R-:W-:Y:S02]  /*6ba0*/  IADD3 R7, P6, PT, R2, R3, RZ ;  /* 0x0000000302077210 */ /* 0x001fe40007fde0ff */
[----:B------:R-:W-:Y:S02]  /*6bb0*/  ISETP.GE.OR P4, PT, R19, UR4, P3 ;  /* 0x0000000413007c0c */ /* 0x000fe40009f86670 */
[----:B------:R-:W-:Y:S01]  /*6bc0*/  LEA.HI.X.SX32 R10, R3, RZ, 0x1, P6 ;  /* 0x000000ff030a7211 */ /* 0x000fe200030f0eff */
[----:B------:R-:W-:Y:S10]  /*6bd0*/  @P5 BRA `(.L_x_69) ;  /* 0x00000000006c5947 */ /* 0x000ff40003800000 */
[----:B------:R-:W2:Y:S01]  /*6be0*/  LDG.E.CONSTANT R11, desc[UR10][R4.64+0xc] ;  /* 0x00000c0a040b7981 */ /* 0x000ea2000c1e9900 */
[----:B------:R-:W-:Y:S01]  /*6bf0*/  HFMA2 R18, -RZ, RZ, 1.125, -9232 ;  /* 0x3c80f082ff127431 */ /* 0x000fe200000001ff */
[----:B----4-:R-:W-:Y:S01]  /*6c00*/  MOV R17, 0x3f800000 ;  /* 0x3f80000000117802 */ /* 0x010fe20000000f00 */
        /* <DEDUP_REMOVED lines=24> */
.L_x_69:
[----:B------:R-:W-:Y:S05]  /*6d90*/  BSYNC.RECONVERGENT B0 ;  /* 0x0000000000007941 */ /* 0x000fea0003800200 */
.L_x_68:
[----:B------:R-:W-:Y:S04]  /*6da0*/  BSSY.RECONVERGENT B0, `(.L_x_70) ;  /* 0x0000020000007945 */ /* 0x000fe80003800200 */
[----:B------:R-:W-:Y:S05]  /*6db0*/  @!P2 BRA `(.L_x_71) ;  /* 0x000000000078a947 */ /* 0x000fea0003800000 */
[----:B01----:R-:W2:Y:S01]  /*6dc0*/  LDG.E.CONSTANT R9, desc[UR10][R4.64] ;  /* 0x0000000a04097981 */ /* 0x003ea2000c1e9900 */
[----:B------:R-:W-:Y:S01]  /*6dd0*/  MOV R18, 0x3c80f082 ;  /* 0x3c80f08200127802 */ /* 0x000fe20000000f00 */
[----:B------:R-:W-:Y:S02]  /*6de0*/  HFMA2 R21, -RZ, RZ, 1.875, 0 ;  /* 0x3f800000ff157431 */ /* 0x000fe400000001ff */
[----:B--2---:R-:W-:-:S04]  /*6df0*/  FADD R68, R9, R68 ;  /* 0x0000004409447221 */ /* 0x004fc80000000000 */
[----:B------:R-:W-:-:S04]  /*6e00*/  FMUL R9, R68, R68 ;  /* 0x0000004444097220 */ /* 0x000fc80000400000 */
        /* <DEDUP_REMOVED lines=16> */
[----:B------:R-:W-:-:S05]  /*6f10*/  IADD3 R17, PT, PT, R2, R3, RZ ;  /* 0x0000000302117210 */ /* 0x000fca0007ffe0ff */
[----:B0-----:R-:W-:-:S04]  /*6f20*/  IMAD.WIDE R8, R17, 0x4, R8 ;  /* 0x0000000411087825 */ /* 0x001fc800078e0208 */
[----:B-1----:R-:W-:-:S05]  /*6f30*/  FFMA R16, R14, -2, R21 ;  /* 0xc00000000e107823 */ /* 0x002fca0000000015 */
[----:B------:R-:W-:-:S04]  /*6f40*/  FSEL R16, R16, 1, !P2 ;  /* 0x3f80000010107808 */ /* 0x000fc80005000000 */
[--C-:B------:R-:W-:Y:S01]  /*6f50*/  LOP3.LUT R16, R16, 0x80000000, R11.reuse, 0xb8, !PT ;  /* 0x8000000010107812 */ /* 0x100fe200078eb80b */
[----:B------:R-:W-:-:S04]  /*6f60*/  @!P5 FFMA R16, R11, R0, R11 ;  /* 0x000000000b10d223 */ /* 0x000fc8000000000b */
[----:B------:R-:W-:-:S04]  /*6f70*/  FADD R11, R16, 1 ;  /* 0x3f800000100b7421 */ /* 0x000fc80000000000 */
[----:B------:R-:W-:-:S05]  /*6f80*/  FMUL R11, R68, R11 ;  /* 0x0000000b440b7220 */ /* 0x000fca0000400000 */
[----:B------:R2:W-:Y:S02]  /*6f90*/  STG.E desc[UR10][R8.64], R11 ;  /* 0x0000000b08007986 */ /* 0x0005e4000c10190a */
.L_x_71:
[----:B------:R-:W-:Y:S05]  /*6fa0*/  BSYNC.RECONVERGENT B0 ;  /* 0x0000000000007941 */ /* 0x000fea0003800200 */
.L_x_70:
[----:B012---:R-:W-:Y:S01]  /*6fb0*/  LEA R8, P6, R7, UR6, 0x2 ;  /* 0x0000000607087c11 */ /* 0x007fe2000f8c10ff */
[----:B------:R-:W-:Y:S01]  /*6fc0*/  BSSY.RECONVERGENT B0, `(.L_x_72) ;  /* 0x0000021000007945 */ /* 0x000fe20003800200 */
[C---:B------:R-:W-:Y:S02]  /*6fd0*/  ISETP.GE.OR P2, PT, R19.reuse, UR4, P0 ;  /* 0x0000000413007c0c */ /* 0x040fe40008746670 */
[----:B------:R-:W-:Y:S02]  /*6fe0*/  ISETP.GE.OR P5, PT, R19, UR4, P1 ;  /* 0x0000000413007c0c */ /* 0x000fe40008fa6670 */
[----:B------:R-:W-:Y:S02]  /*6ff0*/  LEA.HI.X R9, R7, UR7, R10, 0x2, P6 ;  /* 0x0000000707097c11 */ /* 0x000fe4000b0f140a */
[----:B------:R-:W-:Y:S01]  /*7000*/  IADD3 R3, PT, PT, R3, UR5, RZ ;  /* 0x0000000503037c10 */ /* 0x000fe2000fffe0ff */
[----:B------:R-:W-:Y:S08]  /*7010*/  @P4 BRA `(.L_x_73) ;  /* 0x00000000006c4947 */ /* 0x000ff00003800000 */
        /* <DEDUP_REMOVED lines=27> */
.L_x_73:
[----:B------:R-:W-:Y:S05]  /*71d0*/  BSYNC.RECONVERGENT B0 ;  /* 0x0000000000007941 */ /* 0x000fea0003800200 */
.L_x_72:
[----:B------:R-:W-:Y:S04]  /*71e0*/  BSSY.RECONVERGENT B0, `(.L_x_74) ;  /* 0x000001d000007945 */ /* 0x000fe80003800200 */
[----:B------:R-:W-:Y:S05]  /*71f0*/  @P2 BRA `(.L_x_75) ;  /* 0x00000000006c2947 */ /* 0x000fea0003800000 */
        /* <DEDUP_REMOVED lines=27> */
.L_x_75:
[----:B------:R-:W-:Y:S05]  /*73b0*/  BSYNC.RECONVERGENT B0 ;  /* 0x0000000000007941 */ /* 0x000fea0003800200 */
.L_x_74:
[----:B------:R-:W-:Y:S01]  /*73c0*/  BSSY.RECONVERGENT B0, `(.L_x_76) ;  /* 0x0000020000007945 */ /* 0x000fe20003800200 */
[C---:B------:R-:W-:Y:S02]  /*73d0*/  ISETP.GE.AND P2, PT, R2.reuse, UR5, PT ;  /* 0x0000000502007c0c */ /* 0x040fe4000bf46270 */
[----:B----4-:R-:W-:Y:S02]  /*73e0*/  IADD3 R17, P4, PT, R2, R3, RZ ;  /* 0x0000000302117210 */ /* 0x010fe40007f9e0ff */
[----:B------:R-:W-:Y:S01]  /*73f0*/  IADD3 R18, PT, PT, R6, 0x2, RZ ;  /* 0x0000000206127810 */ /* 0x000fe20007ffe0ff */
[----:B------:R-:W-:Y:S10]  /*7400*/  @P5 BRA `(.L_x_77) ;  /* 0x00000000006c5947 */ /* 0x000ff40003800000 */
[----:B0-----:R-:W2:Y:S01]  /*7410*/  LDG.E.CONSTANT R7, desc[UR10][R4.64+0xc] ;  /* 0x00000c0a04077981 */ /* 0x001ea2000c1e9900 */
        /* <DEDUP_REMOVED lines=26> */
.L_x_77:
[----:B------:R-:W-:Y:S05]  /*75c0*/  BSYNC.RECONVERGENT B0 ;  /* 0x0000000000007941 */ /* 0x000fea0003800200 */
.L_x_76:
[C---:B------:R-:W-:Y:S01]  /*75d0*/  ISETP.GE.OR P6, PT, R18.reuse, UR4, P2 ;  /* 0x0000000412007c0c */ /* 0x040fe200097c6670 */
[----:B------:R-:W-:Y:S01]  /*75e0*/  BSSY.RECONVERGENT B0, `(.L_x_78) ;  /* 0x0000024000007945 */ /* 0x000fe20003800200 */
[----:B------:R-:W-:Y:S02]  /*75f0*/  LEA.HI.X.SX32 R0, R3, RZ, 0x1, P4 ;  /* 0x000000ff03007211 */ /* 0x000fe400020f0eff */
[C---:B012---:R-:W-:Y:S02]  /*7600*/  LEA R8, P4, R17.reuse, UR6, 0x2 ;  /* 0x0000000611087c11 */ /* 0x047fe4000f8810ff */
[----:B------:R-:W-:Y:S02]  /*7610*/  ISETP.GE.OR P5, PT, R18, UR4, P3 ;  /* 0x0000000412007c0c */ /* 0x000fe40009fa6670 */
[----:B------:R-:W-:-:S05]  /*7620*/  LEA.HI.X R9, R17, UR7, R0, 0x2, P4 ;  /* 0x0000000711097c11 */ /* 0x000fca000a0f1400 */
[----:B------:R-:W-:Y:S06]  /*7630*/  @P6 BRA `(.L_x_79) ;  /* 0x0000000000786947 */ /* 0x000fec0003800000 */
[----:B------:R-:W2:Y:S01]  /*7640*/  LDG.E.CONSTANT R0, desc[UR10][R4.64] ;  /* 0x0000000a04007981 */ /* 0x000ea2000c1e9900 */
        /* <DEDUP_REMOVED lines=29> */
.L_x_79:
[----:B------:R-:W-:Y:S05]  /*7820*/  BSYNC.RECONVERGENT B0 ;  /* 0x0000000000007941 */ /* 0x000fea0003800200 */
.L_x_78:
[----:B------:R-:W-:Y:S01]  /*7830*/  BSSY.RECONVERGENT B0, `(.L_x_80) ;  /* 0x000001f000007945 */ /* 0x000fe20003800200 */
[----:B------:R-:W-:Y:S02]  /*7840*/  IADD3 R15, PT, PT, R6, 0x3, RZ ;  /* 0x00000003060f7810 */ /* 0x000fe40007ffe0ff */
[----:B------:R-:W-:Y:S01]  /*7850*/  IADD3 R3, PT, PT, R3, UR5, RZ ;  /* 0x0000000503037c10 */ /* 0x000fe2000fffe0ff */
[----:B------:R-:W-:Y:S06]  /*7860*/  @P5 BRA `(.L_x_81) ;  /* 0x00000000006c5947 */ /* 0x000fec0003800000 */
[----:B------:R-:W2:Y:S01]  /*7870*/  LDG.E.CONSTANT R7, desc[UR10][R4.64+0x4] ;  /* 0x0000040a04077981 */ /* 0x000ea2000c1e9900 */
[----:B------:R-:W-:Y:S01]  /*7880*/  HFMA2 R14, -RZ, RZ, 1.125, -9232 ;  /* 0x3c80f082ff0e7431 */ /* 0x000fe200000001ff */
[----:B0-----:R-:W-:Y:S01]  /*7890*/  MOV R13, 0x3f800000 ;  /* 0x3f800000000d7802 */ /* 0x001fe20000000f00 */
        /* <DEDUP_REMOVED lines=24> */
.L_x_81:
[----:B------:R-:W-:Y:S05]  /*7a20*/  BSYNC.RECONVERGENT B0 ;  /* 0x0000000000007941 */ /* 0x000fea0003800200 */
.L_x_80:
        /* <DEDUP_REMOVED lines=39> */
.L_x_83:
[----:B------:R-:W-:Y:S05]  /*7ca0*/  BSYNC.RECONVERGENT B0 ;  /* 0x0000000000007941 */ /* 0x000fea0003800200 */
.L_x_82:
[----:B------:R-:W-:Y:S04]  /*7cb0*/  BSSY.RECONVERGENT B0, `(.L_x_84) ;  /* 0x000001d000007945 */ /* 0x000fe80003800200 */
[----:B------:R-:W-:Y:S05]  /*7cc0*/  @P4 BRA `(.L_x_85) ;  /* 0x00000000006c4947 */ /* 0x000fea0003800000 */
        /* <DEDUP_REMOVED lines=27> */
.L_x_85:
[----:B------:R-:W-:Y:S05]  /*7e80*/  BSYNC.RECONVERGENT B0 ;  /* 0x0000000000007941 */ /* 0x000fea0003800200 */
.L_x_84:
[----:B------:R-:W-:Y:S04]  /*7e90*/  BSSY.RECONVERGENT B0, `(.L_x_86) ;  /* 0x0000020000007945 */ /* 0x000fe80003800200 */
[----:B------:R-:W-:Y:S05]  /*7ea0*/  @P2 BRA `(.L_x_87) ;  /* 0x0000000000782947 */ /* 0x000fea0003800000 */
[----:B-12---:R-:W2:Y:S01]  /*7eb0*/  LDG.E.CONSTANT R9, desc[UR10][R4.64] ;  /* 0x0000000a04097981 */ /* 0x006ea2000c1e9900 */
[----:B------:R-:W-:Y:S01]  /*7ec0*/  MOV R14, 0x3c80f082 ;  /* 0x3c80f082000e7802 */ /* 0x000fe20000000f00 */
[----:B------:R-:W-:Y:S01]  /*7ed0*/  HFMA2 R16, -RZ, RZ, 1.875, 0 ;  /* 0x3f800000ff107431 */ /* 0x000fe200000001ff */
[----:B------:R-:W-:Y:S01]  /*7ee0*/  IADD3 R3, PT, PT, R2, R3, RZ ;  /* 0x0000000302037210 */ /* 0x000fe20007ffe0ff */
[----:B--2---:R-:W-:-:S04]  /*7ef0*/  FADD R12, R9, R12 ;  /* 0x0000000c090c7221 */ /* 0x004fc80000000000 */
[----:B------:R-:W-:-:S04]  /*7f00*/  FMUL R9, R12, R12 ;  /* 0x0000000c0c097220 */ /* 0x000fc80000400000 */
        /* <DEDUP_REMOVED lines=24> */
.L_x_87:
[----:B------:R-:W-:Y:S05]  /*8090*/  BSYNC.RECONVERGENT B0 ;  /* 0x0000000000007941 */ /* 0x000fea0003800200 */
.L_x_86:
[----:B------:R-:W-:Y:S04]  /*80a0*/  BSSY.RECONVERGENT B0, `(.L_x_88) ;  /* 0x000001d000007945 */ /* 0x000fe80003800200 */
[----:B------:R-:W-:Y:S05]  /*80b0*/  @P3 BRA `(.L_x_89) ;  /* 0x00000000006c3947 */ /* 0x000fea0003800000 */
[----:B------:R-:W4:Y:S01]  /*80c0*/  LDG.E.CONSTANT R3, desc[UR10][R4.64+0x4] ;  /* 0x0000040a04037981 */ /* 0x000f22000c1e9900 */
[----:B0-----:R-:W-:Y:S01]  /*80d0*/  HFMA2 R10, -RZ, RZ, 1.125, -9232 ;  /* 0x3c80f082ff0a7431 */ /* 0x001fe200000001ff */
[----:B--2---:R-:W-:Y:S01]  /*80e0*/  MOV R11, 0x3f800000 ;  /* 0x3f800000000b7802 */ /* 0x004fe20000000f00 */
[----:B----4-:R-:W-:-:S04]  /*80f0*/  FADD R40, R3, R40 ;  /* 0x0000002803287221 */ /* 0x010fc80000000000 */
[----:B------:R-:W-:-:S04]  /*8100*/  FMUL R3, R40, R40 ;  /* 0x0000002828037220 */ /* 0x000fc80000400000 */
[----:B------:R-:W-:-:S04]  /*8110*/  FMUL R3, R40, R3 ;  /* 0x0000000328037220 */ /* 0x000fc80000400000 */
[----:B------:R-:W-:Y:S01]  /*8120*/  FFMA R3, R3, 0.044714998453855514526, R40 ;  /* 0x3d37271303037823 */ /* 0x000fe20000000028 */
[----:B------:R-:W-:-:S03]  /*8130*/  FMUL R40, R40, 0.5 ;  /* 0x3f00000028287820 */ /* 0x000fc60000400000 */
[----:B------:R-:W-:-:S04]  /*8140*/  FMUL R3, R3, 0.79788458347320556641 ;  /* 0x3f4c422a03037820 */ /* 0x000fc80000400000 */
[C---:B------:R-:W-:Y:S01]  /*8150*/  FMUL R0, |R3|.reuse, 2.8853900432586669922 ;  /* 0x4038aa3b03007820 */ /* 0x040fe20000400200 */
[C---:B-1-3--:R-:W-:Y:S01]  /*8160*/  FMUL R9, R3.reuse, R3 ;  /* 0x0000000303097220 */ /* 0x04afe20000400000 */
        /* <DEDUP_REMOVED lines=16> */
.L_x_89:
[----:B------:R-:W-:Y:S05]  /*8270*/  BSYNC.RECONVERGENT B0 ;  /* 0x0000000000007941 */ /* 0x000fea0003800200 */
.L_x_88:
[----:B------:R-:W-:Y:S04]  /*8280*/  BSSY.RECONVERGENT B0, `(.L_x_90) ;  /* 0x000001d000007945 */ /* 0x000fe80003800200 */
[----:B------:R-:W-:Y:S05]  /*8290*/  @P0 BRA `(.L_x_91) ;  /* 0x00000000006c0947 */ /* 0x000fea0003800000 */
[----:B------:R-:W5:Y:S01]  /*82a0*/  LDG.E.CONSTANT R0, desc[UR10][R4.64+0x8] ;  /* 0x0000080a04007981 */ /* 0x000f62000c1e9900 */
[----:B0-----:R-:W-:Y:S01]  /*82b0*/  HFMA2 R10, -RZ, RZ, 1.125, -9232 ;  /* 0x3c80f082ff0a7431 */ /* 0x001fe200000001ff */
[----:B-123--:R-:W-:Y:S01]  /*82c0*/  MOV R8, 0x3f800000 ;  /* 0x3f80000000087802 */ /* 0x00efe20000000f00 */
[----:B-----5:R-:W-:-:S04]  /*82d0*/  FADD R41, R0, R41 ;  /* 0x0000002900297221 */ /* 0x020fc80000000000 */
        /* <DEDUP_REMOVED lines=10> */
[----:B------:R-:W4:Y:S03]  /*8380*/  MUFU.EX2 R0, R0 ;  /* 0x0000000000007308 */ /* 0x000f260000000800 */
[----:B------:R-:W-:Y:S01]  /*8390*/  FFMA R10, R11, R10, 0.1331529766321182251 ;  /* 0x3e0859410b0a7423 */ /* 0x000fe2000000000a */
[----:B----4-:R-:W-:-:S03]  /*83a0*/  FADD R3, R0, 1 ;  /* 0x3f80000000037421 */ /* 0x010fc60000000000 */
        /* <DEDUP_REMOVED lines=10> */
.L_x_91:
[----:B------:R-:W-:Y:S05]  /*8450*/  BSYNC.RECONVERGENT B0 ;  /* 0x0000000000007941 */ /* 0x000fea0003800200 */
.L_x_90:
[----:B------:R-:W-:Y:S05]  /*8460*/  @P1 EXIT ;  /* 0x000000000000194d */ /* 0x000fea0003800000 */
[----:B------:R-:W5:Y:S01]  /*8470*/  LDG.E.CONSTANT R5, desc[UR10][R4.64+0xc] ;  /* 0x00000c0a04057981 */ /* 0x000f62000c1e9900 */
[----:B-123--:R-:W-:Y:S01]  /*8480*/  HFMA2 R8, -RZ, RZ, 1.125, -9232 ;  /* 0x3c80f082ff087431 */ /* 0x00efe200000001ff */
[----:B------:R-:W-:Y:S01]  /*8490*/  MOV R9, 0x3f800000 ;  /* 0x3f80000000097802 */ /* 0x000fe20000000f00 */
[----:B-----5:R-:W-:-:S04]  /*84a0*/  FADD R66, R5, R66 ;  /* 0x0000004205427221 */ /* 0x020fc80000000000 */
[----:B----4-:R-:W-:-:S04]  /*84b0*/  FMUL R3, R66, R66 ;  /* 0x0000004242037220 */ /* 0x010fc80000400000 */
        /* <DEDUP_REMOVED lines=9> */
[----:B------:R-:W1:Y:S03]  /*8550*/  MUFU.EX2 R0, R0 ;  /* 0x0000000000007308 */ /* 0x000e660000000800 */
[----:B------:R-:W-:Y:S01]  /*8560*/  FFMA R8, R5, R8, 0.1331529766321182251 ;  /* 0x3e08594105087423 */ /* 0x000fe20000000008 */
[----:B-1----:R-:W-:-:S03]  /*8570*/  FADD R2, R0, 1 ;  /* 0x3f80000000027421 */ /* 0x002fc60000000000 */
[----:B------:R-:W-:-:S04]  /*8580*/  FFMA R0, R5, R8, -0.33332768082618713379 ;  /* 0xbeaaa9ed05007423 */ /* 0x000fc80000000008 */
[----:B------:R-:W-:Y:S01]  /*8590*/  FFMA R0, R5, R0, RZ ;  /* 0x0000000005007223 */ /* 0x000fe200000000ff */
[----:B------:R-:W1:Y:S02]  /*85a0*/  MUFU.RCP R2, R2 ;  /* 0x0000000200027308 */ /* 0x000e640000001000 */
[----:B-1----:R-:W-:-:S05]  /*85b0*/  FFMA R4, R2, -2, R9 ;  /* 0xc000000002047823 */ /* 0x002fca0000000009 */
[----:B------:R-:W-:-:S04]  /*85c0*/  FSEL R4, R4, 1, !P0 ;  /* 0x3f80000004047808 */ /* 0x000fc80004000000 */
[--C-:B------:R-:W-:Y:S01]  /*85d0*/  LOP3.LUT R4, R4, 0x80000000, R3.reuse, 0xb8, !PT ;  /* 0x8000000004047812 */ /* 0x100fe200078eb803 */
[----:B------:R-:W-:-:S04]  /*85e0*/  @!P1 FFMA R4, R3, R0, R3 ;  /* 0x0000000003049223 */ /* 0x000fc80000000003 */
[----:B------:R-:W-:-:S04]  /*85f0*/  FADD R3, R4, 1 ;  /* 0x3f80000004037421 */ /* 0x000fc80000000000 */
[----:B------:R-:W-:-:S05]  /*8600*/  FMUL R3, R66, R3 ;  /* 0x0000000342037220 */ /* 0x000fca0000400000 */
[----:B------:R-:W-:Y:S01]  /*8610*/  STG.E desc[UR10][R6.64+0xc], R3 ;  /* 0x00000c0306007986 */ /* 0x000fe2000c10190a */
[----:B------:R-:W-:Y:S05]  /*8620*/  EXIT ;  /* 0x000000000000794d */ /* 0x000fea0003800000 */
.L_x_30:
[----:B------:R-:W1:Y:S02]  /*8630*/  LDCU.64 UR4, c[0x0][0x398] ;  /* 0x00007300ff0477ac */ /* 0x000e640008000a00 */
[----:B-1----:R-:W-:-:S04]  /*8640*/  UISETP.NE.U32.AND UP0, UPT, UR4, URZ, UPT ;  /* 0x000000ff0400728c */ /* 0x002fc8000bf05070 */
[----:B------:R-:W-:-:S09]  /*8650*/  UISETP.NE.AND.EX UP0, UPT, UR5, URZ, UPT, UP0 ;  /* 0x000000ff0500728c */ /* 0x000fd2000bf05300 */
[----:B------:R-:W-:Y:S05]  /*8660*/  BRA.U UP0, `(.L_x_92) ;  /* 0x00000005003c7547 */ /* 0x000fea000b800000 */
[----:B------:R-:W1:Y:S01]  /*8670*/  LDCU.64 UR4, c[0x0][0x3a8] ;  /* 0x00007500ff0477ac */ /* 0x000e620008000a00 */
[----:B------:R-:W-:Y:S02]  /*8680*/  IADD3 R19, PT, PT, R6, 0x1, RZ ;  /* 0x0000000106137810 */ /* 0x000fe40007ffe0ff */
[C---:B------:R-:W-:Y:S01]  /*8690*/  IADD3 R0, PT, PT, R2.reuse, 0x1, RZ ;  /* 0x0000000102007810 */ /* 0x040fe20007ffe0ff */
[----:B------:R-:W2:Y:S01]  /*86a0*/  LDCU.64 UR6, c[0x0][0x3a0] ;  /* 0x00007400ff0677ac */ /* 0x000ea20008000a00 */
[C---:B------:R-:W-:Y:S02]  /*86b0*/  IADD3 R8, PT, PT, R2.reuse, 0x2, RZ ;  /* 0x0000000202087810 */ /* 0x040fe40007ffe0ff */
[----:B------:R-:W-:Y:S02]  /*86c0*/  IADD3 R9, PT, PT, R2, 0x3, RZ ;  /* 0x0000000302097810 */ /* 0x000fe40007ffe0ff */
[C---:B------:R-:W-:Y:S02]  /*86d0*/  IADD3 R14, PT, PT, R6.reuse, 0x2, RZ ;  /* 0x00000002060e7810 */ /* 0x040fe40007ffe0ff */
[----:B------:R-:W-:-:S02]  /*86e0*/  IADD3 R18, PT, PT, R6, 0x3, RZ ;  /* 0x0000000306127810 */ /* 0x000fc40007ffe0ff */
[----:B-1----:R-:W-:Y:S01]  /*86f0*/  ISETP.GE.AND P5, PT, R2, UR5, PT ;  /* 0x0000000502007c0c */ /* 0x002fe2000bfa6270 */
[----:B------:R-:W-:Y:S01]  /*8700*/  IMAD R3, R6, UR5, RZ ;  /* 0x0000000506037c24 */ /* 0x000fe2000f8e02ff */
[----:B------:R-:W-:Y:S02]  /*8710*/  ISETP.GE.AND P1, PT, R0, UR5, PT ;  /* 0x0000000500007c0c */ /* 0x000fe4000bf26270 */
[----:B------:R-:W-:Y:S02]  /*8720*/  ISETP.LT.AND P0, PT, R6, UR4, !P5 ;  /* 0x0000000406007c0c */ /* 0x000fe4000ef01270 */
[----:B------:R-:W-:Y:S02]  /*8730*/  ISETP.LT.AND P5, PT, R19, UR4, !P5 ;  /* 0x0000000413007c0c */ /* 0x000fe4000efa1270 */
[----:B------:R-:W-:Y:S02]  /*8740*/  IADD3 R0, P4, PT, R2, R3, RZ ;  /* 0x0000000302007210 */ /* 0x000fe40007f9e0ff */
[----:B------:R-:W-:-:S02]  /*8750*/  ISETP.GE.AND P2, PT, R8, UR5, PT ;  /* 0x0000000508007c0c */ /* 0x000fc4000bf46270 */
[----:B------:R-:W-:Y:S02]  /*8760*/  ISETP.GE.OR P3, PT, R6, UR4, P1 ;  /* 0x0000000406007c0c */ /* 0x000fe40008f66670 */
[----:B--2---:R-:W-:-:S03]  /*8770*/  LEA R8, P6, R0, UR6, 0x2 ;  /* 0x0000000600087c11 */ /* 0x004fc6000f8c10ff */
[----:B------:R-:W1:Y:S01]  /*8780*/  @P0 LDC.64 R4, c[0x0][0x3a0] ;  /* 0x0000e800ff040b82 */ /* 0x000e620000000a00 */
[----:B------:R-:W-:-:S07]  /*8790*/  @P0 IADD3 R7, PT, PT, R2, R3, RZ ;  /* 0x0000000302070210 */ /* 0x000fce0007ffe0ff */
[----:B------:R-:W2:Y:S01]  /*87a0*/  @P5 LDC.64 R10, c[0x0][0x3a0] ;  /* 0x0000e800ff0a5b82 */ /* 0x000ea20000000a00 */
[----:B-1----:R-:W-:Y:S01]  /*87b0*/  @P0 IMAD.WIDE R4, R7, 0x4, R4 ;  /* 0x0000000407040825 */ /* 0x002fe200078e0204 */
[----:B------:R-:W-:Y:S02]  /*87c0*/  LEA.HI.X.SX32 R7, R3, RZ, 0x1, P4 ;  /* 0x000000ff03077211 */ /* 0x000fe400020f0eff */
[----:B------:R-:W-:Y:S02]  /*87d0*/  ISETP.GE.OR P4, PT, R6, UR4, P2 ;  /* 0x0000000406007c0c */ /* 0x000fe40009786670 */
[----:B0-----:R0:W-:Y:S01]  /*87e0*/  @P0 STG.E desc[UR10][R4.64], R35 ;  /* 0x0000002304000986 */ /* 0x0011e2000c10190a */
[----:B------:R-:W-:Y:S02]  /*87f0*/  ISETP.GE.AND P0, PT, R9, UR5, PT ;  /* 0x0000000509007c0c */ /* 0x000fe4000bf06270 */
[----:B------:R-:W-:Y:S02]  /*8800*/  LEA.HI.X R9, R0, UR7, R7, 0x2, P6 ;  /* 0x0000000700097c11 */ /* 0x000fe4000b0f1407 */
[----:B------:R-:W-:-:S02]  /*8810*/  ISETP.GE.OR P6, PT, R6, UR4, P0 ;  /* 0x0000000406007c0c */ /* 0x000fc400087c6670 */
[----:B------:R-:W-:Y:S01]  /*8820*/  IADD3 R3, PT, PT, R3, UR5, RZ ;  /* 0x0000000503037c10 */ /* 0x000fe2000fffe0ff */
[----:B------:R-:W-:Y:S01]  /*8830*/  @!P3 STG.E desc[UR10][R8.64+0x4], R42 ;  /* 0x0000042a0800b986 */ /* 0x000fe2000c10190a */
[C---:B------:R-:W-:Y:S02]  /*8840*/  ISETP.GE.AND P3, PT, R2.reuse, UR5, PT ;  /* 0x0000000502007c0c */ /* 0x040fe4000bf66270 */
[-C--:B------:R-:W-:Y:S01]  /*8850*/  @P5 IADD3 R7, PT, PT, R2, R3.reuse, RZ ;  /* 0x0000000302075210 */ /* 0x080fe20007ffe0ff */
[----:B------:R-:W-:Y:S01]  /*8860*/  @!P4 STG.E desc[UR10][R8.64+0x8], R33 ;  /* 0x000008210800c986 */ /* 0x000fe2000c10190a */
[----:B------:R-:W-:Y:S02]  /*8870*/  ISETP.GE.OR P4, PT, R14, UR4, P3 ;  /* 0x000000040e007c0c */ /* 0x000fe40009f86670 */
[----:B------:R-:W-:Y:S01]  /*8880*/  ISETP.GE.OR P3, PT, R18, UR4, P3 ;  /* 0x0000000412007c0c */ /* 0x000fe20009f66670 */
[----:B--2---:R-:W-:Y:S02]  /*8890*/  @P5 IMAD.WIDE R10, R7, 0x4, R10 ;  /* 0x00000004070a5825 */ /* 0x004fe400078e020a */
[----:B------:R1:W-:Y:S01]  /*88a0*/  @!P6 STG.E desc[UR10][R8.64+0xc], R32 ;  /* 0x00000c200800e986 */ /* 0x0003e2000c10190a */
[----:B------:R-:W-:-:S03]  /*88b0*/  IADD3 R0, P6, PT, R2, R3, RZ ;  /* 0x0000000302007210 */ /* 0x000fc60007fde0ff */
[----:B------:R-:W-:Y:S01]  /*88c0*/  @P5 STG.E desc[UR10][R10.64], R68 ;  /* 0x000000440a005986 */ /* 0x000fe2000c10190a */
[----:B------:R-:W-:Y:S02]  /*88d0*/  ISETP.GE.OR P5, PT, R19, UR4, P1 ;  /* 0x0000000413007c0c */ /* 0x000fe40008fa6670 */
[C---:B0-----:R-:W-:Y:S01]  /*88e0*/  LEA.HI.X.SX32 R5, R3.reuse, RZ, 0x1, P6 ;  /* 0x000000ff03057211 */ /* 0x041fe200030f0eff */
[----:B----4-:R-:W0:Y:S01]  /*88f0*/  @!P4 LDC.64 R16, c[0x0][0x3a0] ;  /* 0x0000e800ff10cb82 */ /* 0x010e220000000a00 */
[C---:B------:R-:W-:Y:S02]  /*8900*/  LEA R4, P6, R0.reuse, UR6, 0x2 ;  /* 0x0000000600047c11 */ /* 0x040fe4000f8c10ff */
[----:B------:R-:W-:Y:S02]  /*8910*/  IADD3 R3, PT, PT, R3, UR5, RZ ;  /* 0x0000000503037c10 */ /* 0x000fe4000fffe0ff */
[----:B------:R-:W-:Y:S02]  /*8920*/  LEA.HI.X R5, R0, UR7, R5, 0x2, P6 ;  /* 0x0000000700057c11 */ /* 0x000fe4000b0f1405 */
[C---:B------:R-:W-:Y:S01]  /*8930*/  ISETP.GE.OR P6, PT, R19.reuse, UR4, P2 ;  /* 0x0000000413007c0c */ /* 0x040fe200097c6670 */
[----:B-1----:R-:W1:Y:S01]  /*8940*/  @!P3 LDC.64 R8, c[0x0][0x3a0] ;  /* 0x0000e800ff08bb82 */ /* 0x002e620000000a00 */
[----:B------:R-:W-:Y:S01]  /*8950*/  @!P4 IADD3 R7, PT, PT, R2, R3, RZ ;  /* 0x000000030207c210 */ /* 0x000fe20007ffe0ff */
[----:B------:R-:W-:Y:S01]  /*8960*/  @!P5 STG.E desc[UR10][R4.64+0x4], R76 ;  /* 0x0000044c0400d986 */ /* 0x000fe2000c10190a */
[----:B------:R-:W-:-:S09]  /*8970*/  ISETP.GE.OR P5, PT, R19, UR4, P0 ;  /* 0x0000000413007c0c */ /* 0x000fd200087a6670 */
[----:B------:R-:W-:Y:S01]  /*8980*/  @!P6 STG.E desc[UR10][R4.64+0x8], R15 ;  /* 0x0000080f0400e986 */ /* 0x000fe2000c10190a */
[----:B------:R-:W-:-:S03]  /*8990*/  IADD3 R0, P6, PT, R2, R3, RZ ;  /* 0x0000000302007210 */ /* 0x000fc60007fde0ff */
[----:B------:R2:W-:Y:S01]  /*89a0*/  @!P5 STG.E desc[UR10][R4.64+0xc], R74 ;  /* 0x00000c4a0400d986 */ /* 0x0005e2000c10190a */
[----:B------:R-:W-:Y:S01]  /*89b0*/  ISETP.GE.OR P5, PT, R14, UR4, P1 ;  /* 0x000000040e007c0c */ /* 0x000fe20008fa6670 */
[----:B0-----:R-:W-:Y:S01]  /*89c0*/  @!P4 IMAD.WIDE R16, R7, 0x4, R16 ;  /* 0x000000040710c825 */ /* 0x001fe200078e0210 */
[C---:B------:R-:W-:Y:S02]  /*89d0*/  LEA.HI.X.SX32 R7, R3.reuse, RZ, 0x1, P6 ;  /* 0x000000ff03077211 */ /* 0x040fe400030f0eff */
[C---:B------:R-:W-:Y:S02]  /*89e0*/  LEA R6, P6, R0.reuse, UR6, 0x2 ;  /* 0x0000000600067c11 */ /* 0x040fe4000f8c10ff */
[----:B------:R-:W-:Y:S01]  /*89f0*/  IADD3 R3, PT, PT, R3, UR5, RZ ;  /* 0x0000000503037c10 */ /* 0x000fe2000fffe0ff */
[----:B------:R0:W-:Y:S01]  /*8a00*/  @!P4 STG.E desc[UR10][R16.64], R13 ;  /* 0x0000000d1000c986 */ /* 0x0001e2000c10190a */
[----:B------:R-:W-:Y:S02]  /*8a10*/  LEA.HI.X R7, R0, UR7, R7, 0x2, P6 ;  /* 0x0000000700077c11 */ /* 0x000fe4000b0f1407 */
[----:B------:R-:W-:-:S02]  /*8a20*/  ISETP.GE.OR P6, PT, R14, UR4, P2 ;  /* 0x000000040e007c0c */ /* 0x000fc400097c6670 */
[----:B------:R-:W-:Y:S01]  /*8a30*/  ISETP.GE.OR P4, PT, R14, UR4, P0 ;  /* 0x000000040e007c0c */ /* 0x000fe20008786670 */
[----:B------:R0:W-:Y:S01]  /*8a40*/  @!P5 STG.E desc[UR10][R6.64+0x4], R72 ;  /* 0x000004480600d986 */ /* 0x0001e2000c10190a */
[-C--:B------:R-:W-:Y:S02]  /*8a50*/  IADD3 R0, P5, PT, R2, R3.reuse, RZ ;  /* 0x0000000302007210 */ /* 0x080fe40007fbe0ff */
[C---:B------:R-:W-:Y:S02]  /*8a60*/  ISETP.GE.OR P1, PT, R18.reuse, UR4, P1 ;  /* 0x0000000412007c0c */ /* 0x040fe40008f26670 */
[C---:B------:R-:W-:Y:S02]  /*8a70*/  ISETP.GE.OR P2, PT, R18.reuse, UR4, P2 ;  /* 0x0000000412007c0c */ /* 0x040fe40009746670 */
[----:B------:R-:W-:Y:S02]  /*8a80*/  ISETP.GE.OR P0, PT, R18, UR4, P0 ;  /* 0x0000000412007c0c */ /* 0x000fe40008706670 */
[----:B--2---:R-:W-:Y:S01]  /*8a90*/  @!P3 IADD3 R5, PT, PT, R2, R3, RZ ;  /* 0x000000030205b210 */ /* 0x004fe20007ffe0ff */
[----:B------:R0:W-:Y:S01]  /*8aa0*/  @!P6 STG.E desc[UR10][R6.64+0x8], R63 ;  /* 0x0000083f0600e986 */ /* 0x0001e2000c10190a */
[----:B------:R-:W-:-:S02]  /*8ab0*/  LEA.HI.X.SX32 R3, R3, RZ, 0x1, P5 ;  /* 0x000000ff03037211 */ /* 0x000fc400028f0eff */
[C---:B------:R-:W-:Y:S01]  /*8ac0*/  LEA R2, P5, R0.reuse, UR6, 0x2 ;  /* 0x0000000600027c11 */ /* 0x040fe2000f8a10ff */
[----:B-1----:R-:W-:Y:S01]  /*8ad0*/  @!P3 IMAD.WIDE R8, R5, 0x4, R8 ;  /* 0x000000040508b825 */ /* 0x002fe200078e0208 */
[----:B------:R0:W-:Y:S02]  /*8ae0*/  @!P4 STG.E desc[UR10][R6.64+0xc], R70 ;  /* 0x00000c460600c986 */ /* 0x0001e4000c10190a */
[----:B------:R-:W-:Y:S02]  /*8af0*/  LEA.HI.X R3, R0, UR7, R3, 0x2, P5 ;  /* 0x0000000700037c11 */ /* 0x000fe4000a8f1403 */
[----:B------:R0:W-:Y:S04]  /*8b00*/  @!P3 STG.E desc[UR10][R8.64], R12 ;  /* 0x0000000c0800b986 */ /* 0x0001e8000c10190a */
[----:B------:R0:W-:Y:S04]  /*8b10*/  @!P1 STG.E desc[UR10][R2.64+0x4], R40 ;  /* 0x0000042802009986 */ /* 0x0001e8000c10190a */
[----:B------:R0:W-:Y:S01]  /*8b20*/  @!P2 STG.E desc[UR10][R2.64+0x8], R41 ;  /* 0x000008290200a986 */ /* 0x0001e2000c10190a */
[----:B------:R-:W-:Y:S05]  /*8b30*/  @P0 EXIT ;  /* 0x000000000000094d */ /* 0x000fea0003800000 */
[----:B------:R-:W-:Y:S01]  /*8b40*/  STG.E desc[UR10][R2.64+0xc], R66 ;  /* 0x00000c4202007986 */ /* 0x000fe2000c10190a */
[----:B------:R-:W-:Y:S05]  /*8b50*/  EXIT ;  /* 0x000000000000794d */ /* 0x000fea0003800000 */
.L_x_92:
[----:B------:R-:W1:Y:S01]  /*8b60*/  LDCU.64 UR4, c[0x0][0x3a8] ;  /* 0x00007500ff0477ac */ /* 0x000e620008000a00 */
[----:B------:R-:W2:Y:S01]  /*8b70*/  LDC.64 R4, c[0x0][0x398] ;  /* 0x0000e600ff047b82 */ /* 0x000ea20000000a00 */
[C---:B------:R-:W-:Y:S02]  /*8b80*/  IADD3 R0, PT, PT, R2.reuse, 0x1, RZ ;  /* 0x0000000102007810 */ /* 0x040fe40007ffe0ff */
[C---:B------:R-:W-:Y:S01]  /*8b90*/  IADD3 R3, PT, PT, R2.reuse, 0x2, RZ ;  /* 0x0000000202037810 */ /* 0x040fe20007ffe0ff */
[----:B------:R-:W3:Y:S01]  /*8ba0*/  LDCU.64 UR6, c[0x0][0x3a0] ;  /* 0x00007400ff0677ac */ /* 0x000ee20008000a00 */
[----:B-1----:R-:W-:Y:S02]  /*8bb0*/  ISETP.GE.AND P2, PT, R2, UR5, PT ;  /* 0x0000000502007c0c */ /* 0x002fe4000bf46270 */
[----:B------:R-:W-:Y:S02]  /*8bc0*/  ISETP.GE.AND P3, PT, R0, UR5, PT ;  /* 0x0000000500007c0c */ /* 0x000fe4000bf66270 */
[----:B------:R-:W-:Y:S01]  /*8bd0*/  ISETP.GE.OR P1, PT, R6, UR4, P2 ;  /* 0x0000000406007c0c */ /* 0x000fe20009726670 */
[----:B--2---:R-:W-:Y:S01]  /*8be0*/  IMAD.WIDE.U32 R4, R2, 0x4, R4 ;  /* 0x0000000402047825 */ /* 0x004fe200078e0004 */
[----:B------:R-:W-:-:S02]  /*8bf0*/  ISETP.GE.OR P5, PT, R6, UR4, P3 ;  /* 0x0000000406007c0c */ /* 0x000fc40009fa6670 */
[----:B------:R-:W-:-:S09]  /*8c00*/  ISETP.GE.AND P0, PT, R3, UR5, PT ;  /* 0x0000000503007c0c */ /* 0x000fd2000bf06270 */
[----:B0-----:R-:W2:Y:S01]  /*8c10*/  @!P1 LDG.E.CONSTANT R0, desc[UR10][R4.64] ;  /* 0x0000000a04009981 */ /* 0x001ea2000c1e9900 */
[C---:B------:R-:W-:Y:S01]  /*8c20*/  ISETP.GE.OR P6, PT, R6.reuse, UR4, P0 ;  /* 0x0000000406007c0c */ /* 0x040fe200087c6670 */
[----:B------:R-:W0:Y:S02]  /*8c30*/  @!P1 LDC.64 R8, c[0x0][0x3a0] ;  /* 0x0000e800ff089b82 */ /* 0x000e240000000a00 */
[----:B----4-:R-:W4:Y:S10]  /*8c40*/  @!P5 LDG.E.CONSTANT R17, desc[UR10][R4.64+0x4] ;  /* 0x0000040a0411d981 */ /* 0x010f34000c1e9900 */
[----:B------:R-:W5:Y:S01]  /*8c50*/  @!P6 LDG.E.CONSTANT R14, desc[UR10][R4.64+0x8] ;  /* 0x0000080a040ee981 */ /* 0x000f62000c1e9900 */
[----:B------:R-:W-:-:S05]  /*8c60*/  IMAD R3, R6, UR5, RZ ;  /* 0x0000000506037c24 */ /* 0x000fca000f8e02ff */
[----:B------:R-:W-:-:S05]  /*8c70*/  @!P1 IADD3 R11, PT, PT, R2, R3, RZ ;  /* 0x00000003020b9210 */ /* 0x000fca0007ffe0ff */
[----:B0-----:R-:W-:Y:S01]  /*8c80*/  @!P1 IMAD.WIDE R10, R11, 0x4, R8 ;  /* 0x000000040b0a9825 */ /* 0x001fe200078e0208 */
[----:B------:R-:W-:-:S03]  /*8c90*/  IADD3 R9, PT, PT, R2, 0x3, RZ ;  /* 0x0000000302097810 */ /* 0x000fc60007ffe0ff */
[----:B--2---:R-:W-:Y:S01]  /*8ca0*/  @!P1 FADD R35, R0, R35 ;  /* 0x0000002300239221 */ /* 0x004fe20000000000 */
[----:B------:R-:W-:Y:S01]  /*8cb0*/  IADD3 R0, P4, PT, R2, R3, RZ ;  /* 0x0000000302007210 */ /* 0x000fe20007f9e0ff */
[----:B----4-:R-:W-:-:S03]  /*8cc0*/  @!P5 FADD R17, R17, R42 ;  /* 0x0000002a1111d221 */ /* 0x010fc60000000000 */
[----:B------:R-:W-:Y:S01]  /*8cd0*/  LEA.HI.X.SX32 R7, R3, RZ, 0x1, P4 ;  /* 0x000000ff03077211 */ /* 0x000fe200020f0eff */
[----:B------:R0:W-:Y:S01]  /*8ce0*/  @!P1 STG.E desc[UR10][R10.64], R35 ;  /* 0x000000230a009986 */ /* 0x0001e2000c10190a */
[C---:B---3--:R-:W-:Y:S02]  /*8cf0*/  LEA R8, P4, R0.reuse, UR6, 0x2 ;  /* 0x0000000600087c11 */ /* 0x048fe4000f8810ff */
[----:B------:R-:W-:Y:S02]  /*8d00*/  ISETP.GE.AND P1, PT, R9, UR5, PT ;  /* 0x0000000509007c0c */ /* 0x000fe4000bf26270 */
[----:B------:R-:W-:Y:S02]  /*8d10*/  LEA.HI.X R9, R0, UR7, R7, 0x2, P4 ;  /* 0x0000000700097c11 */ /* 0x000fe4000a0f1407 */
[----:B------:R-:W-:Y:S01]  /*8d20*/  ISETP.GE.OR P4, PT, R6, UR4, P1 ;  /* 0x0000000406007c0c */ /* 0x000fe20008f86670 */
[----:B-----5:R-:W-:Y:S01]  /*8d30*/  @!P6 FADD R33, R14, R33 ;  /* 0x000000210e21e221 */ /* 0x020fe20000000000 */
[----:B------:R-:W-:Y:S01]  /*8d40*/  IADD3 R0, PT, PT, R6, 0x1, RZ ;  /* 0x0000000106007810 */ /* 0x000fe20007ffe0ff */
[----:B------:R1:W-:Y:S03]  /*8d50*/  @!P5 STG.E desc[UR10][R8.64+0x4], R17 ;  /* 0x000004110800d986 */ /* 0x0003e6000c10190a */
[C---:B------:R-:W-:Y:S01]  /*8d60*/  ISETP.GE.OR P5, PT, R0.reuse, UR4, P2 ;  /* 0x0000000400007c0c */ /* 0x040fe200097a6670 */
[----:B------:R-:W-:Y:S01]  /*8d70*/  @!P6 STG.E desc[UR10][R8.64+0x8], R33 ;  /* 0x000008210800e986 */ /* 0x000fe2000c10190a */
[----:B------:R-:W-:-:S05]  /*8d80*/  ISETP.GE.OR P6, PT, R0, UR4, P3 ;  /* 0x0000000400007c0c */ /* 0x000fca0009fc6670 */
[----:B------:R-:W2:Y:S06]  /*8d90*/  @!P4 LDG.E.CONSTANT R7, desc[UR10][R4.64+0xc] ;  /* 0x00000c0a0407c981 */ /* 0x000eac000c1e9900 */
[----:B------:R-:W3:Y:S01]  /*8da0*/  @!P5 LDG.E.CONSTANT R19, desc[UR10][R4.64] ;  /* 0x0000000a0413d981 */ /* 0x000ee2000c1e9900 */
[----:B0-----:R-:W0:Y:S03]  /*8db0*/  @!P5 LDC.64 R10, c[0x0][0x3a0] ;  /* 0x0000e800ff0adb82 */ /* 0x001e260000000a00 */
[----:B------:R-:W4:Y:S01]  /*8dc0*/  @!P6 LDG.E.CONSTANT R21, desc[UR10][R4.64+0x4] ;  /* 0x0000040a0415e981 */ /* 0x000f22000c1e9900 */
[----:B------:R-:W-:-:S04]  /*8dd0*/  IADD3 R3, PT, PT, R3, UR5, RZ ;  /* 0x0000000503037c10 */ /* 0x000fc8000fffe0ff */
[----:B-1----:R-:W-:-:S05]  /*8de0*/  @!P5 IADD3 R17, PT, PT, R2, R3, RZ ;  /* 0x000000030211d210 */ /* 0x002fca0007ffe0ff */
[----:B0-----:R-:W-:-:S04]  /*8df0*/  @!P5 IMAD.WIDE R10, R17, 0x4, R10 ;  /* 0x00000004110ad825 */ /* 0x001fc800078e020a */
[----:B--2---:R-:W-:-:S05]  /*8e00*/  @!P4 FADD R7, R7, R32 ;  /* 0x000000200707c221 */ /* 0x004fca0000000000 */
[----:B------:R0:W-:Y:S01]  /*8e10*/  @!P4 STG.E desc[UR10][R8.64+0xc], R7 ;  /* 0x00000c070800c986 */ /* 0x0001e2000c10190a */
[----:B---3--:R-:W-:Y:S01]  /*8e20*/  @!P5 FADD R19, R19, R68 ;  /* 0x000000441313d221 */ /* 0x008fe20000000000 */
[----:B------:R-:W-:Y:S01]  /*8e30*/  IADD3 R14, P4, PT, R2, R3, RZ ;  /* 0x00000003020e7210 */ /* 0x000fe20007f9e0ff */
[----:B----4-:R-:W-:-:S03]  /*8e40*/  @!P6 FADD R21, R21, R76 ;  /* 0x0000004c1515e221 */ /* 0x010fc60000000000 */
[----:B------:R1:W-:Y:S01]  /*8e50*/  @!P5 STG.E desc[UR10][R10.64], R19 ;  /* 0x000000130a00d986 */ /* 0x0003e2000c10190a */
[----:B------:R-:W-:Y:S02]  /*8e60*/  LEA.HI.X.SX32 R17, R3, RZ, 0x1, P4 ;  /* 0x000000ff03117211 */ /* 0x000fe400020f0eff */
[----:B------:R-:W-:Y:S02]  /*8e70*/  LEA R16, P5, R14, UR6, 0x2 ;  /* 0x000000060e107c11 */ /* 0x000fe4000f8a10ff */
[----:B------:R-:W-:Y:S02]  /*8e80*/  ISETP.GE.OR P4, PT, R0, UR4, P0 ;  /* 0x0000000400007c0c */ /* 0x000fe40008786670 */
[----:B------:R-:W-:Y:S02]  /*8e90*/  LEA.HI.X R17, R14, UR7, R17, 0x2, P5 ;  /* 0x000000070e117c11 */ /* 0x000fe4000a8f1411 */
[----:B------:R-:W-:Y:S02]  /*8ea0*/  IADD3 R14, PT, PT, R6, 0x2, RZ ;  /* 0x00000002060e7810 */ /* 0x000fe40007ffe0ff */
[----:B------:R-:W-:Y:S01]  /*8eb0*/  ISETP.GE.OR P5, PT, R0, UR4, P1 ;  /* 0x0000000400007c0c */ /* 0x000fe20008fa6670 */
[----:B------:R-:W-:Y:S01]  /*8ec0*/  @!P6 STG.E desc[UR10][R16.64+0x4], R21 ;  /* 0x000004151000e986 */ /* 0x000fe2000c10190a */
[----:B------:R-:W-:-:S05]  /*8ed0*/  ISETP.GE.OR P6, PT, R14, UR4, P2 ;  /* 0x000000040e007c0c */ /* 0x000fca00097c6670 */
[----:B------:R-:W2:Y:S06]  /*8ee0*/  @!P4 LDG.E.CONSTANT R0, desc[UR10][R4.64+0x8] ;  /* 0x0000080a0400c981 */ /* 0x000eac000c1e9900 */
[----:B0-----:R-:W3:Y:S02]  /*8ef0*/  @!P5 LDG.E.CONSTANT R7, desc[UR10][R4.64+0xc] ;  /* 0x00000c0a0407d981 */ /* 0x001ee4000c1e9900 */
[----:B------:R-:W0:Y:S02]  /*8f00*/  @!P6 LDC.64 R8, c[0x0][0x3a0] ;  /* 0x0000e800ff08eb82 */ /* 0x000e240000000a00 */
[----:B-1----:R-:W4:Y:S01]  /*8f10*/  @!P6 LDG.E.CONSTANT R10, desc[UR10][R4.64] ;  /* 0x0000000a040ae981 */ /* 0x002f22000c1e9900 */
[----:B------:R-:W-:-:S02]  /*8f20*/  IADD3 R3, PT, PT, R3, UR5, RZ ;  /* 0x0000000503037c10 */ /* 0x000fc4000fffe0ff */
[----:B------:R-:W-:Y:S02]  /*8f30*/  IADD3 R18, PT, PT, R6, 0x3, RZ ;  /* 0x0000000306127810 */ /* 0x000fe40007ffe0ff */
[----:B------:R-:W-:Y:S02]  /*8f40*/  @!P6 IADD3 R11, PT, PT, R2, R3, RZ ;  /* 0x00000003020be210 */ /* 0x000fe40007ffe0ff */
[----:B------:R-:W-:Y:S01]  /*8f50*/  ISETP.GE.OR P2, PT, R18, UR4, P2 ;  /* 0x0000000412007c0c */ /* 0x000fe20009746670 */
[----:B--2---:R-:W-:-:S05]  /*8f60*/  @!P4 FADD R15, R0, R15 ;  /* 0x0000000f000fc221 */ /* 0x004fca0000000000 */
[----:B------:R1:W-:Y:S01]  /*8f70*/  @!P4 STG.E desc[UR10][R16.64+0x8], R15 ;  /* 0x0000080f1000c986 */ /* 0x0003e2000c10190a */
[----:B---3--:R-:W-:Y:S01]  /*8f80*/  @!P5 FADD R7, R7, R74 ;  /* 0x0000004a0707d221 */ /* 0x008fe20000000000 */
[----:B------:R-:W-:Y:S01]  /*8f90*/  ISETP.GE.OR P4, PT, R14, UR4, P3 ;  /* 0x000000040e007c0c */ /* 0x000fe20009f86670 */
[----:B----4-:R-:W-:Y:S01]  /*8fa0*/  @!P6 FADD R13, R10, R13 ;  /* 0x0000000d0a0de221 */ /* 0x010fe20000000000 */
[----:B0-----:R-:W-:Y:S02]  /*8fb0*/  @!P6 IMAD.WIDE R10, R11, 0x4, R8 ;  /* 0x000000040b0ae825 */ /* 0x001fe400078e0208 */
[----:B------:R0:W-:Y:S01]  /*8fc0*/  @!P5 STG.E desc[UR10][R16.64+0xc], R7 ;  /* 0x00000c071000d986 */ /* 0x0001e2000c10190a */
[----:B------:R-:W-:-:S03]  /*8fd0*/  IADD3 R0, P5, PT, R2, R3, RZ ;  /* 0x0000000302007210 */ /* 0x000fc60007fbe0ff */
[----:B------:R2:W-:Y:S01]  /*8fe0*/  @!P6 STG.E desc[UR10][R10.64], R13 ;  /* 0x0000000d0a00e986 */ /* 0x0005e2000c10190a */
[----:B------:R-:W-:Y:S02]  /*8ff0*/  LEA.HI.X.SX32 R9, R3, RZ, 0x1, P5 ;  /* 0x000000ff03097211 */ /* 0x000fe400028f0eff */
[----:B------:R-:W-:Y:S02]  /*9000*/  LEA R8, P6, R0, UR6, 0x2 ;  /* 0x0000000600087c11 */ /* 0x000fe4000f8c10ff */
[----:B-1----:R-:W3:Y:S01]  /*9010*/  @!P4 LDG.E.CONSTANT R15, desc[UR10][R4.64+0x4] ;  /* 0x0000040a040fc981 */ /* 0x002ee2000c1e9900 */
[----:B------:R-:W-:Y:S02]  /*9020*/  ISETP.GE.OR P5, PT, R14, UR4, P0 ;  /* 0x000000040e007c0c */ /* 0x000fe400087a6670 */
[----:B------:R-:W-:Y:S01]  /*9030*/  LEA.HI.X R9, R0, UR7, R9, 0x2, P6 ;  /* 0x0000000700097c11 */ /* 0x000fe2000b0f1409 */
[----:B0-----:R-:W4:Y:S01]  /*9040*/  @!P2 LDG.E.CONSTANT R17, desc[UR10][R4.64] ;  /* 0x0000000a0411a981 */ /* 0x001f22000c1e9900 */
[----:B------:R-:W-:Y:S01]  /*9050*/  ISETP.GE.OR P6, PT, R14, UR4, P1 ;  /* 0x000000040e007c0c */ /* 0x000fe20008fc6670 */
[----:B------:R-:W0:Y:S01]  /*9060*/  @!P2 LDC.64 R6, c[0x0][0x3a0] ;  /* 0x0000e800ff06ab82 */ /* 0x000e220000000a00 */
[----:B------:R-:W-:-:S02]  /*9070*/  ISETP.GE.OR P3, PT, R18, UR4, P3 ;  /* 0x0000000412007c0c */ /* 0x000fc40009f66670 */
[----:B------:R-:W-:-:S05]  /*9080*/  ISETP.GE.OR P0, PT, R18, UR4, P0 ;  /* 0x0000000412007c0c */ /* 0x000fca0008706670 */
[----:B------:R-:W5:Y:S04]  /*9090*/  @!P5 LDG.E.CONSTANT R0, desc[UR10][R4.64+0x8] ;  /* 0x0000080a0400d981 */ /* 0x000f68000c1e9900 */
[----:B--2---:R-:W2:Y:S04]  /*90a0*/  @!P6 LDG.E.CONSTANT R13, desc[UR10][R4.64+0xc] ;  /* 0x00000c0a040de981 */ /* 0x004ea8000c1e9900 */
[----:B------:R-:W2:Y:S04]  /*90b0*/  @!P3 LDG.E.CONSTANT R19, desc[UR10][R4.64+0x4] ;  /* 0x0000040a0413b981 */ /* 0x000ea8000c1e9900 */
[----:B------:R-:W2:Y:S01]  /*90c0*/  @!P0 LDG.E.CONSTANT R16, desc[UR10][R4.64+0x8] ;  /* 0x0000080a04108981 */ /* 0x000ea2000c1e9900 */
[----:B------:R-:W-:-:S02]  /*90d0*/  IADD3 R3, PT, PT, R3, UR5, RZ ;  /* 0x0000000503037c10 */ /* 0x000fc4000fffe0ff */
[----:B------:R-:W-:Y:S01]  /*90e0*/  ISETP.GE.OR P1, PT, R18, UR4, P1 ;  /* 0x0000000412007c0c */ /* 0x000fe20008f26670 */
[----:B---3--:R-:W-:-:S05]  /*90f0*/  @!P4 FADD R15, R15, R72 ;  /* 0x000000480f0fc221 */ /* 0x008fca0000000000 */
[----:B------:R1:W-:Y:S01]  /*9100*/  @!P4 STG.E desc[UR10][R8.64+0x4], R15 ;  /* 0x0000040f0800c986 */ /* 0x0003e2000c10190a */
[----:B------:R-:W-:-:S04]  /*9110*/  IADD3 R11, P4, PT, R2, R3, RZ ;  /* 0x00000003020b7210 */ /* 0x000fc80007f9e0ff */
[----:B------:R-:W-:Y:S02]  /*9120*/  LEA.HI.X.SX32 R14, R3, RZ, 0x1, P4 ;  /* 0x000000ff030e7211 */ /* 0x000fe400020f0eff */
[----:B------:R-:W-:Y:S02]  /*9130*/  @!P2 IADD3 R3, PT, PT, R2, R3, RZ ;  /* 0x000000030203a210 */ /* 0x000fe40007ffe0ff */
[----:B------:R-:W-:Y:S01]  /*9140*/  LEA R10, P4, R11, UR6, 0x2 ;  /* 0x000000060b0a7c11 */ /* 0x000fe2000f8810ff */
[----:B-----5:R-:W-:Y:S01]  /*9150*/  @!P5 FADD R63, R0, R63 ;  /* 0x0000003f003fd221 */ /* 0x020fe20000000000 */
[----:B----4-:R-:W-:Y:S01]  /*9160*/  @!P2 FADD R17, R17, R12 ;  /* 0x0000000c1111a221 */ /* 0x010fe20000000000 */
[----:B0-----:R-:W-:-:S04]  /*9170*/  @!P2 IMAD.WIDE R6, R3, 0x4, R6 ;  /* 0x000000040306a825 */ /* 0x001fc800078e0206 */
[----:B--2---:R-:W-:Y:S01]  /*9180*/  @!P6 FADD R13, R13, R70 ;  /* 0x000000460d0de221 */ /* 0x004fe20000000000 */
[----:B------:R-:W-:Y:S01]  /*9190*/  LEA.HI.X R11, R11, UR7, R14, 0x2, P4 ;  /* 0x000000070b0b7c11 */ /* 0x000fe2000a0f140e */
[----:B------:R-:W-:Y:S01]  /*91a0*/  @!P3 FADD R19, R19, R40 ;  /* 0x000000281313b221 */ /* 0x000fe20000000000 */
[----:B------:R1:W-:Y:S01]  /*91b0*/  @!P5 STG.E desc[UR10][R8.64+0x8], R63 ;  /* 0x0000083f0800d986 */ /* 0x0003e2000c10190a */
[----:B------:R-:W-:-:S03]  /*91c0*/  @!P0 FADD R41, R16, R41 ;  /* 0x0000002910298221 */ /* 0x000fc60000000000 */
[----:B------:R1:W-:Y:S04]  /*91d0*/  @!P6 STG.E desc[UR10][R8.64+0xc], R13 ;  /* 0x00000c0d0800e986 */ /* 0x0003e8000c10190a */
[----:B------:R1:W-:Y:S04]  /*91e0*/  @!P2 STG.E desc[UR10][R6.64], R17 ;  /* 0x000000110600a986 */ /* 0x0003e8000c10190a */
[----:B------:R1:W-:Y:S04]  /*91f0*/  @!P3 STG.E desc[UR10][R10.64+0x4], R19 ;  /* 0x000004130a00b986 */ /* 0x0003e8000c10190a */
[----:B------:R1:W-:Y:S01]  /*9200*/  @!P0 STG.E desc[UR10][R10.64+0x8], R41 ;  /* 0x000008290a008986 */ /* 0x0003e2000c10190a */
[----:B------:R-:W-:Y:S05]  /*9210*/  @P1 EXIT ;  /* 0x000000000000194d */ /* 0x000fea0003800000 */
[----:B------:R-:W2:Y:S02]  /*9220*/  LDG.E.CONSTANT R5, desc[UR10][R4.64+0xc] ;  /* 0x00000c0a04057981 */ /* 0x000ea4000c1e9900 */
[----:B--2---:R-:W-:-:S05]  /*9230*/  FADD R3, R5, R66 ;  /* 0x0000004205037221 */ /* 0x004fca0000000000 */
[----:B------:R-:W-:Y:S01]  /*9240*/  STG.E desc[UR10][R10.64+0xc], R3 ;  /* 0x00000c030a007986 */ /* 0x000fe2000c10190a */
[----:B------:R-:W-:Y:S05]  /*9250*/  EXIT ;  /* 0x000000000000794d */ /* 0x000fea0003800000 */
.L_x_29:
[----:B------:R-:W1:Y:S02]  /*9260*/  LDCU.64 UR4, c[0x0][0x398] ;  /* 0x00007300ff0477ac */ /* 0x000e640008000a00 */
[----:B-1----:R-:W-:-:S04]  /*9270*/  UISETP.NE.U32.AND UP0, UPT, UR4, URZ, UPT ;  /* 0x000000ff0400728c */ /* 0x002fc8000bf05070 */
[----:B------:R-:W-:-:S09]  /*9280*/  UISETP.NE.AND.EX UP0, UPT, UR5, URZ, UPT, UP0 ;  /* 0x000000ff0500728c */ /* 0x000fd2000bf05300 */
[----:B------:R-:W-:Y:S05]  /*9290*/  BRA.U UP0, `(.L_x_93) ;  /* 0x0000002100907547 */ /* 0x000fea000b800000 */
[----:B------:R-:W1:Y:S01]  /*92a0*/  LDCU.64 UR4, c[0x0][0x3a8] ;  /* 0x00007500ff0477ac */ /* 0x000e620008000a00 */
[----:B------:R-:W-:Y:S01]  /*92b0*/  BSSY.RECONVERGENT B2, `(.L_x_94) ;  /* 0x0000021000027945 */ /* 0x000fe20003800200 */
[----:B-1----:R-:W-:Y:S01]  /*92c0*/  ISETP.GE.AND P0, PT, R2, UR5, PT ;  /* 0x0000000502007c0c */ /* 0x002fe2000bf06270 */
[----:B------:R-:W-:-:S03]  /*92d0*/  IMAD R7, R6, UR5, RZ ;  /* 0x0000000506077c24 */ /* 0x000fc6000f8e02ff */
[----:B------:R-:W-:-:S13]  /*92e0*/  ISETP.LT.AND P0, PT, R6, UR4, !P0 ;  /* 0x0000000406007c0c */ /* 0x000fda000c701270 */
[----:B------:R-:W-:Y:S05]  /*92f0*/  @!P0 BRA `(.L_x_95) ;  /* 0x0000000000708947 */ /* 0x000fea0003800000 */
[----:B------:R-:W-:Y:S01]  /*9300*/  HFMA2 R0, -RZ, RZ, 0.96630859375, -0.0022525787353515625 ;  /* 0x3bbb989dff007431 */ /* 0x000fe200000001ff */
[----:B------:R-:W-:Y:S01]  /*9310*/  MOV R3, 0x437c0000 ;  /* 0x437c000000037802 */ /* 0x000fe20000000f00 */
[----:B------:R-:W-:Y:S03]  /*9320*/  BSSY.RECONVERGENT B3, `(.L_x_96) ;  /* 0x0000015000037945 */ /* 0x000fe60003800200 */
[----:B------:R-:W-:-:S04]  /*9330*/  FFMA.SAT R0, R35, -R0, 0.5 ;  /* 0x3f00000023007423 */ /* 0x000fc80000002800 */
[----:B------:R-:W-:-:S04]  /*9340*/  FFMA.RM R0, R0, R3, 12582913 ;  /* 0x4b40000100007423 */ /* 0x000fc80000004003 */
[C---:B------:R-:W-:Y:S01]  /*9350*/  FADD R4, R0.reuse, -12583039 ;  /* 0xcb40007f00047421 */ /* 0x040fe20000000000 */
[----:B------:R-:W-:-:S03]  /*9360*/  SHF.L.U32 R0, R0, 0x17, RZ ;  /* 0x0000001700007819 */ /* 0x000fc600000006ff */
[----:B------:R-:W-:-:S04]  /*9370*/  FFMA R4, R35, -1.4426950216293334961, -R4 ;  /* 0xbfb8aa3b23047823 */ /* 0x000fc80000000804 */
[----:B------:R-:W-:-:S04]  /*9380*/  FFMA R4, R35, -1.925963033500011079e-08, R4 ;  /* 0xb2a5706023047823 */ /* 0x000fc80000000004 */
[----:B------:R-:W1:Y:S02]  /*9390*/  MUFU.EX2 R3, R4 ;  /* 0x0000000400037308 */ /* 0x000e640000000800 */
[----:B-1----:R-:W-:-:S06]  /*93a0*/  FFMA R10, R0, R3, 1 ;  /* 0x3f800000000a7423 */ /* 0x002fcc0000000003 */
[----:B------:R-:W1:Y:S08]  /*93b0*/  MUFU.RCP R0, R10 ;  /* 0x0000000a00007308 */ /* 0x000e700000001000 */
[----:B------:R-:W2:Y:S01]  /*93c0*/  FCHK P0, R35, R10 ;  /* 0x0000000a23007302 */ /* 0x000ea20000000000 */
[----:B-1----:R-:W-:-:S04]  /*93d0*/  FFMA R3, -R10, R0, 1 ;  /* 0x3f8000000a037423 */ /* 0x002fc80000000100 */
[----:B------:R-:W-:-:S04]  /*93e0*/  FFMA R0, R0, R3, R0 ;  /* 0x0000000300007223 */ /* 0x000fc80000000000 */
[----:B------:R-:W-:-:S04]  /*93f0*/  FFMA R3, R0, R35, RZ ;  /* 0x0000002300037223 */ /* 0x000fc800000000ff */
[----:B------:R-:W-:-:S04]  /*9400*/  FFMA R8, -R10, R3, R35 ;  /* 0x000000030a087223 */ /* 0x000fc80000000123 */
[----:B------:R-:W-:Y:S01]  /*9410*/  FFMA R3, R0, R8, R3 ;  /* 0x0000000800037223 */ /* 0x000fe20000000003 */
[----:B--2---:R-:W-:Y:S06]  /*9420*/  @!P0 BRA `(.L_x_97) ;  /* 0x0000000000108947 */ /* 0x004fec0003800000 */
[----:B------:R-:W-:Y:S02]  /*9430*/  MOV R0, R10 ;  /* 0x0000000a00007202 */ /* 0x000fe40000000f00 */
[----:B------:R-:W-:-:S07]  /*9440*/  MOV R8, 0x9460 ;  /* 0x0000946000087802 */ /* 0x000fce0000000f00 */
[----:B0---4-:R-:W-:Y:S05]  /*9450*/  CALL.REL.NOINC `($__internal_0_$__cuda_sm3x_div_rn_noftz_f32_slowpath) ;  /* 0x0000004000fc7944 */ /* 0x011fea0003c00000 */
[----:B------:R-:W-:-:S07]  /*9460*/  MOV R3, R0 ;  /* 0x0000000000037202 */ /* 0x000fce0000000f00 */
.L_x_97:
[----:B0-----:R-:W-:Y:S05]  /*9470*/  BSYNC.RECONVERGENT B3 ;  /* 0x0000000000037941 */ /* 0x001fea0003800200 */
.L_x_96:
[----:B------:R-:W0:Y:S01]  /*9480*/  LDC.64 R4, c[0x0][0x3a0] ;  /* 0x0000e800ff047b82 */ /* 0x000e220000000a00 */
[----:B------:R-:W-:-:S05]  /*9490*/  IADD3 R9, PT, PT, R2, R7, RZ ;  /* 0x0000000702097210 */ /* 0x000fca0007ffe0ff */
[----:B0-----:R-:W-:-:S05]  /*94a0*/  IMAD.WIDE R4, R9, 0x4, R4 ;  /* 0x0000000409047825 */ /* 0x001fca00078e0204 */
[----:B------:R1:W-:Y:S02]  /*94b0*/  STG.E desc[UR10][R4.64], R3 ;  /* 0x0000000304007986 */ /* 0x0003e4000c10190a */
.L_x_95:
[----:B0-----:R-:W-:Y:S05]  /*94c0*/  BSYNC.RECONVERGENT B2 ;  /* 0x0000000000027941 */ /* 0x001fea0003800200 */
.L_x_94:
[----:B------:R-:W0:Y:S01]  /*94d0*/  LDCU.128 UR4, c[0x0][0x3a0] ;  /* 0x00007400ff0477ac */ /* 0x000e220008000c00 */
[C---:B------:R-:W-:Y:S01]  /*94e0*/  IADD3 R10, PT, PT, R2.reuse, 0x1, RZ ;  /* 0x00000001020a7810 */ /* 0x040fe20007ffe0ff */
[----:B------:R-:W-:Y:S01]  /*94f0*/  BSSY.RECONVERGENT B2, `(.L_x_98) ;  /* 0x0000022000027945 */ /* 0x000fe20003800200 */
[----:B------:R-:W-:-:S04]  /*9500*/  IADD3 R0, P1, PT, R2, R7, RZ ;  /* 0x0000000702007210 */ /* 0x000fc80007f3e0ff */
[----:B-1----:R-:W-:Y:S02]  /*9510*/  LEA.HI.X.SX32 R3, R7, RZ, 0x1, P1 ;  /* 0x000000ff07037211 */ /* 0x002fe400008f0eff */
[----:B0-----:R-:W-:Y:S02]  /*9520*/  ISETP.GE.AND P0, PT, R10, UR7, PT ;  /* 0x000000070a007c0c */ /* 0x001fe4000bf06270 */
[----:B------:R-:W-:Y:S02]  /*9530*/  LEA R4, P2, R0, UR4, 0x2 ;  /* 0x0000000400047c11 */ /* 0x000fe4000f8410ff */
[----:B------:R-:W-:Y:S02]  /*9540*/  ISETP.GE.OR P0, PT, R6, UR6, P0 ;  /* 0x0000000606007c0c */ /* 0x000fe40008706670 */
[----:B------:R-:W-:-:S11]  /*9550*/  LEA.HI.X R5, R0, UR5, R3, 0x2, P2 ;  /* 0x0000000500057c11 */ /* 0x000fd600090f1403 */
[----:B------:R-:W-:Y:S05]  /*9560*/  @P0 BRA `(.L_x_99) ;  /* 0x0000000000680947 */ /* 0x000fea0003800000 */
        /* <DEDUP_REMOVED lines=9> */
[----:B------:R-:W0:Y:S02]  /*9600*/  MUFU.EX2 R3, R8 ;  /* 0x0000000800037308 */ /* 0x000e240000000800 */
[----:B0-----:R-:W-:-:S06]  /*9610*/  FFMA R11, R0, R3, 1 ;  /* 0x3f800000000b7423 */ /* 0x001fcc0000000003 */
[----:B------:R-:W0:Y:S08]  /*9620*/  MUFU.RCP R3, R11 ;  /* 0x0000000b00037308 */ /* 0x000e300000001000 */
[----:B------:R-:W1:Y:S01]  /*9630*/  FCHK P0, R42, R11 ;  /* 0x0000000b2a007302 */ /* 0x000e620000000000 */
[----:B0-----:R-:W-:-:S04]  /*9640*/  FFMA R0, -R11, R3, 1 ;  /* 0x3f8000000b007423 */ /* 0x001fc80000000103 */
[----:B------:R-:W-:-:S04]  /*9650*/  FFMA R3, R3, R0, R3 ;  /* 0x0000000003037223 */ /* 0x000fc80000000003 */
[----:B------:R-:W-:-:S04]  /*9660*/  FFMA R0, R3, R42, RZ ;  /* 0x0000002a03007223 */ /* 0x000fc800000000ff */
[----:B------:R-:W-:-:S04]  /*9670*/  FFMA R9, -R11, R0, R42 ;  /* 0x000000000b097223 */ /* 0x000fc8000000012a */
[----:B------:R-:W-:Y:S01]  /*9680*/  FFMA R3, R3, R9, R0 ;  /* 0x0000000903037223 */ /* 0x000fe20000000000 */
[----:B-1----:R-:W-:Y:S06]  /*9690*/  @!P0 BRA `(.L_x_101) ;  /* 0x0000000000148947 */ /* 0x002fec0003800000 */
[----:B------:R-:W-:Y:S02]  /*96a0*/  MOV R35, R42 ;  /* 0x0000002a00237202 */ /* 0x000fe40000000f00 */
[----:B------:R-:W-:Y:S02]  /*96b0*/  MOV R0, R11 ;  /* 0x0000000b00007202 */ /* 0x000fe40000000f00 */
[----:B------:R-:W-:-:S07]  /*96c0*/  MOV R8, 0x96e0 ;  /* 0x000096e000087802 */ /* 0x000fce0000000f00 */
[----:B----4-:R-:W-:Y:S05]  /*96d0*/  CALL.REL.NOINC `($__internal_0_$__cuda_sm3x_div_rn_noftz_f32_slowpath) ;  /* 0x00000040005c7944 */ /* 0x010fea0003c00000 */
[----:B------:R-:W-:-:S07]  /*96e0*/  MOV R3, R0 ;  /* 0x0000000000037202 */ /* 0x000fce0000000f00 */
.L_x_101:
[----:B------:R-:W-:Y:S05]  /*96f0*/  BSYNC.RECONVERGENT B3 ;  /* 0x0000000000037941 */ /* 0x000fea0003800200 */
.L_x_100:
[----:B------:R0:W-:Y:S02]  /*9700*/  STG.E desc[UR10][R4.64+0x4], R3 ;  /* 0x0000040304007986 */ /* 0x0001e4000c10190a */
.L_x_99:
[----:B------:R-:W-:Y:S05]  /*9710*/  BSYNC.RECONVERGENT B2 ;  /* 0x0000000000027941 */ /* 0x000fea0003800200 */
.L_x_98:
[----:B------:R-:W1:Y:S01]  /*9720*/  LDCU.64 UR4, c[0x0][0x3a8] ;  /* 0x00007500ff0477ac */ /* 0x000e620008000a00 */
[----:B------:R-:W-:Y:S01]  /*9730*/  IADD3 R11, PT, PT, R2, 0x2, RZ ;  /* 0x00000002020b7810 */ /* 0x000fe20007ffe0ff */
[----:B------:R-:W-:Y:S03]  /*9740*/  BSSY.RECONVERGENT B2, `(.L_x_102) ;  /* 0x000001e000027945 */ /* 0x000fe60003800200 */
[----:B-1----:R-:W-:-:S04]  /*9750*/  ISETP.GE.AND P0, PT, R11, UR5, PT ;  /* 0x000000050b007c0c */ /* 0x002fc8000bf06270 */
[----:B------:R-:W-:-:S13]  /*9760*/  ISETP.GE.OR P0, PT, R6, UR4, P0 ;  /* 0x0000000406007c0c */ /* 0x000fda0008706670 */
[----:B------:R-:W-:Y:S05]  /*9770*/  @P0 BRA `(.L_x_103) ;  /* 0x0000000000680947 */ /* 0x000fea0003800000 */
[----:B------:R-:W-:Y:S01]  /*9780*/  HFMA2 R0, -RZ, RZ, 0.96630859375, -0.0022525787353515625 ;  /* 0x3bbb989dff007431 */ /* 0x000fe200000001ff */
[----:B0-----:R-:W-:Y:S01]  /*9790*/  MOV R3, 0x437c0000 ;  /* 0x437c000000037802 */ /* 0x001fe20000000f00 */
        /* <DEDUP_REMOVED lines=22> */
.L_x_105:
[----:B------:R-:W-:Y:S05]  /*9900*/  BSYNC.RECONVERGENT B3 ;  /* 0x0000000000037941 */ /* 0x000fea0003800200 */
.L_x_104:
[----:B------:R1:W-:Y:S02]  /*9910*/  STG.E desc[UR10][R4.64+0x8], R3 ;  /* 0x0000080304007986 */ /* 0x0003e4000c10190a */
.L_x_103:
[----:B------:R-:W-:Y:S05]  /*9920*/  BSYNC.RECONVERGENT B2 ;  /* 0x0000000000027941 */ /* 0x000fea0003800200 */
.L_x_102:
[----:B------:R-:W2:Y:S01]  /*9930*/  LDCU.64 UR4, c[0x0][0x3a8] ;  /* 0x00007500ff0477ac */ /* 0x000ea20008000a00 */
[----:B------:R-:W-:Y:S01]  /*9940*/  IADD3 R20, PT, PT, R2, 0x3, RZ ;  /* 0x0000000302147810 */ /* 0x000fe20007ffe0ff */
[----:B------:R-:W-:Y:S03]  /*9950*/  BSSY.RECONVERGENT B2, `(.L_x_106) ;  /* 0x000001e000027945 */ /* 0x000fe60003800200 */
[----:B--2---:R-:W-:-:S04]  /*9960*/  ISETP.GE.AND P0, PT, R20, UR5, PT ;  /* 0x0000000514007c0c */ /* 0x004fc8000bf06270 */
[----:B------:R-:W-:-:S13]  /*9970*/  ISETP.GE.OR P0, PT, R6, UR4, P0 ;  /* 0x0000000406007c0c */ /* 0x000fda0008706670 */
[----:B------:R-:W-:Y:S05]  /*9980*/  @P0 BRA `(.L_x_107) ;  /* 0x0000000000680947 */ /* 0x000fea0003800000 */
[----:B01----:R-:W-:Y:S01]  /*9990*/  HFMA2 R3, -RZ, RZ, 0.96630859375, -0.0022525787353515625 ;  /* 0x3bbb989dff037431 */ /* 0x003fe200000001ff */
        /* <DEDUP_REMOVED lines=8> */
[----:B------:R-:W4:Y:S02]  /*9a20*/  MUFU.EX2 R3, R8 ;  /* 0x0000000800037308 */ /* 0x000f240000000800 */
[----:B----4-:R-:W-:-:S06]  /*9a30*/  FFMA R17, R0, R3, 1 ;  /* 0x3f80000000117423 */ /* 0x010fcc0000000003 */
        /* <DEDUP_REMOVED lines=11> */
[----:B------:R-:W-:Y:S05]  /*9af0*/  CALL.REL.NOINC `($__internal_0_$__cuda_sm3x_div_rn_noftz_f32_slowpath) ;  /* 0x0000003c00547944 */ /* 0x000fea0003c00000 */
[----:B------:R-:W-:-:S07]  /*9b00*/  MOV R3, R0 ;  /* 0x0000000000037202 */ /* 0x000fce0000000f00 */
.L_x_109:
[----:B------:R-:W-:Y:S05]  /*9b10*/  BSYNC.RECONVERGENT B3 ;  /* 0x0000000000037941 */ /* 0x000fea0003800200 */
.L_x_108:
[----:B------:R2:W-:Y:S02]  /*9b20*/  STG.E desc[UR10][R4.64+0xc], R3 ;  /* 0x00000c0304007986 */ /* 0x0005e4000c10190a */
.L_x_107:
[----:B------:R-:W-:Y:S05]  /*9b30*/  BSYNC.RECONVERGENT B2 ;  /* 0x0000000000027941 */ /* 0x000fea0003800200 */
.L_x_106:
[----:B------:R-:W3:Y:S01]  /*9b40*/  LDCU.64 UR4, c[0x0][0x3a8] ;  /* 0x00007500ff0477ac */ /* 0x000ee20008000a00 */
[----:B------:R-:W-:Y:S01]  /*9b50*/  IADD3 R21, PT, PT, R6, 0x1, RZ ;  /* 0x0000000106157810 */ /* 0x000fe20007ffe0ff */
[----:B------:R-:W-:Y:S01]  /*9b60*/  BSSY.RECONVERGENT B2, `(.L_x_110) ;  /* 0x0000022000027945 */ /* 0x000fe20003800200 */
[----:B---3--:R-:W-:Y:S02]  /*9b70*/  ISETP.GE.AND P0, PT, R2, UR5, PT ;  /* 0x0000000502007c0c */ /* 0x008fe4000bf06270 */
[----:B------:R-:W-:Y:S02]  /*9b80*/  IADD3 R7, PT, PT, R7, UR5, RZ ;  /* 0x0000000507077c10 */ /* 0x000fe4000fffe0ff */
[----:B------:R-:W-:-:S13]  /*9b90*/  ISETP.LT.AND P0, PT, R21, UR4, !P0 ;  /* 0x0000000415007c0c */ /* 0x000fda000c701270 */
[----:B------:R-:W-:Y:S05]  /*9ba0*/  @!P0 BRA `(.L_x_111) ;  /* 0x0000000000748947 */ /* 0x000fea0003800000 */
[----:B012---:R-:W-:Y:S01]  /*9bb0*/  HFMA2 R3, -RZ, RZ, 0.96630859375, -0.0022525787353515625 ;  /* 0x3bbb989dff037431 */ /* 0x007fe200000001ff */
        /* <DEDUP_REMOVED lines=23> */
.L_x_113:
[----:B------:R-:W-:Y:S05]  /*9d30*/  BSYNC.RECONVERGENT B3 ;  /* 0x0000000000037941 */ /* 0x000fea0003800200 */
.L_x_112:
[----:B------:R-:W0:Y:S01]  /*9d40*/  LDC.64 R4, c[0x0][0x3a0] ;  /* 0x0000e800ff047b82 */ /* 0x000e220000000a00 */
[----:B------:R-:W-:-:S05]  /*9d50*/  IADD3 R9, PT, PT, R2, R7, RZ ;  /* 0x0000000702097210 */ /* 0x000fca0007ffe0ff */
[----:B0-----:R-:W-:-:S05]  /*9d60*/  IMAD.WIDE R4, R9, 0x4, R4 ;  /* 0x0000000409047825 */ /* 0x001fca00078e0204 */
[----:B------:R3:W-:Y:S02]  /*9d70*/  STG.E desc[UR10][R4.64], R3 ;  /* 0x0000000304007986 */ /* 0x0007e4000c10190a */
.L_x_111:
[----:B------:R-:W-:Y:S05]  /*9d80*/  BSYNC.RECONVERGENT B2 ;  /* 0x0000000000027941 */ /* 0x000fea0003800200 */
.L_x_110:
[----:B------:R-:W5:Y:S01]  /*9d90*/  LDCU.128 UR4, c[0x0][0x3a0] ;  /* 0x00007400ff0477ac */ /* 0x000f620008000c00 */
[----:B------:R-:W-:Y:S01]  /*9da0*/  IADD3 R0, P1, PT, R2, R7, RZ ;  /* 0x0000000702007210 */ /* 0x000fe20007f3e0ff */
[----:B------:R-:W-:Y:S03]  /*9db0*/  BSSY.RECONVERGENT B2, `(.L_x_114) ;  /* 0x0000021000027945 */ /* 0x000fe60003800200 */
[----:B0123--:R-:W-:Y:S02]  /*9dc0*/  LEA.HI.X.SX32 R3, R7, RZ, 0x1, P1 ;  /* 0x000000ff07037211 */ /* 0x00ffe400008f0eff */
[----:B-----5:R-:W-:Y:S02]  /*9dd0*/  ISETP.GE.AND P0, PT, R10, UR7, PT ;  /* 0x000000070a007c0c */ /* 0x020fe4000bf06270 */
[----:B------:R-:W-:Y:S02]  /*9de0*/  LEA R4, P2, R0, UR4, 0x2 ;  /* 0x0000000400047c11 */ /* 0x000fe4000f8410ff */
[----:B------:R-:W-:-:S02]  /*9df0*/  ISETP.GE.OR P0, PT, R21, UR6, P0 ;  /* 0x0000000615007c0c */ /* 0x000fc40008706670 */
        /* <DEDUP_REMOVED lines=26> */
.L_x_117:
[----:B------:R-:W-:Y:S05]  /*9fa0*/  BSYNC.RECONVERGENT B3 ;  /* 0x0000000000037941 */ /* 0x000fea0003800200 */
.L_x_116:
[----:B------:R0:W-:Y:S02]  /*9fb0*/  STG.E desc[UR10][R4.64+0x4], R3 ;  /* 0x0000040304007986 */ /* 0x0001e4000c10190a */
.L_x_115:
[----:B------:R-:W-:Y:S05]  /*9fc0*/  BSYNC.RECONVERGENT B2 ;  /* 0x0000000000027941 */ /* 0x000fea0003800200 */
.L_x_114:
[----:B------:R-:W1:Y:S01]  /*9fd0*/  LDCU.64 UR4, c[0x0][0x3a8] ;  /* 0x00007500ff0477ac */ /* 0x000e620008000a00 */
[----:B------:R-:W-:Y:S01]  /*9fe0*/  BSSY.RECONVERGENT B2, `(.L_x_118) ;  /* 0x000001e000027945 */ /* 0x000fe20003800200 */
        /* <DEDUP_REMOVED lines=27> */
.L_x_121:
[----:B------:R-:W-:Y:S05]  /*a1a0*/  BSYNC.RECONVERGENT B3 ;  /* 0x0000000000037941 */ /* 0x000fea0003800200 */
.L_x_120:
[----:B------:R1:W-:Y:S02]  /*a1b0*/  STG.E desc[UR10][R4.64+0x8], R3 ;  /* 0x0000080304007986 */ /* 0x0003e4000c10190a */
.L_x_119:
[----:B------:R-:W-:Y:S05]  /*a1c0*/  BSYNC.RECONVERGENT B2 ;  /* 0x0000000000027941 */ /* 0x000fea0003800200 */
.L_x_118:
[----:B------:R-:W2:Y:S01]  /*a1d0*/  LDCU.64 UR4, c[0x0][0x3a8] ;  /* 0x00007500ff0477ac */ /* 0x000ea20008000a00 */
[----:B------:R-:W-:Y:S01]  /*a1e0*/  BSSY.RECONVERGENT B2, `(.L_x_122) ;  /* 0x000001e000027945 */ /* 0x000fe20003800200 */
        /* <DEDUP_REMOVED lines=27> */
.L_x_125:
[----:B------:R-:W-:Y:S05]  /*a3a0*/  BSYNC.RECONVERGENT B3 ;  /* 0x0000000000037941 */ /* 0x000fea0003800200 */
.L_x_124:
[----:B------:R2:W-:Y:S02]  /*a3b0*/  STG.E desc[UR10][R4.64+0xc], R3 ;  /* 0x00000c0304007986 */ /* 0x0005e4000c10190a */
.L_x_123:
[----:B------:R-:W-:Y:S05]  /*a3c0*/  BSYNC.RECONVERGENT B2 ;  /* 0x0000000000027941 */ /* 0x000fea0003800200 */
.L_x_122:
[----:B------:R-:W3:Y:S01]  /*a3d0*/  LDCU.64 UR4, c[0x0][0x3a8] ;  /* 0x00007500ff0477ac */ /* 0x000ee20008000a00 */
[----:B------:R-:W-:Y:S01]  /*a3e0*/  IADD3 R15, PT, PT, R6, 0x2, RZ ;  /* 0x00000002060f7810 */ /* 0x000fe20007ffe0ff */
[----:B------:R-:W-:Y:S01]  /*a3f0*/  BSSY.RECONVERGENT B2, `(.L_x_126) ;  /* 0x0000022000027945 */ /* 0x000fe20003800200 */
[----:B---3--:R-:W-:Y:S02]  /*a400*/  ISETP.GE.AND P0, PT, R2, UR5, PT ;  /* 0x0000000502007c0c */ /* 0x008fe4000bf06270 */
[----:B------:R-:W-:Y:S02]  /*a410*/  IADD3 R7, PT, PT, R7, UR5, RZ ;  /* 0x0000000507077c10 */ /* 0x000fe4000fffe0ff */
[----:B------:R-:W-:-:S13]  /*a420*/  ISETP.GE.OR P0, PT, R15, UR4, P0 ;  /* 0x000000040f007c0c */ /* 0x000fda0008706670 */
[----:B------:R-:W-:Y:S05]  /*a430*/  @P0 BRA `(.L_x_127) ;  /* 0x0000000000740947 */ /* 0x000fea0003800000 */
[----:B------:R-:W-:Y:S01]  /*a440*/  HFMA2 R0, -RZ, RZ, 0.96630859375, -0.0022525787353515625 ;  /* 0x3bbb989dff007431 */ /* 0x000fe200000001ff */
[----:B012---:R-:W-:Y:S01]  /*a450*/  MOV R3, 0x437c0000 ;  /* 0x437c000000037802 */ /* 0x007fe20000000f00 */
        /* <DEDUP_REMOVED lines=22> */
.L_x_129:
[----:B------:R-:W-:Y:S05]  /*a5c0*/  BSYNC.RECONVERGENT B3 ;  /* 0x0000000000037941 */ /* 0x000fea0003800200 */
.L_x_128:
[----:B------:R-:W0:Y:S01]  /*a5d0*/  LDC.64 R4, c[0x0][0x3a0] ;  /* 0x0000e800ff047b82 */ /* 0x000e220000000a00 */
[----:B------:R-:W-:-:S05]  /*a5e0*/  IADD3 R9, PT, PT, R2, R7, RZ ;  /* 0x0000000702097210 */ /* 0x000fca0007ffe0ff */
[----:B0-----:R-:W-:-:S05]  /*a5f0*/  IMAD.WIDE R4, R9, 0x4, R4 ;  /* 0x0000000409047825 */ /* 0x001fca00078e0204 */
[----:B------:R3:W-:Y:S02]  /*a600*/  STG.E desc[UR10][R4.64], R3 ;  /* 0x0000000304007986 */ /* 0x0007e4000c10190a */
.L_x_127:
[----:B------:R-:W-:Y:S05]  /*a610*/  BSYNC.RECONVERGENT B2 ;  /* 0x0000000000027941 */ /* 0x000fea0003800200 */
.L_x_126:
        /* <DEDUP_REMOVED lines=33> */
.L_x_133:
[----:B------:R-:W-:Y:S05]  /*a830*/  BSYNC.RECONVERGENT B3 ;  /* 0x0000000000037941 */ /* 0x000fea0003800200 */
.L_x_132:
[----:B------:R0:W-:Y:S02]  /*a840*/  STG.E desc[UR10][R4.64+0x4], R3 ;  /* 0x0000040304007986 */ /* 0x0001e4000c10190a */
.L_x_131:
[----:B------:R-:W-:Y:S05]  /*a850*/  BSYNC.RECONVERGENT B2 ;  /* 0x0000000000027941 */ /* 0x000fea0003800200 */
.L_x_130:
        /* <DEDUP_REMOVED lines=29> */
.L_x_137:
[----:B------:R-:W-:Y:S05]  /*aa30*/  BSYNC.RECONVERGENT B3 ;  /* 0x0000000000037941 */ /* 0x000fea0003800200 */
.L_x_136:
[----:B------:R1:W-:Y:S02]  /*aa40*/  STG.E desc[UR10][R4.64+0x8], R3 ;  /* 0x0000080304007986 */ /* 0x0003e4000c10190a */
.L_x_135:
[----:B------:R-:W-:Y:S05]  /*aa50*/  BSYNC.RECONVERGENT B2 ;  /* 0x0000000000027941 */ /* 0x000fea0003800200 */
.L_x_134:
        /* <DEDUP_REMOVED lines=29> */
.L_x_141:
[----:B------:R-:W-:Y:S05]  /*ac30*/  BSYNC.RECONVERGENT B3 ;  /* 0x0000000000037941 */ /* 0x000fea0003800200 */
.L_x_140:
[----:B------:R2:W-:Y:S02]  /*ac40*/  STG.E desc[UR10][R4.64+0xc], R3 ;  /* 0x00000c0304007986 */ /* 0x0005e4000c10190a */
.L_x_139:
[----:B------:R-:W-:Y:S05]  /*ac50*/  BSYNC.RECONVERGENT B2 ;  /* 0x0000000000027941 */ /* 0x000fea0003800200 */
.L_x_138:
[----:B------:R-:W3:Y:S01]  /*ac60*/  LDCU.64 UR4, c[0x0][0x3a8] ;  /* 0x00007500ff0477ac */ /* 0x000ee20008000a00 */
[----:B------:R-:W-:Y:S01]  /*ac70*/  IADD3 R6, PT, PT, R6, 0x3, RZ ;  /* 0x0000000306067810 */ /* 0x000fe20007ffe0ff */
[----:B------:R-:W-:Y:S01]  /*ac80*/  BSSY.RECONVERGENT B2, `(.L_x_142) ;  /* 0x0000022000027945 */ /* 0x000fe20003800200 */
[----:B---3--:R-:W-:Y:S02]  /*ac90*/  ISETP.GE.AND P0, PT, R2, UR5, PT ;  /* 0x0000000502007c0c */ /* 0x008fe4000bf06270 */
[----:B------:R-:W-:Y:S02]  /*aca0*/  IADD3 R7, PT, PT, R7, UR5, RZ ;  /* 0x0000000507077c10 */ /* 0x000fe4000fffe0ff */
[----:B------:R-:W-:-:S13]  /*acb0*/  ISETP.GE.OR P0, PT, R6, UR4, P0 ;  /* 0x0000000406007c0c */ /* 0x000fda0008706670 */
[----:B------:R-:W-:Y:S05]  /*acc0*/  @P0 BRA `(.L_x_143) ;  /* 0x0000000000740947 */ /* 0x000fea0003800000 */
        /* <DEDUP_REMOVED lines=24> */
.L_x_145:
[----:B------:R-:W-:Y:S05]  /*ae50*/  BSYNC.RECONVERGENT B3 ;  /* 0x0000000000037941 */ /* 0x000fea0003800200 */
.L_x_144:
[----:B------:R-:W0:Y:S01]  /*ae60*/  LDC.64 R4, c[0x0][0x3a0] ;  /* 0x0000e800ff047b82 */ /* 0x000e220000000a00 */
[----:B------:R-:W-:-:S05]  /*ae70*/  IADD3 R9, PT, PT, R2, R7, RZ ;  /* 0x0000000702097210 */ /* 0x000fca0007ffe0ff */
[----:B0-----:R-:W-:-:S05]  /*ae80*/  IMAD.WIDE R4, R9, 0x4, R4 ;  /* 0x0000000409047825 */ /* 0x001fca00078e0204 */
[----:B------:R3:W-:Y:S02]  /*ae90*/  STG.E desc[UR10][R4.64], R3 ;  /* 0x0000000304007986 */ /* 0x0007e4000c10190a */
.L_x_143:
[----:B------:R-:W-:Y:S05]  /*aea0*/  BSYNC.RECONVERGENT B2 ;  /* 0x0000000000027941 */ /* 0x000fea0003800200 */
.L_x_142:
[----:B------:R-:W5:Y:S01]  /*aeb0*/  LDCU.128 UR4, c[0x0][0x3a0] ;  /* 0x00007400ff0477ac */ /* 0x000f620008000c00 */
[----:B------:R-:W-:Y:S01]  /*aec0*/  IADD3 R2, P1, PT, R2, R7, RZ ;  /* 0x0000000702027210 */ /* 0x000fe20007f3e0ff */
[----:B------:R-:W-:Y:S03]  /*aed0*/  BSSY.RECONVERGENT B2, `(.L_x_146) ;  /* 0x0000021000027945 */ /* 0x000fe60003800200 */
[----:B------:R-:W-:Y:S02]  /*aee0*/  LEA.HI.X.SX32 R7, R7, RZ, 0x1, P1 ;  /* 0x000000ff07077211 */ /* 0x000fe400008f0eff */
[----:B-----5:R-:W-:Y:S02]  /*aef0*/  ISETP.GE.AND P0, PT, R10, UR7, PT ;  /* 0x000000070a007c0c */ /* 0x020fe4000bf06270 */
[----:B0123--:R-:W-:Y:S02]  /*af00*/  LEA R4, P2, R2, UR4, 0x2 ;  /* 0x0000000402047c11 */ /* 0x00ffe4000f8410ff */
        /* <DEDUP_REMOVED lines=27> */
.L_x_149:
[----:B------:R-:W-:Y:S05]  /*b0c0*/  BSYNC.RECONVERGENT B3 ;  /* 0x0000000000037941 */ /* 0x000fea0003800200 */
.L_x_148:
[----:B------:R0:W-:Y:S02]  /*b0d0*/  STG.E desc[UR10][R4.64+0x4], R3 ;  /* 0x0000040304007986 */ /* 0x0001e4000c10190a */
.L_x_147:
[----:B------:R-:W-:Y:S05]  /*b0e0*/  BSYNC.RECONVERGENT B2 ;  /* 0x0000000000027941 */ /* 0x000fea0003800200 */
.L_x_146:
        /* <DEDUP_REMOVED lines=29> */
.L_x_153:
[----:B------:R-:W-:Y:S05]  /*b2c0*/  BSYNC.RECONVERGENT B3 ;  /* 0x0000000000037941 */ /* 0x000fea0003800200 */
.L_x_152:
[----:B------:R1:W-:Y:S02]  /*b2d0*/  STG.E desc[UR10][R4.64+0x8], R3 ;  /* 0x0000080304007986 */ /* 0x0003e4000c10190a */
.L_x_151:
[----:B------:R-:W-:Y:S05]  /*b2e0*/  BSYNC.RECONVERGENT B2 ;  /* 0x0000000000027941 */ /* 0x000fea0003800200 */
.L_x_150:
[----:B------:R-:W2:Y:S02]  /*b2f0*/  LDCU.64 UR4, c[0x0][0x3a8] ;  /* 0x00007500ff0477ac */ /* 0x000ea40008000a00 */
[----:B--2---:R-:W-:-:S04]  /*b300*/  ISETP.GE.AND P0, PT, R20, UR5, PT ;  /* 0x0000000514007c0c */ /* 0x004fc8000bf06270 */
[----:B------:R-:W-:-:S13]  /*b310*/  ISETP.GE.OR P0, PT, R6, UR4, P0 ;  /* 0x0000000406007c0c */ /* 0x000fda0008706670 */
[----:B------:R-:W-:Y:S05]  /*b320*/  @P0 EXIT ;  /* 0x000000000000094d */ /* 0x000fea0003800000 */
        /* <DEDUP_REMOVED lines=24> */
.L_x_155:
[----:B------:R-:W-:Y:S05]  /*b4b0*/  BSYNC.RECONVERGENT B2 ;  /* 0x0000000000027941 */ /* 0x000fea0003800200 */
.L_x_154:
[----:B------:R-:W-:Y:S01]  /*b4c0*/  STG.E desc[UR10][R4.64+0xc], R3 ;  /* 0x00000c0304007986 */ /* 0x000fe2000c10190a */
[----:B------:R-:W-:Y:S05]  /*b4d0*/  EXIT ;  /* 0x000000000000794d */ /* 0x000fea0003800000 */
.L_x_93:
[----:B------:R-:W1:Y:S01]  /*b4e0*/  LDCU.64 UR4, c[0x0][0x3a8] ;  /* 0x00007500ff0477ac */ /* 0x000e620008000a00 */
[----:B------:R-:W2:Y:S01]  /*b4f0*/  LDC.64 R4, c[0x0][0x398] ;  /* 0x0000e600ff047b82 */ /* 0x000ea20000000a00 */
[----:B------:R-:W-:Y:S01]  /*b500*/  BSSY.RECONVERGENT B2, `(.L_x_156) ;  /* 0x0000024000027945 */ /* 0x000fe20003800200 */
[----:B-1----:R-:W-:Y:S01]  /*b510*/  ISETP.GE.AND P0, PT, R2, UR5, PT ;  /* 0x0000000502007c0c */ /* 0x002fe2000bf06270 */
[----:B------:R-:W-:-:S03]  /*b520*/  IMAD R3, R6, UR5, RZ ;  /* 0x0000000506037c24 */ /* 0x000fc6000f8e02ff */
[----:B------:R-:W-:Y:S01]  /*b530*/  ISETP.LT.AND P0, PT, R6, UR4, !P0 ;  /* 0x0000000406007c0c */ /* 0x000fe2000c701270 */
[----:B--2---:R-:W-:-:S12]  /*b540*/  IMAD.WIDE.U32 R4, R2, 0x4, R4 ;  /* 0x0000000402047825 */ /* 0x004fd800078e0004 */
[----:B------:R-:W-:Y:S05]  /*b550*/  @!P0 BRA `(.L_x_157) ;  /* 0x0000000000788947 */ /* 0x000fea0003800000 */
[----:B0-----:R-:W2:Y:S01]  /*b560*/  LDG.E.CONSTANT R0, desc[UR10][R4.64] ;  /* 0x0000000a04007981 */ /* 0x001ea2000c1e9900 */
[----:B------:R-:W-:Y:S01]  /*b570*/  HFMA2 R8, -RZ, RZ, 0.96630859375, -0.0022525787353515625 ;  /* 0x3bbb989dff087431 */ /* 0x000fe200000001ff */
[----:B------:R-:W-:Y:S01]  /*b580*/  MOV R7, 0x437c0000 ;  /* 0x437c000000077802 */ /* 0x000fe20000000f00 */
[----:B------:R-:W-:Y:S01]  /*b590*/  BSSY.RECONVERGENT B3, `(.L_x_158) ;  /* 0x0000016000037945 */ /* 0x000fe20003800200 */
[----:B--2---:R-:W-:-:S04]  /*b5a0*/  FADD R35, R0, R35 ;  /* 0x0000002300237221 */ /* 0x004fc80000000000 */
        /* <DEDUP_REMOVED lines=17> */
[----:B------:R-:W-:-:S07]  /*b6c0*/  MOV R8, 0xb6e0 ;  /* 0x0000b6e000087802 */ /* 0x000fce0000000f00 */
[----:B----4-:R-:W-:Y:S05]  /*b6d0*/  CALL.REL.NOINC `($__internal_0_$__cuda_sm3x_div_rn_noftz_f32_slowpath) ;  /* 0x00000020005c7944 */ /* 0x010fea0003c00000 */
[----:B------:R-:W-:-:S07]  /*b6e0*/  MOV R7, R0 ;  /* 0x0000000000077202 */ /* 0x000fce0000000f00 */
.L_x_159:
[----:B------:R-:W-:Y:S05]  /*b6f0*/  BSYNC.RECONVERGENT B3 ;  /* 0x0000000000037941 */ /* 0x000fea0003800200 */
.L_x_158:
[----:B------:R-:W0:Y:S01]  /*b700*/  LDC.64 R8, c[0x0][0x3a0] ;  /* 0x0000e800ff087b82 */ /* 0x000e220000000a00 */
[----:B------:R-:W-:-:S05]  /*b710*/  IADD3 R11, PT, PT, R2, R3, RZ ;  /* 0x00000003020b7210 */ /* 0x000fca0007ffe0ff */
[----:B0-----:R-:W-:-:S05]  /*b720*/  IMAD.WIDE R8, R11, 0x4, R8 ;  /* 0x000000040b087825 */ /* 0x001fca00078e0208 */
[----:B------:R1:W-:Y:S02]  /*b730*/  STG.E desc[UR10][R8.64], R7 ;  /* 0x0000000708007986 */ /* 0x0003e4000c10190a */
.L_x_157:
[----:B0-----:R-:W-:Y:S05]  /*b740*/  BSYNC.RECONVERGENT B2 ;  /* 0x0000000000027941 */ /* 0x001fea0003800200 */
.L_x_156:
        /* <DEDUP_REMOVED lines=10> */
[----:B------:R-:W2:Y:S01]  /*b7f0*/  LDG.E.CONSTANT R35, desc[UR10][R4.64+0x4] ;  /* 0x0000040a04237981 */ /* 0x000ea2000c1e9900 */
        /* <DEDUP_REMOVED lines=24> */
.L_x_163:
[----:B------:R-:W-:Y:S05]  /*b980*/  BSYNC.RECONVERGENT B3 ;  /* 0x0000000000037941 */ /* 0x000fea0003800200 */
.L_x_162:
[----:B------:R0:W-:Y:S02]  /*b990*/  STG.E desc[UR10][R10.64+0x4], R7 ;  /* 0x000004070a007986 */ /* 0x0001e4000c10190a */
.L_x_161:
[----:B------:R-:W-:Y:S05]  /*b9a0*/  BSYNC.RECONVERGENT B2 ;  /* 0x0000000000027941 */ /* 0x000fea0003800200 */
.L_x_160:
[----:B------:R-:W1:Y:S01]  /*b9b0*/  LDCU.64 UR4, c[0x0][0x3a8] ;  /* 0x00007500ff0477ac */ /* 0x000e620008000a00 */
[----:B0-----:R-:W-:Y:S01]  /*b9c0*/  IADD3 R7, PT, PT, R2, 0x2, RZ ;  /* 0x0000000202077810 */ /* 0x001fe20007ffe0ff */
[----:B------:R-:W-:Y:S03]  /*b9d0*/  BSSY.RECONVERGENT B2, `(.L_x_164) ;  /* 0x000001f000027945 */ /* 0x000fe60003800200 */
[----:B-1----:R-:W-:-:S04]  /*b9e0*/  ISETP.GE.AND P0, PT, R7, UR5, PT ;  /* 0x0000000507007c0c */ /* 0x002fc8000bf06270 */
[----:B------:R-:W-:-:S13]  /*b9f0*/  ISETP.GE.OR P0, PT, R6, UR4, P0 ;  /* 0x0000000406007c0c */ /* 0x000fda0008706670 */
        /* <DEDUP_REMOVED lines=26> */
.L_x_167:
[----:B------:R-:W-:Y:S05]  /*bba0*/  BSYNC.RECONVERGENT B3 ;  /* 0x0000000000037941 */ /* 0x000fea0003800200 */
.L_x_166:
[----:B------:R0:W-:Y:S02]  /*bbb0*/  STG.E desc[UR10][R10.64+0x8], R9 ;  /* 0x000008090a007986 */ /* 0x0001e4000c10190a */
.L_x_165:
[----:B------:R-:W-:Y:S05]  /*bbc0*/  BSYNC.RECONVERGENT B2 ;  /* 0x0000000000027941 */ /* 0x000fea0003800200 */
.L_x_164:
[----:B------:R-:W1:Y:S01]  /*bbd0*/  LDCU.64 UR4, c[0x0][0x3a8] ;  /* 0x00007500ff0477ac */ /* 0x000e620008000a00 */
[----:B------:R-:W-:Y:S01]  /*bbe0*/  IADD3 R21, PT, PT, R2, 0x3, RZ ;  /* 0x0000000302157810 */ /* 0x000fe20007ffe0ff */
[----:B------:R-:W-:Y:S03]  /*bbf0*/  BSSY.RECONVERGENT B2, `(.L_x_168) ;  /* 0x000001f000027945 */ /* 0x000fe60003800200 */
[----:B-1----:R-:W-:-:S04]  /*bc00*/  ISETP.GE.AND P0, PT, R21, UR5, PT ;  /* 0x0000000515007c0c */ /* 0x002fc8000bf06270 */
[----:B------:R-:W-:-:S13]  /*bc10*/  ISETP.GE.OR P0, PT, R6, UR4, P0 ;  /* 0x0000000406007c0c */ /* 0x000fda0008706670 */
[----:B------:R-:W-:Y:S05]  /*bc20*/  @P0 BRA `(.L_x_169) ;  /* 0x00000000006c0947 */ /* 0x000fea0003800000 */
[----:B------:R-:W2:Y:S01]  /*bc30*/  LDG.E.CONSTANT R35, desc[UR10][R4.64+0xc] ;  /* 0x00000c0a04237981 */ /* 0x000ea2000c1e9900 */
[----:B------:R-:W-:Y:S01]  /*bc40*/  HFMA2 R0, -RZ, RZ, 0.96630859375, -0.0022525787353515625 ;  /* 0x3bbb989dff007431 */ /* 0x000fe200000001ff */
[----:B0-----:R-:W-:Y:S01]  /*bc50*/  MOV R9, 0x437c0000 ;  /* 0x437c000000097802 */ /* 0x001fe20000000f00 */
        /* <DEDUP_REMOVED lines=22> */
.L_x_171:
[----:B------:R-:W-:Y:S05]  /*bdc0*/  BSYNC.RECONVERGENT B3 ;  /* 0x0000000000037941 */ /* 0x000fea0003800200 */
.L_x_170:
[----:B------:R1:W-:Y:S02]  /*bdd0*/  STG.E desc[UR10][R10.64+0xc], R9 ;  /* 0x00000c090a007986 */ /* 0x0003e4000c10190a */
.L_x_169:
[----:B------:R-:W-:Y:S05]  /*bde0*/  BSYNC.RECONVERGENT B2 ;  /* 0x0000000000027941 */ /* 0x000fea0003800200 */
.L_x_168:
[----:B------:R-:W2:Y:S01]  /*bdf0*/  LDCU.64 UR4, c[0x0][0x3a8] ;  /* 0x00007500ff0477ac */ /* 0x000ea20008000a00 */
[----:B------:R-:W-:Y:S01]  /*be00*/  IADD3 R22, PT, PT, R6, 0x1, RZ ;  /* 0x0000000106167810 */ /* 0x000fe20007ffe0ff */
[----:B------:R-:W-:Y:S01]  /*be10*/  BSSY.RECONVERGENT B2, `(.L_x_172) ;  /* 0x0000023000027945 */ /* 0x000fe20003800200 */
[----:B--2---:R-:W-:Y:S02]  /*be20*/  ISETP.GE.AND P0, PT, R2, UR5, PT ;  /* 0x0000000502007c0c */ /* 0x004fe4000bf06270 */
[----:B------:R-:W-:Y:S02]  /*be30*/  IADD3 R3, PT, PT, R3, UR5, RZ ;  /* 0x0000000503037c10 */ /* 0x000fe4000fffe0ff */
[----:B------:R-:W-:-:S13]  /*be40*/  ISETP.LT.AND P0, PT, R22, UR4, !P0 ;  /* 0x0000000416007c0c */ /* 0x000fda000c701270 */
[----:B------:R-:W-:Y:S05]  /*be50*/  @!P0 BRA `(.L_x_173) ;  /* 0x0000000000788947 */ /* 0x000fea0003800000 */
[----:B------:R-:W2:Y:S01]  /*be60*/  LDG.E.CONSTANT R35, desc[UR10][R4.64] ;  /* 0x0000000a04237981 */ /* 0x000ea2000c1e9900 */
[----:B------:R-:W-:Y:S01]  /*be70*/  HFMA2 R0, -RZ, RZ, 0.96630859375, -0.0022525787353515625 ;  /* 0x3bbb989dff007431 */ /* 0x000fe200000001ff */
[----:B01----:R-:W-:Y:S01]  /*be80*/  MOV R9, 0x437c0000 ;  /* 0x437c000000097802 */ /* 0x003fe20000000f00 */
        /* <DEDUP_REMOVED lines=22> */
.L_x_175:
[----:B------:R-:W-:Y:S05]  /*bff0*/  BSYNC.RECONVERGENT B3 ;  /* 0x0000000000037941 */ /* 0x000fea0003800200 */
.L_x_174:
[----:B------:R-:W0:Y:S01]  /*c000*/  LDC.64 R8, c[0x0][0x3a0] ;  /* 0x0000e800ff087b82 */ /* 0x000e220000000a00 */
[----:B----4-:R-:W-:-:S05]  /*c010*/  IADD3 R17, PT, PT, R2, R3, RZ ;  /* 0x0000000302117210 */ /* 0x010fca0007ffe0ff */
[----:B0-----:R-:W-:-:S05]  /*c020*/  IMAD.WIDE R8, R17, 0x4, R8 ;  /* 0x0000000411087825 */ /* 0x001fca00078e0208 */
[----:B------:R2:W-:Y:S02]  /*c030*/  STG.E desc[UR10][R8.64], R11 ;  /* 0x0000000b08007986 */ /* 0x0005e4000c10190a */
.L_x_173:
[----:B------:R-:W-:Y:S05]  /*c040*/  BSYNC.RECONVERGENT B2 ;  /* 0x0000000000027941 */ /* 0x000fea0003800200 */
.L_x_172:
[----:B------:R-:W3:Y:S01]  /*c050*/  LDCU.128 UR4, c[0x0][0x3a0] ;  /* 0x00007400ff0477ac */ /* 0x000ee20008000c00 */
[----:B------:R-:W-:Y:S01]  /*c060*/  IADD3 R0, P1, PT, R2, R3, RZ ;  /* 0x0000000302007210 */ /* 0x000fe20007f3e0ff */
[----:B------:R-:W-:Y:S03]  /*c070*/  BSSY.RECONVERGENT B2, `(.L_x_176) ;  /* 0x0000022000027945 */ /* 0x000fe60003800200 */
[----:B012---:R-:W-:Y:S02]  /*c080*/  LEA.HI.X.SX32 R9, R3, RZ, 0x1, P1 ;  /* 0x000000ff03097211 */ /* 0x007fe400008f0eff */
[----:B---3--:R-:W-:Y:S02]  /*c090*/  ISETP.GE.AND P0, PT, R20, UR7, PT ;  /* 0x0000000714007c0c */ /* 0x008fe4000bf06270 */
[----:B------:R-:W-:Y:S02]  /*c0a0*/  LEA R10, P2, R0, UR4, 0x2 ;  /* 0x00000004000a7c11 */ /* 0x000fe4000f8410ff */
[----:B------:R-:W-:-:S02]  /*c0b0*/  ISETP.GE.OR P0, PT, R22, UR6, P0 ;  /* 0x0000000616007c0c */ /* 0x000fc40008706670 */
        /* <DEDUP_REMOVED lines=27> */
.L_x_179:
[----:B------:R-:W-:Y:S05]  /*c270*/  BSYNC.RECONVERGENT B3 ;  /* 0x0000000000037941 */ /* 0x000fea0003800200 */
.L_x_178:
[----:B------:R0:W-:Y:S02]  /*c280*/  STG.E desc[UR10][R10.64+0x4], R9 ;  /* 0x000004090a007986 */ /* 0x0001e4000c10190a */
.L_x_177:
[----:B------:R-:W-:Y:S05]  /*c290*/  BSYNC.RECONVERGENT B2 ;  /* 0x0000000000027941 */ /* 0x000fea0003800200 */
.L_x_176:
[----:B------:R-:W1:Y:S01]  /*c2a0*/  LDCU.64 UR4, c[0x0][0x3a8] ;  /* 0x00007500ff0477ac */ /* 0x000e620008000a00 */
[----:B------:R-:W-:Y:S01]  /*c2b0*/  BSSY.RECONVERGENT B2, `(.L_x_180) ;  /* 0x000001f000027945 */ /* 0x000fe20003800200 */
        /* <DEDUP_REMOVED lines=28> */
.L_x_183:
[----:B------:R-:W-:Y:S05]  /*c480*/  BSYNC.RECONVERGENT B3 ;  /* 0x0000000000037941 */ /* 0x000fea0003800200 */
.L_x_182:
[----:B------:R1:W-:Y:S02]  /*c490*/  STG.E desc[UR10][R10.64+0x8], R9 ;  /* 0x000008090a007986 */ /* 0x0003e4000c10190a */
.L_x_181:
[----:B------:R-:W-:Y:S05]  /*c4a0*/  BSYNC.RECONVERGENT B2 ;  /* 0x0000000000027941 */ /* 0x000fea0003800200 */
.L_x_180:
[----:B------:R-:W2:Y:S01]  /*c4b0*/  LDCU.64 UR4, c[0x0][0x3a8] ;  /* 0x00007500ff0477ac */ /* 0x000ea20008000a00 */
[----:B------:R-:W-:Y:S01]  /*c4c0*/  BSSY.RECONVERGENT B2, `(.L_x_184) ;  /* 0x000001f000027945 */ /* 0x000fe20003800200 */
[----:B--2---:R-:W-:-:S04]  /*c4d0*/  ISETP.GE.AND P0, PT, R21, UR5, PT ;  /* 0x0000000515007c0c */ /* 0x004fc8000bf06270 */
[----:B------:R-:W-:-:S13]  /*c4e0*/  ISETP.GE.OR P0, PT, R22, UR4, P0 ;  /* 0x0000000416007c0c */ /* 0x000fda0008706670 */
[----:B------:R-:W-:Y:S05]  /*c4f0*/  @P0 BRA `(.L_x_185) ;  /* 0x00000000006c0947 */ /* 0x000fea0003800000 */
        /* <DEDUP_REMOVED lines=25> */
.L_x_187:
[----:B------:R-:W-:Y:S05]  /*c690*/  BSYNC.RECONVERGENT B3 ;  /* 0x0000000000037941 */ /* 0x000fea0003800200 */
.L_x_186:
[----:B------:R2:W-:Y:S02]  /*c6a0*/  STG.E desc[UR10][R10.64+0xc], R9 ;  /* 0x00000c090a007986 */ /* 0x0005e4000c10190a */
.L_x_185:
[----:B------:R-:W-:Y:S05]  /*c6b0*/  BSYNC.RECONVERGENT B2 ;  /* 0x0000000000027941 */ /* 0x000fea0003800200 */
.L_x_184:
[----:B------:R-:W3:Y:S01]  /*c6c0*/  LDCU.64 UR4, c[0x0][0x3a8] ;  /* 0x00007500ff0477ac */ /* 0x000ee20008000a00 */
[----:B------:R-:W-:Y:S01]  /*c6d0*/  IADD3 R15, PT, PT, R6, 0x2, RZ ;  /* 0x00000002060f7810 */ /* 0x000fe20007ffe0ff */
[----:B------:R-:W-:Y:S01]  /*c6e0*/  BSSY.RECONVERGENT B2, `(.L_x_188) ;  /* 0x0000023000027945 */ /* 0x000fe20003800200 */
[----:B---3--:R-:W-:Y:S02]  /*c6f0*/  ISETP.GE.AND P0, PT, R2, UR5, PT ;  /* 0x0000000502007c0c */ /* 0x008fe4000bf06270 */
[----:B------:R-:W-:Y:S02]  /*c700*/  IADD3 R3, PT, PT, R3, UR5, RZ ;  /* 0x0000000503037c10 */ /* 0x000fe4000fffe0ff */
[----:B------:R-:W-:-:S13]  /*c710*/  ISETP.GE.OR P0, PT, R15, UR4, P0 ;  /* 0x000000040f007c0c */ /* 0x000fda0008706670 */
[----:B------:R-:W-:Y:S05]  /*c720*/  @P0 BRA `(.L_x_189) ;  /* 0x0000000000780947 */ /* 0x000fea0003800000 */
[----:B------:R-:W3:Y:S01]  /*c730*/  LDG.E.CONSTANT R0, desc[UR10][R4.64] ;  /* 0x0000000a04007981 */ /* 0x000ee2000c1e9900 */
[----:B------:R-:W-:Y:S01]  /*c740*/  HFMA2 R8, -RZ, RZ, 0.96630859375, -0.0022525787353515625 ;  /* 0x3bbb989dff087431 */ /* 0x000fe200000001ff */
[----:B012---:R-:W-:Y:S01]  /*c750*/  MOV R9, 0x437c0000 ;  /* 0x437c000000097802 */ /* 0x007fe20000000f00 */
[----:B------:R-:W-:Y:S01]  /*c760*/  BSSY.RECONVERGENT B3, `(.L_x_190) ;  /* 0x0000016000037945 */ /* 0x000fe20003800200 */
[----:B---3--:R-:W-:-:S04]  /*c770*/  FADD R35, R0, R13 ;  /* 0x0000000d00237221 */ /* 0x008fc80000000000 */
        /* <DEDUP_REMOVED lines=20> */
.L_x_191:
[----:B------:R-:W-:Y:S05]  /*c8c0*/  BSYNC.RECONVERGENT B3 ;  /* 0x0000000000037941 */ /* 0x000fea0003800200 */
.L_x_190:
[----:B------:R-:W0:Y:S01]  /*c8d0*/  LDC.64 R8, c[0x0][0x3a0] ;  /* 0x0000e800ff087b82 */ /* 0x000e220000000a00 */
[----:B------:R-:W-:-:S05]  /*c8e0*/  IADD3 R13, PT, PT, R2, R3, RZ ;  /* 0x00000003020d7210 */ /* 0x000fca0007ffe0ff */
[----:B0-----:R-:W-:-:S05]  /*c8f0*/  IMAD.WIDE R8, R13, 0x4, R8 ;  /* 0x000000040d087825 */ /* 0x001fca00078e0208 */
[----:B------:R3:W-:Y:S02]  /*c900*/  STG.E desc[UR10][R8.64], R11 ;  /* 0x0000000b08007986 */ /* 0x0007e4000c10190a */
.L_x_189:
[----:B------:R-:W-:Y:S05]  /*c910*/  BSYNC.RECONVERGENT B2 ;  /* 0x0000000000027941 */ /* 0x000fea0003800200 */
.L_x_188:
        /* <DEDUP_REMOVED lines=34> */
.L_x_195:
[----:B------:R-:W-:Y:S05]  /*cb40*/  BSYNC.RECONVERGENT B3 ;  /* 0x0000000000037941 */ /* 0x000fea0003800200 */
.L_x_194:
[----:B------:R0:W-:Y:S02]  /*cb50*/  STG.E desc[UR10][R10.64+0x4], R9 ;  /* 0x000004090a007986 */ /* 0x0001e4000c10190a */
.L_x_193:
[----:B------:R-:W-:Y:S05]  /*cb60*/  BSYNC.RECONVERGENT B2 ;  /* 0x0000000000027941 */ /* 0x000fea0003800200 */
.L_x_192:
        /* <DEDUP_REMOVED lines=30> */
.L_x_199:
[----:B------:R-:W-:Y:S05]  /*cd50*/  BSYNC.RECONVERGENT B3 ;  /* 0x0000000000037941 */ /* 0x000fea0003800200 */
.L_x_198:
[----:B------:R1:W-:Y:S02]  /*cd60*/  STG.E desc[UR10][R10.64+0x8], R9 ;  /* 0x000008090a007986 */ /* 0x0003e4000c10190a */
.L_x_197:
[----:B------:R-:W-:Y:S05]  /*cd70*/  BSYNC.RECONVERGENT B2 ;  /* 0x0000000000027941 */ /* 0x000fea0003800200 */
.L_x_196:
        /* <DEDUP_REMOVED lines=30> */
.L_x_203:
[----:B------:R-:W-:Y:S05]  /*cf60*/  BSYNC.RECONVERGENT B3 ;  /* 0x0000000000037941 */ /* 0x000fea0003800200 */
.L_x_202:
[----:B------:R2:W-:Y:S02]  /*cf70*/  STG.E desc[UR10][R10.64+0xc], R9 ;  /* 0x00000c090a007986 */ /* 0x0005e4000c10190a */
.L_x_201:
[----:B------:R-:W-:Y:S05]  /*cf80*/  BSYNC.RECONVERGENT B2 ;  /* 0x0000000000027941 */ /* 0x000fea0003800200 */
.L_x_200:
        /* <DEDUP_REMOVED lines=32> */
.L_x_207:
[----:B------:R-:W-:Y:S05]  /*d190*/  BSYNC.RECONVERGENT B3 ;  /* 0x0000000000037941 */ /* 0x000fea0003800200 */
.L_x_206:
[----:B------:R-:W0:Y:S01]  /*d1a0*/  LDC.64 R8, c[0x0][0x3a0] ;  /* 0x0000e800ff087b82 */ /* 0x000e220000000a00 */
[----:B------:R-:W-:-:S05]  /*d1b0*/  IADD3 R13, PT, PT, R2, R3, RZ ;  /* 0x00000003020d7210 */ /* 0x000fca0007ffe0ff */
[----:B0-----:R-:W-:-:S05]  /*d1c0*/  IMAD.WIDE R8, R13, 0x4, R8 ;  /* 0x000000040d087825 */ /* 0x001fca00078e0208 */
[----:B------:R3:W-:Y:S02]  /*d1d0*/  STG.E desc[UR10][R8.64], R11 ;  /* 0x0000000b08007986 */ /* 0x0007e4000c10190a */
.L_x_205:
[----:B------:R-:W-:Y:S05]  /*d1e0*/  BSYNC.RECONVERGENT B2 ;  /* 0x0000000000027941 */ /* 0x000fea0003800200 */
.L_x_204:
[----:B------:R-:W5:Y:S01]  /*d1f0*/  LDCU.128 UR4, c[0x0][0x3a0] ;  /* 0x00007400ff0477ac */ /* 0x000f620008000c00 */
[----:B------:R-:W-:Y:S01]  /*d200*/  IADD3 R0, P1, PT, R2, R3, RZ ;  /* 0x0000000302007210 */ /* 0x000fe20007f3e0ff */
[----:B------:R-:W-:Y:S03]  /*d210*/  BSSY.RECONVERGENT B2, `(.L_x_208) ;  /* 0x0000022000027945 */ /* 0x000fe60003800200 */
[----:B------:R-:W-:Y:S02]  /*d220*/  LEA.HI.X.SX32 R3, R3, RZ, 0x1, P1 ;  /* 0x000000ff03037211 */ /* 0x000fe400008f0eff */
[----:B-----5:R-:W-:Y:S02]  /*d230*/  ISETP.GE.AND P0, PT, R20, UR7, PT ;  /* 0x0000000714007c0c */ /* 0x020fe4000bf06270 */
[----:B------:R-:W-:Y:S02]  /*d240*/  LEA R2, P2, R0, UR4, 0x2 ;  /* 0x0000000400027c11 */ /* 0x000fe4000f8410ff */
[----:B------:R-:W-:-:S02]  /*d250*/  ISETP.GE.OR P0, PT, R6, UR6, P0 ;  /* 0x0000000606007c0c */ /* 0x000fc40008706670 */
[----:B------:R-:W-:-:S11]  /*d260*/  LEA.HI.X R3, R0, UR5, R3, 0x2, P2 ;  /* 0x0000000500037c11 */ /* 0x000fd600090f1403 */
[----:B------:R-:W-:Y:S05]  /*d270*/  @P0 BRA `(.L_x_209) ;  /* 0x00000000006c0947 */ /* 0x000fea0003800000 */
[----:B------:R-:W5:Y:S01]  /*d280*/  LDG.E.CONSTANT R35, desc[UR10][R4.64+0x4] ;  /* 0x0000040a04237981 */ /* 0x000f62000c1e9900 */
[----:B------:R-:W-:Y:S01]  /*d290*/  HFMA2 R0, -RZ, RZ, 0.96630859375, -0.0022525787353515625 ;  /* 0x3bbb989dff007431 */ /* 0x000fe200000001ff */
[----:B0123--:R-:W-:Y:S01]  /*d2a0*/  MOV R9, 0x437c0000 ;  /* 0x437c000000097802 */ /* 0x00ffe20000000f00 */
[----:B------:R-:W-:Y:S01]  /*d2b0*/  BSSY.RECONVERGENT B3, `(.L_x_210) ;  /* 0x0000016000037945 */ /* 0x000fe20003800200 */
[----:B-----5:R-:W-:-:S04]  /*d2c0*/  FADD R35, R35, R40 ;  /* 0x0000002823237221 */ /* 0x020fc80000000000 */
        /* <DEDUP_REMOVED lines=20> */
.L_x_211:
[----:B------:R-:W-:Y:S05]  /*d410*/  BSYNC.RECONVERGENT B3 ;  /* 0x0000000000037941 */ /* 0x000fea0003800200 */
.L_x_210:
[----:B------:R0:W-:Y:S02]  /*d420*/  STG.E desc[UR10][R2.64+0x4], R9 ;  /* 0x0000040902007986 */ /* 0x0001e4000c10190a */
.L_x_209:
[----:B------:R-:W-:Y:S05]  /*d430*/  BSYNC.RECONVERGENT B2 ;  /* 0x0000000000027941 */ /* 0x000fea0003800200 */
.L_x_208:
[----:B------:R-:W5:Y:S01]  /*d440*/  LDCU.64 UR4, c[0x0][0x3a8] ;  /* 0x00007500ff0477ac */ /* 0x000f620008000a00 */
[----:B------:R-:W-:Y:S01]  /*d450*/  BSSY.RECONVERGENT B2, `(.L_x_212) ;  /* 0x000001f000027945 */ /* 0x000fe20003800200 */
[----:B-----5:R-:W-:-:S04]  /*d460*/  ISETP.GE.AND P0, PT, R7, UR5, PT ;  /* 0x0000000507007c0c */ /* 0x020fc8000bf06270 */
[----:B------:R-:W-:-:S13]  /*d470*/  ISETP.GE.OR P0, PT, R6, UR4, P0 ;  /* 0x0000000406007c0c */ /* 0x000fda0008706670 */
[----:B------:R-:W-:Y:S05]  /*d480*/  @P0 BRA `(.L_x_213) ;  /* 0x00000000006c0947 */ /* 0x000fea0003800000 */
[----:B------:R-:W5:Y:S01]  /*d490*/  LDG.E.CONSTANT R0, desc[UR10][R4.64+0x8] ;  /* 0x0000080a04007981 */ /* 0x000f62000c1e9900 */
[----:B---3--:R-:W-:Y:S01]  /*d4a0*/  HFMA2 R8, -RZ, RZ, 0.96630859375, -0.0022525787353515625 ;  /* 0x3bbb989dff087431 */ /* 0x008fe200000001ff */
[----:B------:R-:W-:Y:S01]  /*d4b0*/  MOV R7, 0x437c0000 ;  /* 0x437c000000077802 */ /* 0x000fe20000000f00 */
        /* <DEDUP_REMOVED lines=9> */
[----:B012---:R-:W-:-:S06]  /*d550*/  FFMA R10, R0, R7, 1 ;  /* 0x3f800000000a7423 */ /* 0x007fcc0000000007 */
        /* <DEDUP_REMOVED lines=12> */
.L_x_215:
[----:B------:R-:W-:Y:S05]  /*d620*/  BSYNC.RECONVERGENT B3 ;  /* 0x0000000000037941 */ /* 0x000fea0003800200 */
.L_x_214:
[----:B------:R0:W-:Y:S02]  /*d630*/  STG.E desc[UR10][R2.64+0x8], R7 ;  /* 0x0000080702007986 */ /* 0x0001e4000c10190a */
.L_x_213:
[----:B------:R-:W-:Y:S05]  /*d640*/  BSYNC.RECONVERGENT B2 ;  /* 0x0000000000027941 */ /* 0x000fea0003800200 */
.L_x_212:
[----:B------:R-:W5:Y:S02]  /*d650*/  LDCU.64 UR4, c[0x0][0x3a8] ;  /* 0x00007500ff0477ac */ /* 0x000f640008000a00 */
[----:B-----5:R-:W-:-:S04]  /*d660*/  ISETP.GE.AND P0, PT, R21, UR5, PT ;  /* 0x0000000515007c0c */ /* 0x020fc8000bf06270 */
[----:B------:R-:W-:-:S13]  /*d670*/  ISETP.GE.OR P0, PT, R6, UR4, P0 ;  /* 0x0000000406007c0c */ /* 0x000fda0008706670 */
[----:B------:R-:W-:Y:S05]  /*d680*/  @P0 EXIT ;  /* 0x000000000000094d */ /* 0x000fea0003800000 */
[----:B------:R-:W5:Y:S01]  /*d690*/  LDG.E.CONSTANT R35, desc[UR10][R4.64+0xc] ;  /* 0x00000c0a04237981 */ /* 0x000f62000c1e9900 */
[----:B------:R-:W-:Y:S01]  /*d6a0*/  HFMA2 R0, -RZ, RZ, 0.96630859375, -0.0022525787353515625 ;  /* 0x3bbb989dff007431 */ /* 0x000fe200000001ff */
[----:B0-----:R-:W-:Y:S01]  /*d6b0*/  MOV R7, 0x437c0000 ;  /* 0x437c000000077802 */ /* 0x001fe20000000f00 */
        /* <DEDUP_REMOVED lines=8> */
[----:B------:R-:W3:Y:S02]  /*d740*/  MUFU.EX2 R7, R6 ;  /* 0x0000000600077308 */ /* 0x000ee40000000800 */
[----:B---3--:R-:W-:-:S06]  /*d750*/  FFMA R8, R0, R7, 1 ;  /* 0x3f80000000087423 */ /* 0x008fcc0000000007 */
[----:B------:R-:W0:Y:S08]  /*d760*/  MUFU.RCP R0, R8 ;  /* 0x0000000800007308 */ /* 0x000e300000001000 */
[----:B------:R-:W3:Y:S01]  /*d770*/  FCHK P0, R35, R8 ;  /* 0x0000000823007302 */ /* 0x000ee20000000000 */
[----:B0-----:R-:W-:-:S04]  /*d780*/  FFMA R5, -R8, R0, 1 ;  /* 0x3f80000008057423 */ /* 0x001fc80000000100 */
[----:B------:R-:W-:-:S04]  /*d790*/  FFMA R0, R0, R5, R0 ;  /* 0x0000000500007223 */ /* 0x000fc80000000000 */
[----:B------:R-:W-:-:S04]  /*d7a0*/  FFMA R5, R35, R0, RZ ;  /* 0x0000000023057223 */ /* 0x000fc800000000ff */
[----:B------:R-:W-:-:S04]  /*d7b0*/  FFMA R4, -R8, R5, R35 ;  /* 0x0000000508047223 */ /* 0x000fc80000000123 */
[----:B------:R-:W-:Y:S01]  /*d7c0*/  FFMA R5, R0, R4, R5 ;  /* 0x0000000400057223 */ /* 0x000fe20000000005 */
[----:B---3--:R-:W-:Y:S06]  /*d7d0*/  @!P0 BRA `(.L_x_217) ;  /* 0x0000000000108947 */ /* 0x008fec0003800000 */
[----:B------:R-:W-:Y:S02]  /*d7e0*/  MOV R0, R8 ;  /* 0x0000000800007202 */ /* 0x000fe40000000f00 */
[----:B------:R-:W-:-:S07]  /*d7f0*/  MOV R8, 0xd810 ;  /* 0x0000d81000087802 */ /* 0x000fce0000000f00 */
[----:B-12-4-:R-:W-:Y:S05]  /*d800*/  CALL.REL.NOINC `($__internal_0_$__cuda_sm3x_div_rn_noftz_f32_slowpath) ;  /* 0x0000000000107944 */ /* 0x016fea0003c00000 */
[----:B------:R-:W-:-:S07]  /*d810*/  MOV R5, R0 ;  /* 0x0000000000057202 */ /* 0x000fce0000000f00 */
.L_x_217:
[----:B------:R-:W-:Y:S05]  /*d820*/  BSYNC.RECONVERGENT B2 ;  /* 0x0000000000027941 */ /* 0x000fea0003800200 */
.L_x_216:
[----:B------:R-:W-:Y:S01]  /*d830*/  STG.E desc[UR10][R2.64+0xc], R5 ;  /* 0x00000c0502007986 */ /* 0x000fe2000c10190a */
[----:B------:R-:W-:Y:S05]  /*d840*/  EXIT ;  /* 0x000000000000794d */ /* 0x000fea0003800000 */
        .weak           $__internal_0_$__cuda_sm3x_div_rn_noftz_f32_slowpath
        .type           $__internal_0_$__cuda_sm3x_div_rn_noftz_f32_slowpath,@function
        .size           $__internal_0_$__cuda_sm3x_div_rn_noftz_f32_slowpath,(.L_x_251 - $__internal_0_$__cuda_sm3x_div_rn_noftz_f32_slowpath)
$__internal_0_$__cuda_sm3x_div_rn_noftz_f32_slowpath:
[----:B------:R-:W-:Y:S01]  /*d850*/  SHF.R.U32.HI R9, RZ, 0x17, R0 ;  /* 0x00000017ff097819 */ /* 0x000fe20000011600 */
[----:B------:R-:W-:Y:S01]  /*d860*/  BSSY.RECONVERGENT B0, `(.L_x_218) ;  /* 0x0000062000007945 */ /* 0x000fe20003800200 */
[----:B------:R-:W-:Y:S02]  /*d870*/  SHF.R.U32.HI R14, RZ, 0x17, R35 ;  /* 0x00000017ff0e7819 */ /* 0x000fe40000011623 */
[----:B------:R-:W-:Y:S02]  /*d880*/  LOP3.LUT R9, R9, 0xff, RZ, 0xc0, !PT ;  /* 0x000000ff09097812 */ /* 0x000fe400078ec0ff */
[----:B------:R-:W-:Y:S02]  /*d890*/  LOP3.LUT R16, R14, 0xff, RZ, 0xc0, !PT ;  /* 0x000000ff0e107812 */ /* 0x000fe400078ec0ff */
[----:B------:R-:W-:Y:S02]  /*d8a0*/  IADD3 R18, PT, PT, R9, -0x1, RZ ;  /* 0xffffffff09127810 */ /* 0x000fe40007ffe0ff */
[----:B------:R-:W-:-:S02]  /*d8b0*/  IADD3 R17, PT, PT, R16, -0x1, RZ ;  /* 0xffffffff10117810 */ /* 0x000fc40007ffe0ff */
[----:B------:R-:W-:-:S04]  /*d8c0*/  ISETP.GT.U32.AND P0, PT, R18, 0xfd, PT ;  /* 0x000000fd1200780c */ /* 0x000fc80003f04070 */
[----:B------:R-:W-:-:S13]  /*d8d0*/  ISETP.GT.U32.OR P0, PT, R17, 0xfd, P0 ;  /* 0x000000fd1100780c */ /* 0x000fda0000704470 */
[----:B------:R-:W-:Y:S01]  /*d8e0*/  @!P0 MOV R14, RZ ;  /* 0x000000ff000e8202 */ /* 0x000fe20000000f00 */
[----:B------:R-:W-:Y:S06]  /*d8f0*/  @!P0 BRA `(.L_x_219) ;  /* 0x00000000005c8947 */ /* 0x000fec0003800000 */
[----:B------:R-:W-:Y:S02]  /*d900*/  FSETP.GTU.FTZ.AND P0, PT, |R35|, +INF , PT ;  /* 0x7f8000002300780b */ /* 0x000fe40003f1c200 */
[----:B------:R-:W-:-:S04]  /*d910*/  FSETP.GTU.FTZ.AND P1, PT, |R0|, +INF , PT ;  /* 0x7f8000000000780b */ /* 0x000fc80003f3c200 */
[----:B------:R-:W-:-:S13]  /*d920*/  PLOP3.LUT P0, PT, P0, P1, PT, 0xf8, 0x8f ;  /* 0x00000000008f781c */ /* 0x000fda0000703f70 */
[----:B------:R-:W-:Y:S05]  /*d930*/  @P0 BRA `(.L_x_220) ;  /* 0x00000004004c0947 */ /* 0x000fea0003800000 */
[----:B------:R-:W-:-:S13]  /*d940*/  LOP3.LUT P0, RZ, R0, 0x7fffffff, R35, 0xc8, !PT ;  /* 0x7fffffff00ff7812 */ /* 0x000fda000780c823 */
[----:B------:R-:W-:Y:S05]  /*d950*/  @!P0 BRA `(.L_x_221) ;  /* 0x00000004003c8947 */ /* 0x000fea0003800000 */
[C---:B------:R-:W-:Y:S02]  /*d960*/  FSETP.NEU.FTZ.AND P0, PT, |R35|.reuse, +INF , PT ;  /* 0x7f8000002300780b */ /* 0x040fe40003f1d200 */
[----:B------:R-:W-:Y:S02]  /*d970*/  FSETP.NEU.FTZ.AND P2, PT, |R0|, +INF , PT ;  /* 0x7f8000000000780b */ /* 0x000fe40003f5d200 */
[----:B------:R-:W-:-:S11]  /*d980*/  FSETP.NEU.FTZ.AND P1, PT, |R35|, +INF , PT ;  /* 0x7f8000002300780b */ /* 0x000fd60003f3d200 */
[----:B------:R-:W-:Y:S05]  /*d990*/  @!P2 BRA !P0, `(.L_x_221) ;  /* 0x00000004002ca947 */ /* 0x000fea0004000000 */
[----:B------:R-:W-:-:S04]  /*d9a0*/  LOP3.LUT P0, RZ, R35, 0x7fffffff, RZ, 0xc0, !PT ;  /* 0x7fffffff23ff7812 */ /* 0x000fc8000780c0ff */
[----:B------:R-:W-:-:S13]  /*d9b0*/  PLOP3.LUT P0, PT, P2, P0, PT, 0x2f, 0xf2 ;  /* 0x0000000000f2781c */ /* 0x000fda0001700577 */
[----:B------:R-:W-:Y:S05]  /*d9c0*/  @P0 BRA `(.L_x_222) ;  /* 0x0000000400180947 */ /* 0x000fea0003800000 */
[----:B------:R-:W-:-:S04]  /*d9d0*/  LOP3.LUT P0, RZ, R0, 0x7fffffff, RZ, 0xc0, !PT ;  /* 0x7fffffff00ff7812 */ /* 0x000fc8000780c0ff */
[----:B------:R-:W-:-:S13]  /*d9e0*/  PLOP3.LUT P0, PT, P1, P0, PT, 0x2f, 0xf2 ;  /* 0x0000000000f2781c */ /* 0x000fda0000f00577 */
[----:B------:R-:W-:Y:S05]  /*d9f0*/  @P0 BRA `(.L_x_223) ;  /* 0x0000000400000947 */ /* 0x000fea0003800000 */
[----:B------:R-:W-:Y:S02]  /*da00*/  ISETP.GE.AND P0, PT, R17, RZ, PT ;  /* 0x000000ff1100720c */ /* 0x000fe40003f06270 */
[----:B------:R-:W-:-:S11]  /*da10*/  ISETP.GE.AND P1, PT, R18, RZ, PT ;  /* 0x000000ff1200720c */ /* 0x000fd60003f26270 */
[----:B------:R-:W-:Y:S01]  /*da20*/  @P0 MOV R14, RZ ;  /* 0x000000ff000e0202 */ /* 0x000fe20000000f00 */
[----:B------:R-:W-:Y:S01]  /*da30*/  @!P0 FFMA R35, R35, 1.84467440737095516160e+19, RZ ;  /* 0x5f80000023238823 */ /* 0x000fe200000000ff */
[----:B------:R-:W-:Y:S01]  /*da40*/  @!P0 MOV R14, 0xffffffc0 ;  /* 0xffffffc0000e8802 */ /* 0x000fe20000000f00 */
[----:B------:R-:W-:-:S03]  /*da50*/  @!P1 FFMA R0, R0, 1.84467440737095516160e+19, RZ ;  /* 0x5f80000000009823 */ /* 0x000fc600000000ff */
[----:B------:R-:W-:-:S07]  /*da60*/  @!P1 IADD3 R14, PT, PT, R14, 0x40, RZ ;  /* 0x000000400e0e9810 */ /* 0x000fce0007ffe0ff */
.L_x_219:
[----:B------:R-:W-:Y:S01]  /*da70*/  LEA R17, R9, 0xc0800000, 0x17 ;  /* 0xc080000009117811 */ /* 0x000fe200078eb8ff */
[----:B------:R-:W-:Y:S01]  /*da80*/  BSSY.RECONVERGENT B1, `(.L_x_224) ;  /* 0x0000036000017945 */ /* 0x000fe20003800200 */
[----:B------:R-:W-:Y:S02]  /*da90*/  IADD3 R16, PT, PT, R16, -0x7f, RZ ;  /* 0xffffff8110107810 */ /* 0x000fe40007ffe0ff */
[----:B------:R-:W-:-:S03]  /*daa0*/  IADD3 R23, PT, PT, -R17, R0, RZ ;  /* 0x0000000011177210 */ /* 0x000fc60007ffe1ff */
[C---:B------:R-:W-:Y:S01]  /*dab0*/  IMAD R0, R16.reuse, -0x800000, R35 ;  /* 0xff80000010007824 */ /* 0x040fe200078e0223 */
[----:B------:R0:W1:Y:S01]  /*dac0*/  MUFU.RCP R17, R23 ;  /* 0x0000001700117308 */ /* 0x0000620000001000 */
[----:B------:R-:W-:Y:S01]  /*dad0*/  FADD.FTZ R19, -R23, -RZ ;  /* 0x800000ff17137221 */ /* 0x000fe20000010100 */
[----:B0-----:R-:W-:-:S04]  /*dae0*/  IADD3 R23, PT, PT, R16, 0x7f, -R9 ;  /* 0x0000007f10177810 */ /* 0x001fc80007ffe809 */
[----:B------:R-:W-:Y:S01]  /*daf0*/  IADD3 R23, PT, PT, R23, R14, RZ ;  /* 0x0000000e17177210 */ /* 0x000fe20007ffe0ff */
[----:B-1----:R-:W-:-:S04]  /*db00*/  FFMA R18, R17, R19, 1 ;  /* 0x3f80000011127423 */ /* 0x002fc80000000013 */
[----:B------:R-:W-:-:S04]  /*db10*/  FFMA R17, R17, R18, R17 ;  /* 0x0000001211117223 */ /* 0x000fc80000000011 */
[----:B------:R-:W-:-:S04]  /*db20*/  FFMA R18, R0, R17, RZ ;  /* 0x0000001100127223 */ /* 0x000fc800000000ff */
[----:B------:R-:W-:-:S04]  /*db30*/  FFMA R24, R19, R18, R0 ;  /* 0x0000001213187223 */ /* 0x000fc80000000000 */
[----:B------:R-:W-:-:S04]  /*db40*/  FFMA R18, R17, R24, R18 ;  /* 0x0000001811127223 */ /* 0x000fc80000000012 */
[----:B------:R-:W-:-:S04]  /*db50*/  FFMA R19, R19, R18, R0 ;  /* 0x0000001213137223 */ /* 0x000fc80000000000 */
[----:B------:R-:W-:-:S05]  /*db60*/  FFMA R0, R17, R19, R18 ;  /* 0x0000001311007223 */ /* 0x000fca0000000012 */
[----:B------:R-:W-:-:S04]  /*db70*/  SHF.R.U32.HI R9, RZ, 0x17, R0 ;  /* 0x00000017ff097819 */ /* 0x000fc80000011600 */
[----:B------:R-:W-:-:S04]  /*db80*/  LOP3.LUT R9, R9, 0xff, RZ, 0xc0, !PT ;  /* 0x000000ff09097812 */ /* 0x000fc800078ec0ff */
[----:B------:R-:W-:-:S04]  /*db90*/  IADD3 R16, PT, PT, R9, R23, RZ ;  /* 0x0000001709107210 */ /* 0x000fc80007ffe0ff */
[----:B------:R-:W-:-:S04]  /*dba0*/  IADD3 R9, PT, PT, R16, -0x1, RZ ;  /* 0xffffffff10097810 */ /* 0x000fc80007ffe0ff */
[----:B------:R-:W-:-:S13]  /*dbb0*/  ISETP.GE.U32.AND P0, PT, R9, 0xfe, PT ;  /* 0x000000fe0900780c */ /* 0x000fda0003f06070 */
[----:B------:R-:W-:Y:S05]  /*dbc0*/  @!P0 BRA `(.L_x_225) ;  /* 0x0000000000808947 */ /* 0x000fea0003800000 */
[----:B------:R-:W-:-:S13]  /*dbd0*/  ISETP.GT.AND P0, PT, R16, 0xfe, PT ;  /* 0x000000fe1000780c */ /* 0x000fda0003f04270 */
[----:B------:R-:W-:Y:S05]  /*dbe0*/  @P0 BRA `(.L_x_226) ;  /* 0x00000000006c0947 */ /* 0x000fea0003800000 */
[----:B------:R-:W-:-:S13]  /*dbf0*/  ISETP.GE.AND P0, PT, R16, 0x1, PT ;  /* 0x000000011000780c */ /* 0x000fda0003f06270 */
[----:B------:R-:W-:Y:S05]  /*dc00*/  @P0 BRA `(.L_x_227) ;  /* 0x0000000000740947 */ /* 0x000fea0003800000 */
[----:B------:R-:W-:Y:S02]  /*dc10*/  ISETP.GE.AND P0, PT, R16, -0x18, PT ;  /* 0xffffffe81000780c */ /* 0x000fe40003f06270 */
[----:B------:R-:W-:-:S11]  /*dc20*/  LOP3.LUT R0, R0, 0x80000000, RZ, 0xc0, !PT ;  /* 0x8000000000007812 */ /* 0x000fd600078ec0ff */
[----:B------:R-:W-:Y:S05]  /*dc30*/  @!P0 BRA `(.L_x_227) ;  /* 0x0000000000688947 */ /* 0x000fea0003800000 */
[-CC-:B------:R-:W-:Y:S01]  /*dc40*/  FFMA.RZ R9, R17, R19.reuse, R18.reuse ;  /* 0x0000001311097223 */ /* 0x180fe2000000c012 */
[C---:B------:R-:W-:Y:S02]  /*dc50*/  ISETP.NE.AND P2, PT, R16.reuse, RZ, PT ;  /* 0x000000ff1000720c */ /* 0x040fe40003f45270 */
[C---:B------:R-:W-:Y:S02]  /*dc60*/  ISETP.NE.AND P1, PT, R16.reuse, RZ, PT ;  /* 0x000000ff1000720c */ /* 0x040fe40003f25270 */
[----:B------:R-:W-:Y:S01]  /*dc70*/  LOP3.LUT R14, R9, 0x7fffff, RZ, 0xc0, !PT ;  /* 0x007fffff090e7812 */ /* 0x000fe200078ec0ff */
[CCC-:B------:R-:W-:Y:S01]  /*dc80*/  FFMA.RP R9, R17.reuse, R19.reuse, R18.reuse ;  /* 0x0000001311097223 */ /* 0x1c0fe20000008012 */
[----:B------:R-:W-:Y:S01]  /*dc90*/  FFMA.RM R18, R17, R19, R18 ;  /* 0x0000001311127223 */ /* 0x000fe20000004012 */
[----:B------:R-:W-:Y:S02]  /*dca0*/  IADD3 R17, PT, PT, R16, 0x20, RZ ;  /* 0x0000002010117810 */ /* 0x000fe40007ffe0ff */
[----:B------:R-:W-:-:S02]  /*dcb0*/  LOP3.LUT R14, R14, 0x800000, RZ, 0xfc, !PT ;  /* 0x008000000e0e7812 */ /* 0x000fc400078efcff */
[----:B------:R-:W-:Y:S02]  /*dcc0*/  IADD3 R16, PT, PT, -R16, RZ, RZ ;  /* 0x000000ff10107210 */ /* 0x000fe40007ffe1ff */
[----:B------:R-:W-:Y:S02]  /*dcd0*/  SHF.L.U32 R17, R14, R17, RZ ;  /* 0x000000110e117219 */ /* 0x000fe400000006ff */
[----:B------:R-:W-:Y:S02]  /*dce0*/  FSETP.NEU.FTZ.AND P0, PT, R9, R18, PT ;  /* 0x000000120900720b */ /* 0x000fe40003f1d000 */
[----:B------:R-:W-:Y:S02]  /*dcf0*/  SEL R9, R16, RZ, P2 ;  /* 0x000000ff10097207 */ /* 0x000fe40001000000 */
[----:B------:R-:W-:Y:S02]  /*dd00*/  ISETP.NE.AND P1, PT, R17, RZ, P1 ;  /* 0x000000ff1100720c */ /* 0x000fe40000f25270 */
[----:B------:R-:W-:-:S02]  /*dd10*/  SHF.R.U32.HI R9, RZ, R9, R14 ;  /* 0x00000009ff097219 */ /* 0x000fc4000001160e */
[----:B------:R-:W-:Y:S02]  /*dd20*/  PLOP3.LUT P0, PT, P0, P1, PT, 0xf8, 0x8f ;  /* 0x00000000008f781c */ /* 0x000fe40000703f70 */
[----:B------:R-:W-:Y:S02]  /*dd30*/  SHF.R.U32.HI R17, RZ, 0x1, R9 ;  /* 0x00000001ff117819 */ /* 0x000fe40000011609 */
[----:B------:R-:W-:-:S04]  /*dd40*/  SEL R14, RZ, 0x1, !P0 ;  /* 0x00000001ff0e7807 */ /* 0x000fc80004000000 */
[----:B------:R-:W-:-:S04]  /*dd50*/  LOP3.LUT R14, R14, 0x1, R17, 0xf8, !PT ;  /* 0x000000010e0e7812 */ /* 0x000fc800078ef811 */
[----:B------:R-:W-:-:S04]  /*dd60*/  LOP3.LUT R14, R14, R9, RZ, 0xc0, !PT ;  /* 0x000000090e0e7212 */ /* 0x000fc800078ec0ff */
[----:B------:R-:W-:-:S04]  /*dd70*/  IADD3 R17, PT, PT, R17, R14, RZ ;  /* 0x0000000e11117210 */ /* 0x000fc80007ffe0ff */
[----:B------:R-:W-:Y:S01]  /*dd80*/  LOP3.LUT R0, R17, R0, RZ, 0xfc, !PT ;  /* 0x0000000011007212 */ /* 0x000fe200078efcff */
[----:B------:R-:W-:Y:S06]  /*dd90*/  BRA `(.L_x_227) ;  /* 0x0000000000107947 */ /* 0x000fec0003800000 */
.L_x_226:
[----:B------:R-:W-:-:S04]  /*dda0*/  LOP3.LUT R0, R0, 0x80000000, RZ, 0xc0, !PT ;  /* 0x8000000000007812 */ /* 0x000fc800078ec0ff */
[----:B------:R-:W-:Y:S01]  /*ddb0*/  LOP3.LUT R0, R0, 0x7f800000, RZ, 0xfc, !PT ;  /* 0x7f80000000007812 */ /* 0x000fe200078efcff */
[----:B------:R-:W-:Y:S06]  /*ddc0*/  BRA `(.L_x_227) ;  /* 0x0000000000047947 */ /* 0x000fec0003800000 */
.L_x_225:
[----:B------:R-:W-:-:S07]  /*ddd0*/  LEA R0, R23, R0, 0x17 ;  /* 0x0000000017007211 */ /* 0x000fce00078eb8ff */
.L_x_227:
[----:B------:R-:W-:Y:S05]  /*dde0*/  BSYNC.RECONVERGENT B1 ;  /* 0x0000000000017941 */ /* 0x000fea0003800200 */
.L_x_224:
[----:B------:R-:W-:Y:S05]  /*ddf0*/  BRA `(.L_x_228) ;  /* 0x0000000000207947 */ /* 0x000fea0003800000 */
.L_x_223:
[----:B------:R-:W-:-:S04]  /*de00*/  LOP3.LUT R0, R0, 0x80000000, R35, 0x48, !PT ;  /* 0x8000000000007812 */ /* 0x000fc800078e4823 */
[----:B------:R-:W-:Y:S01]  /*de10*/  LOP3.LUT R0, R0, 0x7f800000, RZ, 0xfc, !PT ;  /* 0x7f80000000007812 */ /* 0x000fe200078efcff */
[----:B------:R-:W-:Y:S06]  /*de20*/  BRA `(.L_x_228) ;  /* 0x0000000000147947 */ /* 0x000fec0003800000 */
.L_x_222:
[----:B------:R-:W-:Y:S01]  /*de30*/  LOP3.LUT R0, R0, 0x80000000, R35, 0x48, !PT ;  /* 0x8000000000007812 */ /* 0x000fe200078e4823 */
[----:B------:R-:W-:Y:S06]  /*de40*/  BRA `(.L_x_228) ;  /* 0x00000000000c7947 */ /* 0x000fec0003800000 */
.L_x_221:
[----:B------:R-:W0:Y:S01]  /*de50*/  MUFU.RSQ R0, -QNAN ;  /* 0xffc0000000007908 */ /* 0x000e220000001400 */
[----:B------:R-:W-:Y:S05]  /*de60*/  BRA `(.L_x_228) ;  /* 0x0000000000047947 */ /* 0x000fea0003800000 */
.L_x_220:
[----:B------:R-:W-:-:S07]  /*de70*/  FADD.FTZ R0, R35, R0 ;  /* 0x0000000023007221 */ /* 0x000fce0000010000 */
.L_x_228:
[----:B------:R-:W-:Y:S05]  /*de80*/  BSYNC.RECONVERGENT B0 ;  /* 0x0000000000007941 */ /* 0x000fea0003800200 */
.L_x_218:
[----:B------:R-:W-:-:S04]  /*de90*/  HFMA2 R9, -RZ, RZ, 0, 0 ;  /* 0x00000000ff097431 */ /* 0x000fc800000001ff */
[----:B0-----:R-:W-:Y:S05]  /*dea0*/  RET.REL.NODEC R8 `(_Z23nvfp4_gemm_tiled_kernelILi4ELi4EEvPKfPKhS1_S1_Pfiiii) ;  /* 0xffffff2008547950 */ /* 0x001fea0003c3ffff */
.L_x_229:
[----:B------:R-:W-:-:S00]  /*deb0*/  BRA `(.L_x_229) ;  /* 0xfffffffc00fc7947 */ /* 0x000fc0000383ffff */
[----:B------:R-:W-:-:S00]  /*dec0*/  NOP ;  /* 0x0000000000007918 */ /* 0x000fc00000000000 */
        /* <DEDUP_REMOVED lines=11> */
.L_x_251:


//--------------------- .text._Z25nvfp4_gemm_small_m_kernelPKfPKhS0_S0_Pfiiii --------------------------
	.section	.text._Z25nvfp4_gemm_small_m_kernelPKfPKhS0_S0_Pfiiii,"ax",@progbits
	.align	128
        .global         _Z25nvfp4_gemm_small_m_kernelPKfPKhS0_S0_Pfiiii
        .type           _Z25nvfp4_gemm_small_m_kernelPKfPKhS0_S0_Pfiiii,@function
        .size           _Z25nvfp4_gemm_small_m_kernelPKfPKhS0_S0_Pfiiii,(.L_x_252 - _Z25nvfp4_gemm_small_m_kernelPKfPKhS0_S0_Pfiiii)
        .other          _Z25nvfp4_gemm_small_m_kernelPKfPKhS0_S0_Pfiiii,@"STO_CUDA_ENTRY STV_DEFAULT"
_Z25nvfp4_gemm_small_m_kernelPKfPKhS0_S0_Pfiiii:
.text._Z25nvfp4_gemm_small_m_kernelPKfPKhS0_S0_Pfiiii:
[----:B------:R-:W-:Y:S01]  /*0000*/  LDC R1, c[0x0][0x37c] ;  /* 0x0000df00ff017b82 */ /* 0x000fe20000000800 */
[----:B------:R-:W0:Y:S07]  /*0010*/  S2R R12, SR_TID.X ;  /* 0x00000000000c7919 */ /* 0x000e2e0000002100 */
[----:B------:R-:W0:Y:S08]  /*0020*/  S2UR UR4, SR_CTAID.X ;  /* 0x00000000000479c3 */ /* 0x000e300000002500 */
[----:B------:R-:W0:Y:S08]  /*0030*/  LDC R3, c[0x0][0x360] ;  /* 0x0000d800ff037b82 */ /* 0x000e300000000800 */
[----:B------:R-:W1:Y:S01]  /*0040*/  LDC.64 R4, c[0x0][0x3a8] ;  /* 0x0000ea00ff047b82 */ /* 0x000e620000000a00 */
[----:B0-----:R-:W-:-:S02]  /*0050*/  IMAD R0, R3, UR4, R12 ;  /* 0x0000000403007c24 */ /* 0x001fc4000f8e020c */
[----:B-1----:R-:W-:-:S03]  /*0060*/  IMAD R3, R5, R4, RZ ;  /* 0x0000000405037224 */ /* 0x002fc600078e02ff */
[----:B------:R-:W-:-:S04]  /*0070*/  SHF.R.U32.HI R4, RZ, 0x5, R0 ;  /* 0x00000005ff047819 */ /* 0x000fc80000011600 */
[----:B------:R-:W-:-:S13]  /*0080*/  ISETP.GE.AND P0, PT, R4, R3, PT ;  /* 0x000000030400720c */ /* 0x000fda0003f06270 */
[----:B------:R-:W-:Y:S05]  /*0090*/  @P0 EXIT ;  /* 0x000000000000094d */ /* 0x000fea0003800000 */
[----:B------:R-:W-:Y:S01]  /*00a0*/  IABS R7, R5 ;  /* 0x0000000500077213 */ /* 0x000fe20000000000 */
[----:B------:R-:W0:Y:S01]  /*00b0*/  LDCU.64 UR4, c[0x0][0x358] ;  /* 0x00006b00ff0477ac */ /* 0x000e220008000a00 */
[----:B------:R-:W-:Y:S02]  /*00c0*/  IMAD.MOV.U32 R10, RZ, RZ, RZ ;  /* 0x000000ffff0a7224 */ /* 0x000fe400078e00ff */
[----:B------:R-:W1:Y:S08]  /*00d0*/  I2F.RP R0, R7 ;  /* 0x0000000700007306 */ /* 0x000e700000209400 */
[----:B-1----:R-:W1:Y:S02]  /*00e0*/  MUFU.RCP R0, R0 ;  /* 0x0000000000007308 */ /* 0x002e640000001000 */
[----:B-1----:R-:W-:-:S06]  /*00f0*/  VIADD R2, R0, 0xffffffe ;  /* 0x0ffffffe00027836 */ /* 0x002fcc0000000000 */
[----:B------:R1:W2:Y:S02]  /*0100*/  F2I.FTZ.U32.TRUNC.NTZ R3, R2 ;  /* 0x0000000200037305 */ /* 0x0002a4000021f000 */
[----:B-1----:R-:W-:Y:S02]  /*0110*/  IMAD.MOV.U32 R2, RZ, RZ, RZ ;  /* 0x000000ffff027224 */ /* 0x002fe400078e00ff */
[----:B--2---:R-:W-:-:S04]  /*0120*/  IMAD.MOV R6, RZ, RZ, -R3 ;  /* 0x000000ffff067224 */ /* 0x004fc800078e0a03 */
[----:B------:R-:W-:Y:S01]  /*0130*/  IMAD R9, R6, R7, RZ ;  /* 0x0000000706097224 */ /* 0x000fe200078e02ff */
[----:B------:R-:W-:-:S03]  /*0140*/  IABS R6, R4 ;  /* 0x0000000400067213 */ /* 0x000fc60000000000 */
[----:B------:R-:W-:Y:S01]  /*0150*/  IMAD.HI.U32 R3, R3, R9, R2 ;  /* 0x0000000903037227 */ /* 0x000fe200078e0002 */
[----:B------:R-:W-:-:S04]  /*0160*/  LOP3.LUT R2, R4, R5, RZ, 0x3c, !PT ;  /* 0x0000000504027212 */ /* 0x000fc800078e3cff */
[----:B------:R-:W-:Y:S01]  /*0170*/  ISETP.GE.AND P2, PT, R2, RZ, PT ;  /* 0x000000ff0200720c */ /* 0x000fe20003f46270 */
[----:B------:R-:W-:-:S05]  /*0180*/  IMAD.HI.U32 R3, R3, R6, RZ ;  /* 0x0000000603037227 */ /* 0x000fca00078e00ff */
[----:B------:R-:W-:-:S05]  /*0190*/  IADD3 R0, PT, PT, -R3, RZ, RZ ;  /* 0x000000ff03007210 */ /* 0x000fca0007ffe1ff */
[----:B------:R-:W-:-:S05]  /*01a0*/  IMAD R0, R7, R0, R6 ;  /* 0x0000000007007224 */ /* 0x000fca00078e0206 */
[----:B------:R-:W-:-:S13]  /*01b0*/  ISETP.GT.U32.AND P1, PT, R7, R0, PT ;  /* 0x000000000700720c */ /* 0x000fda0003f24070 */
[----:B------:R-:W-:Y:S02]  /*01c0*/  @!P1 IMAD.IADD R0, R0, 0x1, -R7 ;  /* 0x0000000100009824 */ /* 0x000fe400078e0a07 */
[----:B------:R-:W-:Y:S01]  /*01d0*/  @!P1 VIADD R3, R3, 0x1 ;  /* 0x0000000103039836 */ /* 0x000fe20000000000 */
[----:B------:R-:W-:Y:S02]  /*01e0*/  ISETP.NE.AND P1, PT, R5, RZ, PT ;  /* 0x000000ff0500720c */ /* 0x000fe40003f25270 */
[----:B------:R-:W-:Y:S02]  /*01f0*/  ISETP.GE.U32.AND P0, PT, R0, R7, PT ;  /* 0x000000070000720c */ /* 0x000fe40003f06070 */
[----:B------:R-:W1:Y:S11]  /*0200*/  LDC R0, c[0x0][0x3b0] ;  /* 0x0000ec00ff007b82 */ /* 0x000e760000000800 */
[----:B------:R-:W-:-:S05]  /*0210*/  @P0 VIADD R3, R3, 0x1 ;  /* 0x0000000103030836 */ /* 0x000fca0000000000 */
[----:B------:R-:W-:Y:S02]  /*0220*/  @!P2 IADD3 R3, PT, PT, -R3, RZ, RZ ;  /* 0x000000ff0303a210 */ /* 0x000fe40007ffe1ff */
[----:B------:R-:W-:-:S05]  /*0230*/  @!P1 LOP3.LUT R3, RZ, R5, RZ, 0x33, !PT ;  /* 0x00000005ff039212 */ /* 0x000fca00078e33ff */
[----:B------:R-:W-:Y:S01]  /*0240*/  IMAD.MOV R2, RZ, RZ, -R3 ;  /* 0x000000ffff027224 */ /* 0x000fe200078e0a03 */
[----:B-1----:R-:W-:Y:S02]  /*0250*/  ISETP.GE.AND P0, PT, R0, 0x20, PT ;  /* 0x000000200000780c */ /* 0x002fe40003f06270 */
[----:B------:R-:W-:Y:S01]  /*0260*/  SHF.R.S32.HI R7, RZ, 0x1f, R0 ;  /* 0x0000001fff077819 */ /* 0x000fe20000011400 */
[----:B------:R-:W-:Y:S01]  /*0270*/  IMAD R2, R5, R2, R4 ;  /* 0x0000000205027224 */ /* 0x000fe200078e0204 */
[----:B------:R-:W-:Y:S02]  /*0280*/  LOP3.LUT R4, R12, 0x1f, RZ, 0xc0, !PT ;  /* 0x0000001f0c047812 */ /* 0x000fe400078ec0ff */
[----:B------:R-:W-:-:S07]  /*0290*/  LEA.HI R7, R7, R0, RZ, 0x5 ;  /* 0x0000000007077211 */ /* 0x000fce00078f28ff */
[----:B0-----:R-:W-:Y:S05]  /*02a0*/  @!P0 BRA `(.L_x_230) ;  /* 0x0000000800748947 */ /* 0x001fea0003800000 */
[----:B------:R-:W-:Y:S01]  /*02b0*/  SHF.R.S32.HI R7, RZ, 0x5, R7 ;  /* 0x00000005ff077819 */ /* 0x000fe20000011407 */
[----:B------:R-:W-:Y:S01]  /*02c0*/  HFMA2 R10, -RZ, RZ, 0, 0 ;  /* 0x00000000ff0a7431 */ /* 0x000fe200000001ff */
[----:B------:R-:W-:Y:S01]  /*02d0*/  SHF.R.U32.HI R5, RZ, 0x1, R0 ;  /* 0x00000001ff057819 */ /* 0x000fe20000011600 */
[----:B------:R-:W-:Y:S02]  /*02e0*/  IMAD.MOV.U32 R8, RZ, RZ, RZ ;  /* 0x000000ffff087224 */ /* 0x000fe400078e00ff */
[----:B------:R-:W-:Y:S02]  /*02f0*/  VIADD R6, R7, 0xffffffff ;  /* 0xffffffff07067836 */ /* 0x000fe40000000000 */
[----:B------:R-:W-:-:S03]  /*0300*/  IMAD R9, R4, R7, RZ ;  /* 0x0000000704097224 */ /* 0x000fc600078e02ff */
[----:B------:R-:W-:Y:S01]  /*0310*/  ISETP.GE.U32.AND P0, PT, R6, 0x3, PT ;  /* 0x000000030600780c */ /* 0x000fe20003f06070 */
[----:B------:R-:W-:-:S12]  /*0320*/  IMAD R6, R2, R5, RZ ;  /* 0x0000000502067224 */ /* 0x000fd800078e02ff */
[----:B------:R-:W-:Y:S05]  /*0330*/  @!P0 BRA `(.L_x_231) ;  /* 0x0000000400408947 */ /* 0x000fea0003800000 */
[C---:B------:R-:W-:Y:S01]  /*0340*/  LOP3.LUT R5, R9.reuse, 0x1, RZ, 0xc0, !PT ;  /* 0x0000000109057812 */ /* 0x040fe200078ec0ff */
[----:B------:R-:W-:Y:S01]  /*0350*/  VIADD R23, R9, 0x3 ;  /* 0x0000000309177836 */ /* 0x000fe20000000000 */
[----:B------:R-:W-:Y:S01]  /*0360*/  LOP3.LUT R8, R7, 0x3fffffc, RZ, 0xc0, !PT ;  /* 0x03fffffc07087812 */ /* 0x000fe200078ec0ff */
[----:B------:R-:W-:Y:S01]  /*0370*/  IMAD R11, R3, R0, R9 ;  /* 0x00000000030b7224 */ /* 0x000fe200078e0209 */
[----:B------:R-:W-:Y:S01]  /*0380*/  ISETP.NE.U32.AND P1, PT, R5, 0x1, PT ;  /* 0x000000010500780c */ /* 0x000fe20003f25070 */
[C---:B------:R-:W-:Y:S01]  /*0390*/  VIADD R5, R9.reuse, 0x1 ;  /* 0x0000000109057836 */ /* 0x040fe20000000000 */
[----:B------:R-:W-:Y:S01]  /*03a0*/  LOP3.LUT P0, RZ, R12, 0x1, R7, 0x80, !PT ;  /* 0x000000010cff7812 */ /* 0x000fe20007808007 */
[----:B------:R-:W-:Y:S01]  /*03b0*/  IMAD R19, R2, R7, RZ ;  /* 0x0000000702137224 */ /* 0x000fe200078e02ff */
[-C--:B------:R-:W-:Y:S01]  /*03c0*/  LEA.HI R22, R9, R6.reuse, RZ, 0x1f ;  /* 0x0000000609167211 */ /* 0x080fe200078ff8ff */
[----:B------:R-:W-:Y:S01]  /*03d0*/  IMAD.MOV R25, RZ, RZ, -R8 ;  /* 0x000000ffff197224 */ /* 0x000fe200078e0a08 */
[----:B------:R-:W-:Y:S01]  /*03e0*/  MOV R10, RZ ;  /* 0x000000ff000a7202 */ /* 0x000fe20000000f00 */
[----:B------:R-:W0:Y:S01]  /*03f0*/  LDCU.64 UR6, c[0x0][0x388] ;  /* 0x00007100ff0677ac */ /* 0x000e220008000a00 */
[----:B------:R-:W-:-:S07]  /*0400*/  LEA.HI R5, R5, R6, RZ, 0x1f ;  /* 0x0000000605057211 */ /* 0x000fce00078ff8ff */
.L_x_232:
[----:B0-----:R-:W-:Y:S01]  /*0410*/  IADD3 R16, P2, PT, R22, UR6, RZ ;  /* 0x0000000616107c10 */ /* 0x001fe2000ff5e0ff */
[----:B------:R-:W0:Y:S04]  /*0420*/  LDC.64 R14, c[0x0][0x380] ;  /* 0x0000e000ff0e7b82 */ /* 0x000e280000000a00 */
[----:B------:R-:W-:-:S04]  /*0430*/  IMAD.X R17, RZ, RZ, UR7, P2 ;  /* 0x00000007ff117e24 */ /* 0x000fc800090e06ff */
[----:B------:R-:W1:Y:S01]  /*0440*/  LDC.64 R12, c[0x0][0x390] ;  /* 0x0000e400ff0c7b82 */ /* 0x000e620000000a00 */
[----:B------:R-:W2:Y:S01]  /*0450*/  LDG.E.U8.CONSTANT R16, desc[UR4][R16.64] ;  /* 0x0000000410107981 */ /* 0x000ea2000c1e9100 */
[----:B------:R-:W-:-:S05]  /*0460*/  VIADD R18, R23, 0xfffffffd ;  /* 0xfffffffd17127836 */ /* 0x000fca0000000000 */
[----:B------:R-:W-:Y:S01]  /*0470*/  LEA.HI R27, R18, R19, RZ, 0x1b ;  /* 0x00000013121b7211 */ /* 0x000fe200078fd8ff */
[----:B0-----:R-:W-:-:S05]  /*0480*/  IMAD.WIDE R14, R11, 0x4, R14 ;  /* 0x000000040b0e7825 */ /* 0x001fca00078e020e */
[----:B------:R-:W3:Y:S01]  /*0490*/  LDG.E.CONSTANT R18, desc[UR4][R14.64] ;  /* 0x000000040e127981 */ /* 0x000ee2000c1e9900 */
[----:B-1----:R-:W-:-:S06]  /*04a0*/  IMAD.WIDE.U32 R26, R27, 0x4, R12 ;  /* 0x000000041b1a7825 */ /* 0x002fcc00078e000c */
[----:B------:R0:W4:Y:S01]  /*04b0*/  LDG.E.CONSTANT R27, desc[UR4][R26.64] ;  /* 0x000000041a1b7981 */ /* 0x000122000c1e9900 */
[C---:B------:R-:W-:Y:S02]  /*04c0*/  VIADD R24, R23.reuse, 0xffffffff ;  /* 0xffffffff17187836 */ /* 0x040fe40000000000 */
[----:B0-----:R-:W-:-:S05]  /*04d0*/  VIADD R26, R23, 0xfffffffe ;  /* 0xfffffffe171a7836 */ /* 0x001fca0000000000 */
[----:B------:R-:W-:Y:S02]  /*04e0*/  LEA.HI R29, R26, R19, RZ, 0x1b ;  /* 0x000000131a1d7211 */ /* 0x000fe400078fd8ff */
[----:B------:R-:W5:Y:S01]  /*04f0*/  LDG.E.CONSTANT R26, desc[UR4][R14.64+0x8] ;  /* 0x000008040e1a7981 */ /* 0x000f62000c1e9900 */
[----:B--2---:R-:W-:Y:S02]  /*0500*/  SHF.R.U32.HI R20, RZ, 0x4, R16 ;  /* 0x00000004ff147819 */ /* 0x004fe40000011610 */
[----:B------:R-:W-:Y:S02]  /*0510*/  @!P0 LOP3.LUT R20, R16, 0xf, RZ, 0xc0, !PT ;  /* 0x0000000f10148812 */ /* 0x000fe400078ec0ff */
[----:B------:R-:W-:Y:S02]  /*0520*/  IADD3 R16, P2, PT, R5, UR6, RZ ;  /* 0x0000000605107c10 */ /* 0x000fe4000ff5e0ff */
[----:B------:R-:W-:Y:S02]  /*0530*/  SHF.L.U32 R28, R20, 0x2, RZ ;  /* 0x00000002141c7819 */ /* 0x000fe400000006ff */
[----:B------:R-:W-:-:S02]  /*0540*/  LEA.HI R20, R24, R6, RZ, 0x1f ;  /* 0x0000000618147211 */ /* 0x000fc400078ff8ff */
[----:B------:R0:W3:Y:S02]  /*0550*/  LDC R17, c[0x3][R28] ;  /* 0x00c000001c117b82 */ /* 0x0000e40000000800 */
[----:B------:R-:W-:-:S04]  /*0560*/  IADD3 R20, P3, PT, R20, UR6, RZ ;  /* 0x0000000614147c10 */ /* 0x000fc8000ff7e0ff */
[----:B------:R-:W-:Y:S01]  /*0570*/  IADD3.X R21, PT, PT, RZ, UR7, RZ, P3, !PT ;  /* 0x00000007ff157c10 */ /* 0x000fe20009ffe4ff */
[----:B0-----:R-:W2:Y:S01]  /*0580*/  LDG.E.CONSTANT R28, desc[UR4][R14.64+0x4] ;  /* 0x000004040e1c7981 */ /* 0x001ea2000c1e9900 */
[----:B---3--:R-:W-:Y:S01]  /*0590*/  FMUL R18, R18, R17 ;  /* 0x0000001112127220 */ /* 0x008fe20000400000 */
[----:B------:R-:W-:-:S03]  /*05a0*/  IMAD.X R17, RZ, RZ, UR7, P2 ;  /* 0x00000007ff117e24 */ /* 0x000fc600090e06ff */
[----:B----4-:R-:W-:Y:S02]  /*05b0*/  FFMA R27, R27, R18, R10 ;  /* 0x000000121b1b7223 */ /* 0x010fe4000000000a */
[----:B------:R0:W3:Y:S04]  /*05c0*/  LDG.E.U8.CONSTANT R10, desc[UR4][R20.64] ;  /* 0x00000004140a7981 */ /* 0x0000e8000c1e9100 */
[----:B------:R1:W4:Y:S01]  /*05d0*/  LDG.E.U8.CONSTANT R18, desc[UR4][R16.64] ;  /* 0x0000000410127981 */ /* 0x000322000c1e9100 */
[C---:B0-----:R-:W-:Y:S02]  /*05e0*/  LEA.HI R20, R23.reuse, R6, RZ, 0x1f ;  /* 0x0000000617147211 */ /* 0x041fe400078ff8ff */
[-C--:B------:R-:W-:Y:S02]  /*05f0*/  LEA.HI R21, R23, R19.reuse, RZ, 0x1b ;  /* 0x0000001317157211 */ /* 0x080fe400078fd8ff */
[----:B-1----:R-:W-:-:S02]  /*0600*/  LEA.HI R17, R24, R19, RZ, 0x1b ;  /* 0x0000001318117211 */ /* 0x002fc400078fd8ff */
[----:B------:R-:W-:Y:S01]  /*0610*/  IADD3 R20, P2, PT, R20, UR6, RZ ;  /* 0x0000000614147c10 */ /* 0x000fe2000ff5e0ff */
[----:B------:R0:W5:Y:S02]  /*0620*/  LDG.E.CONSTANT R24, desc[UR4][R14.64+0xc] ;  /* 0x00000c040e187981 */ /* 0x000164000c1e9900 */
[----:B------:R-:W-:-:S06]  /*0630*/  IMAD.WIDE.U32 R16, R17, 0x4, R12 ;  /* 0x0000000411107825 */ /* 0x000fcc00078e000c */
[----:B------:R-:W5:Y:S01]  /*0640*/  LDG.E.CONSTANT R16, desc[UR4][R16.64] ;  /* 0x0000000410107981 */ /* 0x000f62000c1e9900 */
[----:B0-----:R-:W-:-:S04]  /*0650*/  IMAD.WIDE.U32 R14, R29, 0x4, R12 ;  /* 0x000000041d0e7825 */ /* 0x001fc800078e000c */
[----:B------:R-:W-:Y:S01]  /*0660*/  IMAD.WIDE.U32 R12, R21, 0x4, R12 ;  /* 0x00000004150c7825 */ /* 0x000fe200078e000c */
[----:B------:R-:W5:Y:S03]  /*0670*/  LDG.E.CONSTANT R29, desc[UR4][R14.64] ;  /* 0x000000040e1d7981 */ /* 0x000f66000c1e9900 */
[----:B------:R-:W-:Y:S02]  /*0680*/  IMAD.X R21, RZ, RZ, UR7, P2 ;  /* 0x00000007ff157e24 */ /* 0x000fe400090e06ff */
[----:B------:R4:W5:Y:S04]  /*0690*/  LDG.E.CONSTANT R12, desc[UR4][R12.64] ;  /* 0x000000040c0c7981 */ /* 0x000968000c1e9900 */
[----:B------:R-:W2:Y:S01]  /*06a0*/  LDG.E.U8.CONSTANT R20, desc[UR4][R20.64] ;  /* 0x0000000414147981 */ /* 0x000ea2000c1e9100 */
[----:B------:R-:W-:-:S04]  /*06b0*/  IADD3 R25, PT, PT, R25, 0x4, RZ ;  /* 0x0000000419197810 */ /* 0x000fc80007ffe0ff */
[----:B------:R-:W-:Y:S01]  /*06c0*/  ISETP.NE.AND P2, PT, R25, RZ, PT ;  /* 0x000000ff1900720c */ /* 0x000fe20003f45270 */
[----:B------:R-:W-:Y:S01]  /*06d0*/  VIADD R23, R23, 0x4 ;  /* 0x0000000417177836 */ /* 0x000fe20000000000 */
[----:B------:R-:W-:Y:S01]  /*06e0*/  IADD3 R22, PT, PT, R22, 0x2, RZ ;  /* 0x0000000216167810 */ /* 0x000fe20007ffe0ff */
[----:B------:R-:W-:Y:S02]  /*06f0*/  VIADD R5, R5, 0x2 ;  /* 0x0000000205057836 */ /* 0x000fe40000000000 */
[----:B------:R-:W-:Y:S01]  /*0700*/  VIADD R11, R11, 0x4 ;  /* 0x000000040b0b7836 */ /* 0x000fe20000000000 */
[----:B----4-:R-:W-:Y:S02]  /*0710*/  SHF.R.U32.HI R13, RZ, 0x4, R18 ;  /* 0x00000004ff0d7819 */ /* 0x010fe40000011612 */
[----:B------:R-:W-:Y:S02]  /*0720*/  @!P1 LOP3.LUT R13, R18, 0xf, RZ, 0xc0, !PT ;  /* 0x0000000f120d9812 */ /* 0x000fe400078ec0ff */
[----:B---3--:R-:W-:-:S02]  /*0730*/  SHF.R.U32.HI R18, RZ, 0x4, R10 ;  /* 0x00000004ff127819 */ /* 0x008fc4000001160a */
[----:B------:R-:W-:Y:S02]  /*0740*/  @!P0 LOP3.LUT R18, R10, 0xf, RZ, 0xc0, !PT ;  /* 0x0000000f0a128812 */ /* 0x000fe400078ec0ff */
[----:B------:R-:W-:-:S03]  /*0750*/  SHF.L.U32 R14, R13, 0x2, RZ ;  /* 0x000000020d0e7819 */ /* 0x000fc600000006ff */
[----:B------:R-:W-:Y:S01]  /*0760*/  IMAD.SHL.U32 R18, R18, 0x4, RZ ;  /* 0x0000000412127824 */ /* 0x000fe200078e00ff */
[----:B------:R-:W0:Y:S08]  /*0770*/  LDC R15, c[0x3][R14] ;  /* 0x00c000000e0f7b82 */ /* 0x000e300000000800 */
[----:B------:R-:W1:Y:S01]  /*0780*/  LDC R17, c[0x3][R18] ;  /* 0x00c0000012117b82 */ /* 0x000e620000000800 */
[----:B--2---:R-:W-:-:S02]  /*0790*/  SHF.R.U32.HI R10, RZ, 0x4, R20 ;  /* 0x00000004ff0a7819 */ /* 0x004fc40000011614 */
[----:B------:R-:W-:-:S05]  /*07a0*/  @P0 LOP3.LUT R10, R20, 0xf, RZ, 0xc0, !PT ;  /* 0x0000000f140a0812 */ /* 0x000fca00078ec0ff */
[----:B------:R-:W-:-:S06]  /*07b0*/  IMAD.SHL.U32 R13, R10, 0x4, RZ ;  /* 0x000000040a0d7824 */ /* 0x000fcc00078e00ff */
[----:B------:R-:W2:Y:S01]  /*07c0*/  LDC R13, c[0x3][R13] ;  /* 0x00c000000d0d7b82 */ /* 0x000ea20000000800 */
[----:B0-----:R-:W-:-:S04]  /*07d0*/  FMUL R28, R28, R15 ;  /* 0x0000000f1c1c7220 */ /* 0x001fc80000400000 */
[----:B-----5:R-:W-:Y:S01]  /*07e0*/  FFMA R27, R29, R28, R27 ;  /* 0x0000001c1d1b7223 */ /* 0x020fe2000000001b */
[----:B-1----:R-:W-:-:S04]  /*07f0*/  FMUL R17, R26, R17 ;  /* 0x000000111a117220 */ /* 0x002fc80000400000 */
[----:B------:R-:W-:Y:S01]  /*0800*/  FFMA R17, R16, R17, R27 ;  /* 0x0000001110117223 */ /* 0x000fe2000000001b */
[----:B--2---:R-:W-:-:S04]  /*0810*/  FMUL R24, R24, R13 ;  /* 0x0000000d18187220 */ /* 0x004fc80000400000 */
[----:B------:R-:W-:Y:S01]  /*0820*/  FFMA R10, R12, R24, R17 ;  /* 0x000000180c0a7223 */ /* 0x000fe20000000011 */
[----:B------:R-:W-:Y:S06]  /*0830*/  @P2 BRA `(.L_x_232) ;  /* 0xfffffff800f42947 */ /* 0x000fec000383ffff */
.L_x_231:
[----:B------:R-:W-:-:S13]  /*0840*/  LOP3.LUT P0, R5, R7, 0x3, RZ, 0xc0, !PT ;  /* 0x0000000307057812 */ /* 0x000fda000780c0ff */
[----:B------:R-:W-:Y:S05]  /*0850*/  @!P0 BRA `(.L_x_230) ;  /* 0x0000000400088947 */ /* 0x000fea0003800000 */
[----:B------:R-:W-:Y:S02]  /*0860*/  ISETP.NE.AND P1, PT, R5, 0x1, PT ;  /* 0x000000010500780c */ /* 0x000fe40003f25270 */
[----:B------:R-:W-:Y:S01]  /*0870*/  LOP3.LUT R11, R7, 0x1, RZ, 0xc0, !PT ;  /* 0x00000001070b7812 */ /* 0x000fe200078ec0ff */
[----:B------:R-:W-:-:S03]  /*0880*/  IMAD R7, R2, R7, RZ ;  /* 0x0000000702077224 */ /* 0x000fc600078e02ff */
[----:B------:R-:W-:-:S07]  /*0890*/  ISETP.NE.U32.AND P0, PT, R11, 0x1, PT ;  /* 0x000000010b00780c */ /* 0x000fce0003f05070 */
[----:B------:R-:W-:Y:S06]  /*08a0*/  @!P1 BRA `(.L_x_233) ;  /* 0x0000000000989947 */ /* 0x000fec0003800000 */
[----:B------:R-:W0:Y:S01]  /*08b0*/  LDCU.64 UR6, c[0x0][0x388] ;  /* 0x00007100ff0677ac */ /* 0x000e220008000a00 */
[----:B------:R-:W-:Y:S01]  /*08c0*/  IMAD.IADD R5, R9, 0x1, R8 ;  /* 0x0000000109057824 */ /* 0x000fe200078e0208 */
[----:B------:R-:W1:Y:S04]  /*08d0*/  LDC.64 R14, c[0x0][0x380] ;  /* 0x0000e000ff0e7b82 */ /* 0x000e680000000a00 */
[C---:B------:R-:W-:Y:S02]  /*08e0*/  IADD3 R24, PT, PT, R5.reuse, 0x1, RZ ;  /* 0x0000000105187810 */ /* 0x040fe40007ffe0ff */
[-C--:B------:R-:W-:Y:S02]  /*08f0*/  LEA.HI R20, R5, R6.reuse, RZ, 0x1f ;  /* 0x0000000605147211 */ /* 0x080fe400078ff8ff */
[----:B------:R-:W-:Y:S01]  /*0900*/  LEA.HI R22, R24, R6, RZ, 0x1f ;  /* 0x0000000618167211 */ /* 0x000fe200078ff8ff */
[----:B------:R-:W2:Y:S01]  /*0910*/  LDC.64 R12, c[0x0][0x390] ;  /* 0x0000e400ff0c7b82 */ /* 0x000ea20000000a00 */
[----:B0-----:R-:W-:-:S02]  /*0920*/  IADD3 R20, P1, PT, R20, UR6, RZ ;  /* 0x0000000614147c10 */ /* 0x001fc4000ff3e0ff */
[----:B------:R-:W-:-:S03]  /*0930*/  IADD3 R22, P2, PT, R22, UR6, RZ ;  /* 0x0000000616167c10 */ /* 0x000fc6000ff5e0ff */
[----:B------:R-:W-:Y:S02]  /*0940*/  IMAD.X R21, RZ, RZ, UR7, P1 ;  /* 0x00000007ff157e24 */ /* 0x000fe400088e06ff */
[----:B------:R-:W-:-:S03]  /*0950*/  IMAD.X R23, RZ, RZ, UR7, P2 ;  /* 0x00000007ff177e24 */ /* 0x000fc600090e06ff */
[----:B------:R-:W3:Y:S04]  /*0960*/  LDG.E.U8.CONSTANT R11, desc[UR4][R20.64] ;  /* 0x00000004140b7981 */ /* 0x000ee8000c1e9100 */
[----:B------:R-:W4:Y:S01]  /*0970*/  LDG.E.U8.CONSTANT R18, desc[UR4][R22.64] ;  /* 0x0000000416127981 */ /* 0x000f22000c1e9100 */
[----:B------:R-:W-:Y:S01]  /*0980*/  IMAD R17, R3, R0, R5 ;  /* 0x0000000003117224 */ /* 0x000fe200078e0205 */
[-C--:B------:R-:W-:Y:S02]  /*0990*/  LEA.HI R19, R5, R7.reuse, RZ, 0x1b ;  /* 0x0000000705137211 */ /* 0x080fe400078fd8ff */
[----:B------:R-:W-:Y:S01]  /*09a0*/  LEA.HI R25, R24, R7, RZ, 0x1b ;  /* 0x0000000718197211 */ /* 0x000fe200078fd8ff */
[----:B-1----:R-:W-:-:S04]  /*09b0*/  IMAD.WIDE R14, R17, 0x4, R14 ;  /* 0x00000004110e7825 */ /* 0x002fc800078e020e */
[--C-:B--2---:R-:W-:Y:S01]  /*09c0*/  IMAD.WIDE.U32 R16, R19, 0x4, R12.reuse ;  /* 0x0000000413107825 */ /* 0x104fe200078e000c */
[----:B------:R-:W2:Y:S04]  /*09d0*/  LDG.E.CONSTANT R20, desc[UR4][R14.64+0x4] ;  /* 0x000004040e147981 */ /* 0x000ea8000c1e9900 */
[----:B------:R-:W5:Y:S01]  /*09e0*/  LDG.E.CONSTANT R19, desc[UR4][R14.64] ;  /* 0x000000040e137981 */ /* 0x000f62000c1e9900 */
[----:B------:R-:W-:-:S03]  /*09f0*/  IMAD.WIDE.U32 R12, R25, 0x4, R12 ;  /* 0x00000004190c7825 */ /* 0x000fc600078e000c */
[----:B------:R0:W2:Y:S04]  /*0a00*/  LDG.E.CONSTANT R17, desc[UR4][R16.64] ;  /* 0x0000000410117981 */ /* 0x0000a8000c1e9900 */
[----:B------:R-:W2:Y:S01]  /*0a10*/  LDG.E.CONSTANT R13, desc[UR4][R12.64] ;  /* 0x000000040c0d7981 */ /* 0x000ea2000c1e9900 */
[----:B------:R-:W-:-:S04]  /*0a20*/  LOP3.LUT R5, R5, 0x1, RZ, 0xc0, !PT ;  /* 0x0000000105057812 */ /* 0x000fc800078ec0ff */
[----:B------:R-:W-:Y:S01]  /*0a30*/  ISETP.NE.U32.AND P1, PT, R5, 0x1, PT ;  /* 0x000000010500780c */ /* 0x000fe20003f25070 */
[----:B------:R-:W-:Y:S01]  /*0a40*/  VIADD R8, R8, 0x2 ;  /* 0x0000000208087836 */ /* 0x000fe20000000000 */
[----:B---3--:R-:W-:-:S11]  /*0a50*/  SHF.R.U32.HI R5, RZ, 0x4, R11 ;  /* 0x00000004ff057819 */ /* 0x008fd6000001160b */
[----:B------:R-:W-:Y:S02]  /*0a60*/  @P1 LOP3.LUT R5, R11, 0xf, RZ, 0xc0, !PT ;  /* 0x0000000f0b051812 */ /* 0x000fe400078ec0ff */
[----:B----4-:R-:W-:Y:S02]  /*0a70*/  SHF.R.U32.HI R11, RZ, 0x4, R18 ;  /* 0x00000004ff0b7819 */ /* 0x010fe40000011612 */
[----:B------:R-:W-:Y:S02]  /*0a80*/  @!P1 LOP3.LUT R11, R18, 0xf, RZ, 0xc0, !PT ;  /* 0x0000000f120b9812 */ /* 0x000fe400078ec0ff */
[----:B------:R-:W-:-:S03]  /*0a90*/  SHF.L.U32 R5, R5, 0x2, RZ ;  /* 0x0000000205057819 */ /* 0x000fc600000006ff */
[----:B------:R-:W-:Y:S01]  /*0aa0*/  IMAD.SHL.U32 R11, R11, 0x4, RZ ;  /* 0x000000040b0b7824 */ /* 0x000fe200078e00ff */
[----:B0-----:R-:W5:Y:S08]  /*0ab0*/  LDC R16, c[0x3][R5] ;  /* 0x00c0000005107b82 */ /* 0x001f700000000800 */
[----:B------:R-:W0:Y:S01]  /*0ac0*/  LDC R11, c[0x3][R11] ;  /* 0x00c000000b0b7b82 */ /* 0x000e220000000800 */
[----:B-----5:R-:W-:-:S04]  /*0ad0*/  FMUL R16, R19, R16 ;  /* 0x0000001013107220 */ /* 0x020fc80000400000 */
[----:B--2---:R-:W-:Y:S01]  /*0ae0*/  FFMA R10, R17, R16, R10 ;  /* 0x00000010110a7223 */ /* 0x004fe2000000000a */
[----:B0-----:R-:W-:-:S04]  /*0af0*/  FMUL R20, R20, R11 ;  /* 0x0000000b14147220 */ /* 0x001fc80000400000 */
[----:B------:R-:W-:-:S07]  /*0b00*/  FFMA R10, R13, R20, R10 ;  /* 0x000000140d0a7223 */ /* 0x000fce000000000a */
.L_x_233:
[----:B------:R-:W-:Y:S05]  /*0b10*/  @P0 BRA `(.L_x_230) ;  /* 0x0000000000580947 */ /* 0x000fea0003800000 */
[----:B------:R-:W0:Y:S01]  /*0b20*/  LDCU.64 UR6, c[0x0][0x388] ;  /* 0x00007100ff0677ac */ /* 0x000e220008000a00 */
[----:B------:R-:W-:Y:S01]  /*0b30*/  IADD3 R5, PT, PT, R9, R8, RZ ;  /* 0x0000000809057210 */ /* 0x000fe20007ffe0ff */
[----:B------:R-:W1:Y:S03]  /*0b40*/  LDC.64 R14, c[0x0][0x390] ;  /* 0x0000e400ff0e7b82 */ /* 0x000e660000000a00 */
[----:B------:R-:W-:-:S05]  /*0b50*/  LEA.HI R6, R5, R6, RZ, 0x1f ;  /* 0x0000000605067211 */ /* 0x000fca00078ff8ff */
[----:B------:R-:W2:Y:S01]  /*0b60*/  LDC.64 R8, c[0x0][0x380] ;  /* 0x0000e000ff087b82 */ /* 0x000ea20000000a00 */
[----:B0-----:R-:W-:-:S05]  /*0b70*/  IADD3 R12, P0, PT, R6, UR6, RZ ;  /* 0x00000006060c7c10 */ /* 0x001fca000ff1e0ff */
[----:B------:R-:W-:-:S05]  /*0b80*/  IMAD.X R13, RZ, RZ, UR7, P0 ;  /* 0x00000007ff0d7e24 */ /* 0x000fca00080e06ff */
[----:B------:R-:W3:Y:S01]  /*0b90*/  LDG.E.U8.CONSTANT R12, desc[UR4][R12.64] ;  /* 0x000000040c0c7981 */ /* 0x000ee2000c1e9100 */
[----:B------:R-:W-:Y:S01]  /*0ba0*/  IMAD R11, R3, R0, R5 ;  /* 0x00000000030b7224 */ /* 0x000fe200078e0205 */
[----:B------:R-:W-:-:S03]  /*0bb0*/  LEA.HI R17, R5, R7, RZ, 0x1b ;  /* 0x0000000705117211 */ /* 0x000fc600078fd8ff */
[----:B--2---:R-:W-:-:S04]  /*0bc0*/  IMAD.WIDE R6, R11, 0x4, R8 ;  /* 0x000000040b067825 */ /* 0x004fc800078e0208 */
[----:B-1----:R-:W-:Y:S02]  /*0bd0*/  IMAD.WIDE.U32 R8, R17, 0x4, R14 ;  /* 0x0000000411087825 */ /* 0x002fe400078e000e */
[----:B------:R-:W2:Y:S04]  /*0be0*/  LDG.E.CONSTANT R6, desc[UR4][R6.64] ;  /* 0x0000000406067981 */ /* 0x000ea8000c1e9900 */
[----:B------:R-:W4:Y:S01]  /*0bf0*/  LDG.E.CONSTANT R9, desc[UR4][R8.64] ;  /* 0x0000000408097981 */ /* 0x000f22000c1e9900 */
[----:B------:R-:W-:-:S04]  /*0c00*/  LOP3.LUT R5, R5, 0x1, RZ, 0xc0, !PT ;  /* 0x0000000105057812 */ /* 0x000fc800078ec0ff */
[----:B------:R-:W-:Y:S02]  /*0c10*/  ISETP.NE.U32.AND P0, PT, R5, 0x1, PT ;  /* 0x000000010500780c */ /* 0x000fe40003f05070 */
[----:B---3--:R-:W-:-:S11]  /*0c20*/  SHF.R.U32.HI R0, RZ, 0x4, R12 ;  /* 0x00000004ff007819 */ /* 0x008fd6000001160c */
[----:B------:R-:W-:-:S05]  /*0c30*/  @P0 LOP3.LUT R0, R12, 0xf, RZ, 0xc0, !PT ;  /* 0x0000000f0c000812 */ /* 0x000fca00078ec0ff */
[----:B------:R-:W-:-:S04]  /*0c40*/  IMAD.SHL.U32 R0, R0, 0x4, RZ ;  /* 0x0000000400007824 */ /* 0x000fc800078e00ff */
[----:B------:R-:W2:Y:S02]  /*0c50*/  LDC R5, c[0x3][R0] ;  /* 0x00c0000000057b82 */ /* 0x000ea40000000800 */
[----:B--2---:R-:W-:-:S04]  /*0c60*/  FMUL R5, R6, R5 ;  /* 0x0000000506057220 */ /* 0x004fc80000400000 */
[----:B----4-:R-:W-:-:S07]  /*0c70*/  FFMA R10, R9, R5, R10 ;  /* 0x00000005090a7223 */ /* 0x010fce000000000a */
.L_x_230:
[----:B------:R-:W0:Y:S01]  /*0c80*/  SHFL.DOWN PT, R5, R10, 0x10, 0x1f ;  /* 0x0a001f000a057f89 */ /* 0x000e2200000e0000 */
[----:B------:R-:W-:Y:S01]  /*0c90*/  ISETP.NE.AND P0, PT, R4, RZ, PT ;  /* 0x000000ff0400720c */ /* 0x000fe20003f05270 */
[----:B0-----:R-:W-:-:S05]  /*0ca0*/  FADD R5, R5, R10 ;  /* 0x0000000a05057221 */ /* 0x001fca0000000000 */
[----:B------:R-:W0:Y:S02]  /*0cb0*/  SHFL.DOWN PT, R0, R5, 0x8, 0x1f ;  /* 0x09001f0005007f89 */ /* 0x000e2400000e0000 */
[----:B0-----:R-:W-:-:S05]  /*0cc0*/  FADD R0, R5, R0 ;  /* 0x0000000005007221 */ /* 0x001fca0000000000 */
[----:B------:R-:W0:Y:S02]  /*0cd0*/  SHFL.DOWN PT, R7, R0, 0x4, 0x1f ;  /* 0x08801f0000077f89 */ /* 0x000e2400000e0000 */
[----:B0-----:R-:W-:-:S05]  /*0ce0*/  FADD R7, R0, R7 ;  /* 0x0000000700077221 */ /* 0x001fca0000000000 */
[----:B------:R-:W0:Y:S02]  /*0cf0*/  SHFL.DOWN PT, R6, R7, 0x2, 0x1f ;  /* 0x08401f0007067f89 */ /* 0x000e2400000e0000 */
[----:B0-----:R-:W-:-:S05]  /*0d00*/  FADD R6, R7, R6 ;  /* 0x0000000607067221 */ /* 0x001fca0000000000 */
[----:B------:R0:W1:Y:S01]  /*0d10*/  SHFL.DOWN PT, R9, R6, 0x1, 0x1f ;  /* 0x08201f0006097f89 */ /* 0x00006200000e0000 */
[----:B------:R-:W-:Y:S05]  /*0d20*/  @P0 EXIT ;  /* 0x000000000000094d */ /* 0x000fea0003800000 */
[----:B------:R-:W2:Y:S01]  /*0d30*/  LDCU.64 UR6, c[0x0][0x398] ;  /* 0x00007300ff0677ac */ /* 0x000ea20008000a00 */
[----:B-1----:R-:W-:Y:S01]  /*0d40*/  FADD R0, R6, R9 ;  /* 0x0000000906007221 */ /* 0x002fe20000000000 */
[----:B--2---:R-:W-:-:S04]  /*0d50*/  UISETP.NE.U32.AND UP0, UPT, UR6, URZ, UPT ;  /* 0x000000ff0600728c */ /* 0x004fc8000bf05070 */
[----:B------:R-:W-:-:S09]  /*0d60*/  UISETP.NE.AND.EX UP0, UPT, UR7, URZ, UPT, UP0 ;  /* 0x000000ff0700728c */ /* 0x000fd2000bf05300 */
[----:B------:R-:W-:Y:S05]  /*0d70*/  BRA.U !UP0, `(.L_x_234) ;  /* 0x0000000108107547 */ /* 0x000fea000b800000 */
[----:B------:R-:W1:Y:S02]  /*0d80*/  LDC.64 R4, c[0x0][0x398] ;  /* 0x0000e600ff047b82 */ /* 0x000e640000000a00 */
[----:B-1----:R-:W-:-:S06]  /*0d90*/  IMAD.WIDE.U32 R4, R2, 0x4, R4 ;  /* 0x0000000402047825 */ /* 0x002fcc00078e0004 */
[----:B------:R-:W2:Y:S02]  /*0da0*/  LDG.E.CONSTANT R5, desc[UR4][R4.64] ;  /* 0x0000000404057981 */ /* 0x000ea4000c1e9900 */
[----:B--2---:R-:W-:-:S07]  /*0db0*/  FADD R0, R0, R5 ;  /* 0x0000000500007221 */ /* 0x004fce0000000000 */
.L_x_234:
[----:B------:R-:W1:Y:S02]  /*0dc0*/  LDCU UR6, c[0x0][0x3b4] ;  /* 0x00007680ff0677ac */ /* 0x000e640008000800 */
[----:B-1----:R-:W-:-:S09]  /*0dd0*/  UISETP.NE.AND UP0, UPT, UR6, 0x2, UPT ;  /* 0x000000020600788c */ /* 0x002fd2000bf05270 */
[----:B------:R-:W-:Y:S05]  /*0de0*/  BRA.U !UP0, `(.L_x_235) ;  /* 0x00000001086c7547 */ /* 0x000fea000b800000 */
[----:B------:R-:W-:-:S09]  /*0df0*/  UISETP.NE.AND UP0, UPT, UR6, 0x1, UPT ;  /* 0x000000010600788c */ /* 0x000fd2000bf05270 */
[----:B------:R-:W-:Y:S05]  /*0e00*/  BRA.U UP0, `(.L_x_236) ;  /* 0x0000000100c47547 */ /* 0x000fea000b800000 */
[C---:B------:R-:W-:Y:S01]  /*0e10*/  FMUL R5, R0.reuse, R0 ;  /* 0x0000000000057220 */ /* 0x040fe20000400000 */
[----:B------:R-:W-:Y:S02]  /*0e20*/  HFMA2 R8, -RZ, RZ, 1.125, -9232 ;  /* 0x3c80f082ff087431 */ /* 0x000fe400000001ff */
[----:B------:R-:W-:Y:S02]  /*0e30*/  IMAD.MOV.U32 R7, RZ, RZ, 0x3f800000 ;  /* 0x3f800000ff077424 */ /* 0x000fe400078e00ff */
        /* <DEDUP_REMOVED lines=20> */
[----:B------:R-:W-:Y:S01]  /*0f80*/  FMUL R0, R0, R5 ;  /* 0x0000000500007220 */ /* 0x000fe20000400000 */
[----:B------:R-:W-:Y:S06]  /*0f90*/  BRA `(.L_x_236) ;  /* 0x0000000000607947 */ /* 0x000fec0003800000 */
.L_x_235:
[----:B------:R-:W-:Y:S01]  /*0fa0*/  IMAD.MOV.U32 R5, RZ, RZ, 0x3bbb989d ;  /* 0x3bbb989dff057424 */ /* 0x000fe200078e00ff */
[----:B------:R-:W-:Y:S01]  /*0fb0*/  MOV R7, 0x437c0000 ;  /* 0x437c000000077802 */ /* 0x000fe20000000f00 */
[----:B------:R-:W-:Y:S02]  /*0fc0*/  BSSY.RECONVERGENT B0, `(.L_x_237) ;  /* 0x0000014000007945 */ /* 0x000fe40003800200 */
[----:B------:R-:W-:-:S04]  /*0fd0*/  FFMA.SAT R4, R0, -R5, 0.5 ;  /* 0x3f00000000047423 */ /* 0x000fc80000002805 */
[----:B------:R-:W-:-:S04]  /*0fe0*/  FFMA.RM R4, R4, R7, 12582913 ;  /* 0x4b40000104047423 */ /* 0x000fc80000004007 */
[C---:B------:R-:W-:Y:S01]  /*0ff0*/  FADD R5, R4.reuse, -12583039 ;  /* 0xcb40007f04057421 */ /* 0x040fe20000000000 */
[----:B------:R-:W-:-:S03]  /*1000*/  IMAD.SHL.U32 R4, R4, 0x800000, RZ ;  /* 0x0080000004047824 */ /* 0x000fc600078e00ff */
[----:B------:R-:W-:-:S04]  /*1010*/  FFMA R5, R0, -1.4426950216293334961, -R5 ;  /* 0xbfb8aa3b00057823 */ /* 0x000fc80000000805 */
[----:B------:R-:W-:-:S06]  /*1020*/  FFMA R5, R0, -1.925963033500011079e-08, R5 ;  /* 0xb2a5706000057823 */ /* 0x000fcc0000000005 */
[----:B------:R-:W1:Y:S02]  /*1030*/  MUFU.EX2 R5, R5 ;  /* 0x0000000500057308 */ /* 0x000e640000000800 */
[----:B-1----:R-:W-:-:S06]  /*1040*/  FFMA R9, R4, R5, 1 ;  /* 0x3f80000004097423 */ /* 0x002fcc0000000005 */
[----:B------:R-:W1:Y:S08]  /*1050*/  MUFU.RCP R4, R9 ;  /* 0x0000000900047308 */ /* 0x000e700000001000 */
[----:B------:R-:W2:Y:S01]  /*1060*/  FCHK P0, R0, R9 ;  /* 0x0000000900007302 */ /* 0x000ea20000000000 */
[----:B-1----:R-:W-:-:S04]  /*1070*/  FFMA R7, -R9, R4, 1 ;  /* 0x3f80000009077423 */ /* 0x002fc80000000104 */
[----:B------:R-:W-:-:S04]  /*1080*/  FFMA R7, R4, R7, R4 ;  /* 0x0000000704077223 */ /* 0x000fc80000000004 */
[----:B------:R-:W-:-:S04]  /*1090*/  FFMA R4, R0, R7, RZ ;  /* 0x0000000700047223 */ /* 0x000fc800000000ff */
[----:B0-----:R-:W-:-:S04]  /*10a0*/  FFMA R6, -R9, R4, R0 ;  /* 0x0000000409067223 */ /* 0x001fc80000000100 */
[----:B------:R-:W-:Y:S01]  /*10b0*/  FFMA R4, R7, R6, R4 ;  /* 0x0000000607047223 */ /* 0x000fe20000000004 */
[----:B--2---:R-:W-:Y:S06]  /*10c0*/  @!P0 BRA `(.L_x_238) ;  /* 0x00000000000c8947 */ /* 0x004fec0003800000 */
[----:B------:R-:W-:-:S07]  /*10d0*/  MOV R4, 0x10f0 ;  /* 0x000010f000047802 */ /* 0x000fce0000000f00 */
[----:B------:R-:W-:Y:S05]  /*10e0*/  CALL.REL.NOINC `($__internal_1_$__cuda_sm3x_div_rn_noftz_f32_slowpath) ;  /* 0x0000000000247944 */ /* 0x000fea0003c00000 */
[----:B------:R-:W-:-:S07]  /*10f0*/  IMAD.MOV.U32 R4, RZ, RZ, R0 ;  /* 0x000000ffff047224 */ /* 0x000fce00078e0000 */
.L_x_238:
[----:B------:R-:W-:Y:S05]  /*1100*/  BSYNC.RECONVERGENT B0 ;  /* 0x0000000000007941 */ /* 0x000fea0003800200 */
.L_x_237:
[----:B------:R-:W-:-:S07]  /*1110*/  MOV R0, R4 ;  /* 0x0000000400007202 */ /* 0x000fce0000000f00 */
.L_x_236:
[----:B------:R-:W1:Y:S01]  /*1120*/  LDC.64 R4, c[0x0][0x3a0] ;  /* 0x0000e800ff047b82 */ /* 0x000e620000000a00 */
[----:B------:R-:W2:Y:S02]  /*1130*/  LDCU UR6, c[0x0][0x3ac] ;  /* 0x00007580ff0677ac */ /* 0x000ea40008000800 */
[----:B--2---:R-:W-:-:S04]  /*1140*/  IMAD R3, R3, UR6, R2 ;  /* 0x0000000603037c24 */ /* 0x004fc8000f8e0202 */
[----:B-1----:R-:W-:-:S05]  /*1150*/  IMAD.WIDE R2, R3, 0x4, R4 ;  /* 0x0000000403027825 */ /* 0x002fca00078e0204 */
[----:B------:R-:W-:Y:S01]  /*1160*/  STG.E desc[UR4][R2.64], R0 ;  /* 0x0000000002007986 */ /* 0x000fe2000c101904 */
[----:B------:R-:W-:Y:S05]  /*1170*/  EXIT ;  /* 0x000000000000794d */ /* 0x000fea0003800000 */
        .weak           $__internal_1_$__cuda_sm3x_div_rn_noftz_f32_slowpath
        .type           $__internal_1_$__cuda_sm3x_div_rn_noftz_f32_slowpath,@function
        .size           $__internal_1_$__cuda_sm3x_div_rn_noftz_f32_slowpath,(.L_x_252 - $__internal_1_$__cuda_sm3x_div_rn_noftz_f32_slowpath)
$__internal_1_$__cuda_sm3x_div_rn_noftz_f32_slowpath:
[--C-:B------:R-:W-:Y:S01]  /*1180*/  SHF.R.U32.HI R6, RZ, 0x17, R9.reuse ;  /* 0x00000017ff067819 */ /* 0x100fe20000011609 */
[----:B------:R-:W-:Y:S01]  /*1190*/  BSSY.RECONVERGENT B1, `(.L_x_239) ;  /* 0x0000065000017945 */ /* 0x000fe20003800200 */
[----:B------:R-:W-:Y:S01]  /*11a0*/  SHF.R.U32.HI R5, RZ, 0x17, R0 ;  /* 0x00000017ff057819 */ /* 0x000fe20000011600 */
[----:B------:R-:W-:Y:S01]  /*11b0*/  IMAD.MOV.U32 R7, RZ, RZ, R9 ;  /* 0x000000ffff077224 */ /* 0x000fe200078e0009 */
[----:B------:R-:W-:Y:S02]  /*11c0*/  LOP3.LUT R12, R6, 0xff, RZ, 0xc0, !PT ;  /* 0x000000ff060c7812 */ /* 0x000fe400078ec0ff */
[----:B------:R-:W-:Y:S02]  /*11d0*/  LOP3.LUT R10, R5, 0xff, RZ, 0xc0, !PT ;  /* 0x000000ff050a7812 */ /* 0x000fe400078ec0ff */
[----:B------:R-:W-:Y:S01]  /*11e0*/  MOV R6, R0 ;  /* 0x0000000000067202 */ /* 0x000fe20000000f00 */
[----:B------:R-:W-:Y:S02]  /*11f0*/  VIADD R13, R12, 0xffffffff ;  /* 0xffffffff0c0d7836 */ /* 0x000fe40000000000 */
[----:B------:R-:W-:-:S03]  /*1200*/  VIADD R11, R10, 0xffffffff ;  /* 0xffffffff0a0b7836 */ /* 0x000fc60000000000 */
[----:B------:R-:W-:-:S04]  /*1210*/  ISETP.GT.U32.AND P0, PT, R13, 0xfd, PT ;  /* 0x000000fd0d00780c */ /* 0x000fc80003f04070 */
[----:B------:R-:W-:-:S13]  /*1220*/  ISETP.GT.U32.OR P0, PT, R11, 0xfd, P0 ;  /* 0x000000fd0b00780c */ /* 0x000fda0000704470 */
[----:B------:R-:W-:Y:S01]  /*1230*/  @!P0 IMAD.MOV.U32 R8, RZ, RZ, RZ ;  /* 0x000000ffff088224 */ /* 0x000fe200078e00ff */
[----:B------:R-:W-:Y:S06]  /*1240*/  @!P0 BRA `(.L_x_240) ;  /* 0x0000000000608947 */ /* 0x000fec0003800000 */
[----:B------:R-:W-:Y:S02]  /*1250*/  FSETP.GTU.FTZ.AND P0, PT, |R0|, +INF , PT ;  /* 0x7f8000000000780b */ /* 0x000fe40003f1c200 */
[----:B------:R-:W-:Y:S02]  /*1260*/  FSETP.GTU.FTZ.AND P1, PT, |R9|, +INF , PT ;  /* 0x7f8000000900780b */ /* 0x000fe40003f3c200 */
[----:B------:R-:W-:Y:S02]  /*1270*/  MOV R5, R9 ;  /* 0x0000000900057202 */ /* 0x000fe40000000f00 */
        /* <DEDUP_REMOVED lines=16> */
[----:B------:R-:W-:Y:S02]  /*1380*/  @P0 IMAD.MOV.U32 R8, RZ, RZ, RZ ;  /* 0x000000ffff080224 */ /* 0x000fe400078e00ff */
[----:B------:R-:W-:Y:S01]  /*1390*/  @!P0 FFMA R6, R0, 1.84467440737095516160e+19, RZ ;  /* 0x5f80000000068823 */ /* 0x000fe200000000ff */
[----:B------:R-:W-:Y:S02]  /*13a0*/  @!P0 IMAD.MOV.U32 R8, RZ, RZ, -0x40 ;  /* 0xffffffc0ff088424 */ /* 0x000fe400078e00ff */
[----:B------:R-:W-:-:S03]  /*13b0*/  @!P1 FFMA R7, R5, 1.84467440737095516160e+19, RZ ;  /* 0x5f80000005079823 */ /* 0x000fc600000000ff */
[----:B------:R-:W-:-:S07]  /*13c0*/  @!P1 IADD3 R8, PT, PT, R8, 0x40, RZ ;  /* 0x0000004008089810 */ /* 0x000fce0007ffe0ff */
.L_x_240:
[----:B------:R-:W-:Y:S01]  /*13d0*/  LEA R0, R12, 0xc0800000, 0x17 ;  /* 0xc08000000c007811 */ /* 0x000fe200078eb8ff */
[----:B------:R-:W-:Y:S01]  /*13e0*/  VIADD R5, R10, 0xffffff81 ;  /* 0xffffff810a057836 */ /* 0x000fe20000000000 */
[----:B------:R-:W-:Y:S03]  /*13f0*/  BSSY.RECONVERGENT B2, `(.L_x_245) ;  /* 0x0000035000027945 */ /* 0x000fe60003800200 */
[----:B------:R-:W-:Y:S02]  /*1400*/  IMAD.IADD R7, R7, 0x1, -R0 ;  /* 0x0000000107077824 */ /* 0x000fe400078e0a00 */
[----:B------:R-:W-:Y:S02]  /*1410*/  IMAD R0, R5, -0x800000, R6 ;  /* 0xff80000005007824 */ /* 0x000fe400078e0206 */
        /* <DEDUP_REMOVED lines=12> */
[----:B------:R-:W-:-:S05]  /*14e0*/  LOP3.LUT R5, R5, 0xff, RZ, 0xc0, !PT ;  /* 0x000000ff05057812 */ /* 0x000fca00078ec0ff */
[----:B------:R-:W-:-:S04]  /*14f0*/  IMAD.IADD R9, R5, 0x1, R7 ;  /* 0x0000000105097824 */ /* 0x000fc800078e0207 */
[----:B------:R-:W-:-:S05]  /*1500*/  VIADD R5, R9, 0xffffffff ;  /* 0xffffffff09057836 */ /* 0x000fca0000000000 */
        /* <DEDUP_REMOVED lines=10> */
[C---:B------:R-:W-:Y:S02]  /*15b0*/  IADD3 R8, PT, PT, R9.reuse, 0x20, RZ ;  /* 0x0000002009087810 */ /* 0x040fe40007ffe0ff */
[----:B------:R-:W-:Y:S02]  /*15c0*/  ISETP.NE.AND P2, PT, R9, RZ, PT ;  /* 0x000000ff0900720c */ /* 0x000fe40003f45270 */
[----:B------:R-:W-:Y:S01]  /*15d0*/  LOP3.LUT R7, R5, 0x7fffff, RZ, 0xc0, !PT ;  /* 0x007fffff05077812 */ /* 0x000fe200078ec0ff */
[CCC-:B------:R-:W-:Y:S01]  /*15e0*/  FFMA.RP R5, R13.reuse, R11.reuse, R6.reuse ;  /* 0x0000000b0d057223 */ /* 0x1c0fe20000008006 */
[----:B------:R-:W-:Y:S01]  /*15f0*/  FFMA.RM R6, R13, R11, R6 ;  /* 0x0000000b0d067223 */ /* 0x000fe20000004006 */
[----:B------:R-:W-:Y:S01]  /*1600*/  ISETP.NE.AND P1, PT, R9, RZ, PT ;  /* 0x000000ff0900720c */ /* 0x000fe20003f25270 */
[----:B------:R-:W-:Y:S01]  /*1610*/  IMAD.MOV R9, RZ, RZ, -R9 ;  /* 0x000000ffff097224 */ /* 0x000fe200078e0a09 */
[----:B------:R-:W-:-:S02]  /*1620*/  LOP3.LUT R7, R7, 0x800000, RZ, 0xfc, !PT ;  /* 0x0080000007077812 */ /* 0x000fc400078efcff */
[----:B------:R-:W-:Y:S02]  /*1630*/  FSETP.NEU.FTZ.AND P0, PT, R5, R6, PT ;  /* 0x000000060500720b */ /* 0x000fe40003f1d000 */
[----:B------:R-:W-:Y:S02]  /*1640*/  SHF.L.U32 R8, R7, R8, RZ ;  /* 0x0000000807087219 */ /* 0x000fe400000006ff */
[----:B------:R-:W-:Y:S02]  /*1650*/  SEL R6, R9, RZ, P2 ;  /* 0x000000ff09067207 */ /* 0x000fe40001000000 */
[----:B------:R-:W-:Y:S02]  /*1660*/  ISETP.NE.AND P1, PT, R8, RZ, P1 ;  /* 0x000000ff0800720c */ /* 0x000fe40000f25270 */
[----:B------:R-:W-:Y:S02]  /*1670*/  SHF.R.U32.HI R6, RZ, R6, R7 ;  /* 0x00000006ff067219 */ /* 0x000fe40000011607 */
[----:B------:R-:W-:-:S02]  /*1680*/  PLOP3.LUT P0, PT, P0, P1, PT, 0xf8, 0x8f ;  /* 0x00000000008f781c */ /* 0x000fc40000703f70 */
[----:B------:R-:W-:Y:S02]  /*1690*/  SHF.R.U32.HI R8, RZ, 0x1, R6 ;  /* 0x00000001ff087819 */ /* 0x000fe40000011606 */
[----:B------:R-:W-:-:S04]  /*16a0*/  SEL R5, RZ, 0x1, !P0 ;  /* 0x00000001ff057807 */ /* 0x000fc80004000000 */
[----:B------:R-:W-:-:S04]  /*16b0*/  LOP3.LUT R5, R5, 0x1, R8, 0xf8, !PT ;  /* 0x0000000105057812 */ /* 0x000fc800078ef808 */
[----:B------:R-:W-:-:S05]  /*16c0*/  LOP3.LUT R5, R5, R6, RZ, 0xc0, !PT ;  /* 0x0000000605057212 */ /* 0x000fca00078ec0ff */
[----:B------:R-:W-:-:S05]  /*16d0*/  IMAD.IADD R5, R8, 0x1, R5 ;  /* 0x0000000108057824 */ /* 0x000fca00078e0205 */
[----:B------:R-:W-:Y:S01]  /*16e0*/  LOP3.LUT R0, R5, R0, RZ, 0xfc, !PT ;  /* 0x0000000005007212 */ /* 0x000fe200078efcff */
[----:B------:R-:W-:Y:S06]  /*16f0*/  BRA `(.L_x_248) ;  /* 0x0000000000107947 */ /* 0x000fec0003800000 */
.L_x_247:
[----:B------:R-:W-:-:S04]  /*1700*/  LOP3.LUT R0, R0, 0x80000000, RZ, 0xc0, !PT ;  /* 0x8000000000007812 */ /* 0x000fc800078ec0ff */
[----:B------:R-:W-:Y:S01]  /*1710*/  LOP3.LUT R0, R0, 0x7f800000, RZ, 0xfc, !PT ;  /* 0x7f80000000007812 */ /* 0x000fe200078efcff */
[----:B------:R-:W-:Y:S06]  /*1720*/  BRA `(.L_x_248) ;  /* 0x0000000000047947 */ /* 0x000fec0003800000 */
.L_x_246:
[----:B------:R-:W-:-:S07]  /*1730*/  LEA R0, R7, R0, 0x17 ;  /* 0x0000000007007211 */ /* 0x000fce00078eb8ff */
.L_x_248:
[----:B------:R-:W-:Y:S05]  /*1740*/  BSYNC.RECONVERGENT B2 ;  /* 0x0000000000027941 */ /* 0x000fea0003800200 */
.L_x_245:
[----:B------:R-:W-:Y:S05]  /*1750*/  BRA `(.L_x_249) ;  /* 0x0000000000207947 */ /* 0x000fea0003800000 */
.L_x_244:
[----:B------:R-:W-:-:S04]  /*1760*/  LOP3.LUT R0, R7, 0x80000000, R6, 0x48, !PT ;  /* 0x8000000007007812 */ /* 0x000fc800078e4806 */
[----:B------:R-:W-:Y:S01]  /*1770*/  LOP3.LUT R0, R0, 0x7f800000, RZ, 0xfc, !PT ;  /* 0x7f80000000007812 */ /* 0x000fe200078efcff */
[----:B------:R-:W-:Y:S06]  /*1780*/  BRA `(.L_x_249) ;  /* 0x0000000000147947 */ /* 0x000fec0003800000 */
.L_x_243:
[----:B------:R-:W-:Y:S01]  /*1790*/  LOP3.LUT R0, R7, 0x80000000, R6, 0x48, !PT ;  /* 0x8000000007007812 */ /* 0x000fe200078e4806 */
[----:B------:R-:W-:Y:S06]  /*17a0*/  BRA `(.L_x_249) ;  /* 0x00000000000c7947 */ /* 0x000fec0003800000 */
.L_x_242:
[----:B------:R-:W0:Y:S01]  /*17b0*/  MUFU.RSQ R0, -QNAN ;  /* 0xffc0000000007908 */ /* 0x000e220000001400 */
[----:B------:R-:W-:Y:S05]  /*17c0*/  BRA `(.L_x_249) ;  /* 0x0000000000047947 */ /* 0x000fea0003800000 */
.L_x_241:
[----:B------:R-:W-:-:S07]  /*17d0*/  FADD.FTZ R0, R0, R5 ;  /* 0x0000000500007221 */ /* 0x000fce0000010000 */
.L_x_249:
[----:B------:R-:W-:Y:S05]  /*17e0*/  BSYNC.RECONVERGENT B1 ;  /* 0x0000000000017941 */ /* 0x000fea0003800200 */
.L_x_239:
[----:B------:R-:W-:-:S04]  /*17f0*/  IMAD.MOV.U32 R5, RZ, RZ, 0x0 ;  /* 0x00000000ff057424 */ /* 0x000fc800078e00ff */
[----:B0-----:R-:W-:Y:S05]  /*1800*/  RET.REL.NODEC R4 `(_Z25nvfp4_gemm_small_m_kernelPKfPKhS0_S0_Pfiiii) ;  /* 0xffffffe404fc7950 */ /* 0x001fea0003c3ffff */
.L_x_250:
        /* <DEDUP_REMOVED lines=15> */
.L_x_252:


//--------------------- .nv.shared._Z23nvfp4_gemm_tiled_kernelILi4ELi4EEvPKfPKhS1_S1_Pfiiii --------------------------
	.section	.nv.shared._Z23nvfp4_gemm_tiled_kernelILi4ELi4EEvPKfPKhS1_S1_Pfiiii,"aw",@nobits
	.sectionflags	@""
	.align	4
.nv.shared._Z23nvfp4_gemm_tiled_kernelILi4ELi4EEvPKfPKhS1_S1_Pfiiii:
	.zero		17792


//--------------------- .nv.shared.reserved.0     --------------------------
	.section	.nv.shared.reserved.0,"aw",@nobits
	.weak		__nv_reservedSMEM_offset_0_alias
	.size		__nv_reservedSMEM_offset_0_alias, 0, 64
	.other		__nv_reservedSMEM_offset_0_alias,@"STO_CUDA_RESERVED_SHARED STV_DEFAULT"
__nv_reservedSMEM_offset_0_alias:
	.zero		0
	.zero		64


//--------------------- .nv.constant0._Z23nvfp4_gemm_tiled_kernelILi4ELi4EEvPKfPKhS1_S1_Pfiiii --------------------------
	.section	.nv.constant0._Z23nvfp4_gemm_tiled_kernelILi4ELi4EEvPKfPKhS1_S1_Pfiiii,"a",@progbits
	.sectionflags	@""
	.align	4
.nv.constant0._Z23nvfp4_gemm_tiled_kernelILi4ELi4EEvPKfPKhS1_S1_Pfiiii:
	.zero		952


//--------------------- .nv.constant0._Z25nvfp4_gemm_small_m_kernelPKfPKhS0_S0_Pfiiii --------------------------
	.section	.nv.constant0._Z25nvfp4_gemm_small_m_kernelPKfPKhS0_S0_Pfiiii,"a",@progbits
	.sectionflags	@""
	.align	4
.nv.constant0._Z25nvfp4_gemm_small_m_kernelPKfPKhS0_S0_Pfiiii:
	.zero		952


//--------------------- SYMBOLS --------------------------

	.type		.nv.reservedSmem.offset0,@object
	.size		.nv.reservedSmem.offset0,0x4
	.type		.nv.reservedSmem.cap,@object
	.size		.nv.reservedSmem.cap,0x4
